	.target	sm_80

	.elftype	@"ET_EXEC"


//--------------------- .note.nv.tkinfo           --------------------------
	.section	.note.nv.tkinfo,"",@"SHT_NOTE"
	.sectionflags	@"SHF_NOTE_NV_TKINFO"
	.tkinfo
        /*0018*/ 	.word	0x00000002
        /*0030*/ 	.string	""
        /*0030*/ 	.string	"ptxas"
        /*0030*/ 	.string	"Cuda compilation tools, release 13.0, V13.0.88"
        /*0030*/ 	.string	"Build cuda_13.0.r13.0/compiler.36424714_0"
        /*0030*/ 	.string	"-v  -suppress-debug-info  -lineinfo  -arch sm_80 "



//--------------------- .note.nv.cuinfo           --------------------------
	.section	.note.nv.cuinfo,"",@"SHT_NOTE"
	.sectionflags	@"SHF_NOTE_NV_CUINFO"
        /*0018*/ 	.short	0x0002
        /*001a*/ 	.short	0x0050
        /*001c*/ 	.short	0x0082
	.zero		2


//--------------------- .nv.info                  --------------------------
	.section	.nv.info,"",@"SHT_CUDA_INFO"
	.align	4


	//----- nvinfo : EIATTR_REGCOUNT
	.align		4
        /*0000*/ 	.byte	0x04, 0x2f
        /*0002*/ 	.short	(.L_1 - .L_0)
	.align		4
.L_0:
        /*0004*/ 	.word	index@(matmul_kernel)
        /*0008*/ 	.word	0x00000020


	//----- nvinfo : EIATTR_FRAME_SIZE
	.align		4
.L_1:
        /*000c*/ 	.byte	0x04, 0x11
        /*000e*/ 	.short	(.L_3 - .L_2)
	.align		4
.L_2:
        /*0010*/ 	.word	index@(matmul_kernel)
        /*0014*/ 	.word	0x000014d8


	//----- nvinfo : EIATTR_MIN_STACK_SIZE
	.align		4
.L_3:
        /*0018*/ 	.byte	0x04, 0x12
        /*001a*/ 	.short	(.L_5 - .L_4)
	.align		4
.L_4:
        /*001c*/ 	.word	index@(matmul_kernel)
        /*0020*/ 	.word	0x000014d8
.L_5:


//--------------------- .nv.info.matmul_kernel    --------------------------
	.section	.nv.info.matmul_kernel,"",@"SHT_CUDA_INFO"
	.sectionflags	@""
	.align	4


	//----- nvinfo : EIATTR_CUDA_API_VERSION
	.align		4
        /*0000*/ 	.byte	0x04, 0x37
        /*0002*/ 	.short	(.L_7 - .L_6)
.L_6:
        /*0004*/ 	.word	0x00000082


	//----- nvinfo : EIATTR_SW2861232_WAR
	.align		4
.L_7:
        /*0008*/ 	.byte	0x01, 0x35
	.zero		2


	//----- nvinfo : EIATTR_PARAM_CBANK
	.align		4
        /*000c*/ 	.byte	0x04, 0x0a
        /*000e*/ 	.short	(.L_9 - .L_8)
	.align		4
.L_8:
        /*0010*/ 	.word	index@(.nv.constant0.matmul_kernel)
        /*0014*/ 	.short	0x0160
        /*0016*/ 	.short	0x0050


	//----- nvinfo : EIATTR_CBANK_PARAM_SIZE
	.align		4
.L_9:
        /*0018*/ 	.byte	0x03, 0x19
        /*001a*/ 	.short	0x0050


	//----- nvinfo : EIATTR_KPARAM_INFO
	.align		4
        /*001c*/ 	.byte	0x04, 0x17
        /*001e*/ 	.short	(.L_11 - .L_10)
.L_10:
        /*0020*/ 	.word	0x00000000
        /*0024*/ 	.short	0x000d
        /*0026*/ 	.short	0x0048
        /*0028*/ 	.byte	0x00, 0xf4, 0x21, 0x00


	//----- nvinfo : EIATTR_KPARAM_INFO
	.align		4
.L_11:
        /*002c*/ 	.byte	0x04, 0x17
        /*002e*/ 	.short	(.L_13 - .L_12)
.L_12:
        /*0030*/ 	.word	0x00000000
        /*0034*/ 	.short	0x000c
        /*0036*/ 	.short	0x0040
        /*0038*/ 	.byte	0x00, 0xf4, 0x21, 0x00


	//----- nvinfo : EIATTR_KPARAM_INFO
	.align		4
.L_13:
        /*003c*/ 	.byte	0x04, 0x17
        /*003e*/ 	.short	(.L_15 - .L_14)
.L_14:
        /*0040*/ 	.word	0x00000000
        /*0044*/ 	.short	0x000b
        /*0046*/ 	.short	0x0038
        /*0048*/ 	.byte	0x00, 0xf0, 0x11, 0x00


	//----- nvinfo : EIATTR_KPARAM_INFO
	.align		4
.L_15:
        /*004c*/ 	.byte	0x04, 0x17
        /*004e*/ 	.short	(.L_17 - .L_16)
.L_16:
        /*0050*/ 	.word	0x00000000
        /*0054*/ 	.short	0x000a
        /*0056*/ 	.short	0x0034
        /*0058*/ 	.byte	0x00, 0xf0, 0x11, 0x00


	//----- nvinfo : EIATTR_KPARAM_INFO
	.align		4
.L_17:
        /*005c*/ 	.byte	0x04, 0x17
        /*005e*/ 	.short	(.L_19 - .L_18)
.L_18:
        /*0060*/ 	.word	0x00000000
        /*0064*/ 	.short	0x0009
        /*0066*/ 	.short	0x0030
        /*0068*/ 	.byte	0x00, 0xf0, 0x11, 0x00


	//----- nvinfo : EIATTR_KPARAM_INFO
	.align		4
.L_19:
        /*006c*/ 	.byte	0x04, 0x17
        /*006e*/ 	.short	(.L_21 - .L_20)
.L_20:
        /*0070*/ 	.word	0x00000000
        /*0074*/ 	.short	0x0008
        /*0076*/ 	.short	0x002c
        /*0078*/ 	.byte	0x00, 0xf0, 0x11, 0x00


	//----- nvinfo : EIATTR_KPARAM_INFO
	.align		4
.L_21:
        /*007c*/ 	.byte	0x04, 0x17
        /*007e*/ 	.short	(.L_23 - .L_22)
.L_22:
        /*0080*/ 	.word	0x00000000
        /*0084*/ 	.short	0x0007
        /*0086*/ 	.short	0x0028
        /*0088*/ 	.byte	0x00, 0xf0, 0x11, 0x00


	//----- nvinfo : EIATTR_KPARAM_INFO
	.align		4
.L_23:
        /*008c*/ 	.byte	0x04, 0x17
        /*008e*/ 	.short	(.L_25 - .L_24)
.L_24:
        /*0090*/ 	.word	0x00000000
        /*0094*/ 	.short	0x0006
        /*0096*/ 	.short	0x0024
        /*0098*/ 	.byte	0x00, 0xf0, 0x11, 0x00


	//----- nvinfo : EIATTR_KPARAM_INFO
	.align		4
.L_25:
        /*009c*/ 	.byte	0x04, 0x17
        /*009e*/ 	.short	(.L_27 - .L_26)
.L_26:
        /*00a0*/ 	.word	0x00000000
        /*00a4*/ 	.short	0x0005
        /*00a6*/ 	.short	0x0020
        /*00a8*/ 	.byte	0x00, 0xf0, 0x11, 0x00


	//----- nvinfo : EIATTR_KPARAM_INFO
	.align		4
.L_27:
        /*00ac*/ 	.byte	0x04, 0x17
        /*00ae*/ 	.short	(.L_29 - .L_28)
.L_28:
        /*00b0*/ 	.word	0x00000000
        /*00b4*/ 	.short	0x0004
        /*00b6*/ 	.short	0x001c
        /*00b8*/ 	.byte	0x00, 0xf0, 0x11, 0x00


	//----- nvinfo : EIATTR_KPARAM_INFO
	.align		4
.L_29:
        /*00bc*/ 	.byte	0x04, 0x17
        /*00be*/ 	.short	(.L_31 - .L_30)
.L_30:
        /*00c0*/ 	.word	0x00000000
        /*00c4*/ 	.short	0x0003
        /*00c6*/ 	.short	0x0018
        /*00c8*/ 	.byte	0x00, 0xf0, 0x11, 0x00


	//----- nvinfo : EIATTR_KPARAM_INFO
	.align		4
.L_31:
        /*00cc*/ 	.byte	0x04, 0x17
        /*00ce*/ 	.short	(.L_33 - .L_32)
.L_32:
        /*00d0*/ 	.word	0x00000000
        /*00d4*/ 	.short	0x0002
        /*00d6*/ 	.short	0x0010
        /*00d8*/ 	.byte	0x00, 0xf4, 0x21, 0x00


	//----- nvinfo : EIATTR_KPARAM_INFO
	.align		4
.L_33:
        /*00dc*/ 	.byte	0x04, 0x17
        /*00de*/ 	.short	(.L_35 - .L_34)
.L_34:
        /*00e0*/ 	.word	0x00000000
        /*00e4*/ 	.short	0x0001
        /*00e6*/ 	.short	0x0008
        /*00e8*/ 	.byte	0x00, 0xf4, 0x21, 0x00


	//----- nvinfo : EIATTR_KPARAM_INFO
	.align		4
.L_35:
        /*00ec*/ 	.byte	0x04, 0x17
        /*00ee*/ 	.short	(.L_37 - .L_36)
.L_36:
        /*00f0*/ 	.word	0x00000000
        /*00f4*/ 	.short	0x0000
        /*00f6*/ 	.short	0x0000
        /*00f8*/ 	.byte	0x00, 0xf4, 0x21, 0x00


	//----- nvinfo : EIATTR_MAXREG_COUNT
	.align		4
.L_37:
        /*00fc*/ 	.byte	0x03, 0x1b
        /*00fe*/ 	.short	0x00ff


	//----- nvinfo : EIATTR_NUM_BARRIERS
	.align		4
        /*0100*/ 	.byte	0x02, 0x4c
        /*0102*/ 	.byte	0x01
	.zero		1


	//----- nvinfo : EIATTR_ANNOTATIONS
	.align		4
        /*0104*/ 	.byte	0x04, 0x55
        /*0106*/ 	.short	(.L_39 - .L_38)


	//   ....[0]....
.L_38:
        /*0108*/ 	.word	0x00000001
        /*010c*/ 	.byte	0x70, 0x00, 0x00, 0x00, 0x01, 0x00, 0x00, 0x00, 0xb0, 0x00, 0x00, 0x00, 0x01, 0x00, 0x00, 0x00
        /* <DEDUP_REMOVED lines=1686> */
        /*6a7c*/ 	.byte	0xe0, 0xa0, 0x01, 0x00


	//----- nvinfo : EIATTR_MERCURY_ISA_VERSION
	.align		4
.L_39:
        /*6a80*/ 	.byte	0x03, 0x5f
        /*6a82*/ 	.short	0x0000


	//----- nvinfo : EIATTR_EXIT_INSTR_OFFSETS
	.align		4
        /*6a84*/ 	.byte	0x04, 0x1c
        /*6a86*/ 	.short	(.L_41 - .L_40)


	//   ....[0]....
.L_40:
        /*6a88*/ 	.word	0x0001a200


	//   ....[1]....
        /*6a8c*/ 	.word	0x0001a230


	//----- nvinfo : EIATTR_REQNTID
	.align		4
.L_41:
        /*6a90*/ 	.byte	0x04, 0x10
        /*6a92*/ 	.short	(.L_43 - .L_42)
.L_42:
        /*6a94*/ 	.word	0x00000080
        /*6a98*/ 	.word	0x00000001
        /*6a9c*/ 	.word	0x00000001
.L_43:


//--------------------- .nv.callgraph             --------------------------
	.section	.nv.callgraph,"",@"SHT_CUDA_CALLGRAPH"
	.align	4
	.sectionentsize	8
	.align		4
        /*0000*/ 	.word	0x00000000
	.align		4
        /*0004*/ 	.word	0xffffffff
	.align		4
        /*0008*/ 	.word	0x00000000
	.align		4
        /*000c*/ 	.word	0xfffffffe
	.align		4
        /*0010*/ 	.word	0x00000000
	.align		4
        /*0014*/ 	.word	0xfffffffd
	.align		4
        /*0018*/ 	.word	0x00000000
	.align		4
        /*001c*/ 	.word	0xfffffffc


//--------------------- .nv.rel.action            --------------------------
	.section	.nv.rel.action,"",@"SHT_CUDA_RELOCINFO"
	.align	8
	.sectionentsize	8
        /*0000*/ 	.byte	0x73, 0x00, 0x00, 0x00, 0x00, 0x00, 0x00, 0x00, 0x00, 0x00, 0x00, 0x11, 0x25, 0x00, 0x05, 0x36


//--------------------- .nv.constant0.matmul_kernel --------------------------
	.section	.nv.constant0.matmul_kernel,"a",@progbits
	.sectionflags	@""
	.align	4
.nv.constant0.matmul_kernel:
	.zero		432


//--------------------- .text.matmul_kernel       --------------------------
	.section	.text.matmul_kernel,"ax",@progbits
	.sectioninfo	@"SHI_REGISTERS=32"
	.align	128
        .global         matmul_kernel
        .type           matmul_kernel,@function
        .size           matmul_kernel,(.L_x_4 - matmul_kernel)
        .other          matmul_kernel,@"STO_CUDA_ENTRY STV_DEFAULT"
matmul_kernel:
.text.matmul_kernel:
[----:B------:R-:W-:-:S04]  /*0000*/  IMAD.MOV.U32 R1, RZ, RZ, c[0x0][0x28] ;  /* 0x00000a00ff017624 */ /* 0x000fc800078e00ff */
[----:B------:R-:W-:Y:S01]  /*0010*/  IMAD.MOV.U32 R0, RZ, RZ, c[0x0][0x17c] ;  /* 0x00005f00ff007624 */ /* 0x000fe200078e00ff */
[----:B------:R-:W-:Y:S01]  /*0020*/  IADD3 R1, R1, -0x14d8, RZ ;  /* 0xffffeb2801017810 */ /* 0x000fe20007ffe0ff */
[----:B------:R-:W0:Y:S01]  /*0030*/  S2R R28, SR_TID.X ;  /* 0x00000000001c7919 */ /* 0x000e220000002100 */
[----:B------:R-:W-:Y:S01]  /*0040*/  ULDC.64 UR4, c[0x0][0x118] ;  /* 0x0000460000047ab9 */ /* 0x000fe20000000a00 */
[----:B------:R-:W-:Y:S01]  /*0050*/  CS2R R12, SRZ ;  /* 0x00000000000c7805 */ /* 0x000fe2000001ff00 */
[----:B------:R-:W-:Y:S01]  /*0060*/  IADD3 R0, R0, 0x3f, RZ ;  /* 0x0000003f00007810 */ /* 0x000fe20007ffe0ff */
[----:B------:R1:W-:Y:S01]  /*0070*/  STL [R1+0x40], RZ ;  /* 0x000040ff01007387 */ /* 0x0003e20000100800 */
[----:B------:R-:W-:Y:S01]  /*0080*/  CS2R R14, SRZ ;  /* 0x00000000000e7805 */ /* 0x000fe2000001ff00 */
[----:B------:R-:W-:Y:S01]  /*0090*/  CS2R R16, SRZ ;  /* 0x0000000000107805 */ /* 0x000fe2000001ff00 */
[----:B------:R-:W-:Y:S01]  /*00a0*/  SHF.R.S32.HI R3, RZ, 0x1f, R0 ;  /* 0x0000001fff037819 */ /* 0x000fe20000011400 */
[----:B------:R1:W-:Y:S01]  /*00b0*/  STL [R1+0x44], RZ ;  /* 0x000044ff01007387 */ /* 0x0003e20000100800 */
[----:B------:R-:W-:Y:S01]  /*00c0*/  CS2R R18, SRZ ;  /* 0x0000000000127805 */ /* 0x000fe2000001ff00 */
[----:B------:R-:W-:Y:S01]  /*00d0*/  CS2R R20, SRZ ;  /* 0x0000000000147805 */ /* 0x000fe2000001ff00 */
[----:B------:R-:W-:Y:S01]  /*00e0*/  LEA.HI R3, R3, R0, RZ, 0x6 ;  /* 0x0000000003037211 */ /* 0x000fe200078f30ff */
[----:B------:R1:W-:Y:S01]  /*00f0*/  STL [R1+0x48], RZ ;  /* 0x000048ff01007387 */ /* 0x0003e20000100800 */
[----:B------:R-:W-:Y:S01]  /*0100*/  CS2R R22, SRZ ;  /* 0x0000000000167805 */ /* 0x000fe2000001ff00 */
[----:B------:R-:W-:Y:S01]  /*0110*/  CS2R R24, SRZ ;  /* 0x0000000000187805 */ /* 0x000fe2000001ff00 */
[----:B------:R-:W-:Y:S01]  /*0120*/  SHF.R.S32.HI R0, RZ, 0x6, R3 ;  /* 0x00000006ff007819 */ /* 0x000fe20000011403 */
[----:B------:R1:W-:Y:S01]  /*0130*/  STL [R1+0x4c], RZ ;  /* 0x00004cff01007387 */ /* 0x0003e20000100800 */
[----:B------:R-:W-:-:S03]  /*0140*/  CS2R R26, SRZ ;  /* 0x00000000001a7805 */ /* 0x000fc6000001ff00 */
[----:B------:R-:W-:Y:S01]  /*0150*/  IMAD.SHL.U32 R0, R0, 0x8, RZ ;  /* 0x0000000800007824 */ /* 0x000fe200078e00ff */
[----:B------:R-:W2:Y:S01]  /*0160*/  S2R R3, SR_CTAID.X ;  /* 0x0000000000037919 */ /* 0x000ea20000002500 */
[----:B0-----:R-:W-:-:S03]  /*0170*/  LOP3.LUT R28, R28, 0x7f, RZ, 0xc0, !PT ;  /* 0x0000007f1c1c7812 */ /* 0x001fc600078ec0ff */
[----:B------:R1:W-:Y:S01]  /*0180*/  STL [R1+0x30], RZ ;  /* 0x000030ff01007387 */ /* 0x0003e20000100800 */
[-C--:B------:R-:W-:Y:S02]  /*0190*/  IABS R7, R0.reuse ;  /* 0x0000000000077213 */ /* 0x080fe40000000000 */
[----:B------:R-:W-:Y:S01]  /*01a0*/  IABS R10, R0 ;  /* 0x00000000000a7213 */ /* 0x000fe20000000000 */
[----:B------:R1:W-:Y:S01]  /*01b0*/  STL [R1+0x34], RZ ;  /* 0x000034ff01007387 */ /* 0x0003e20000100800 */
[----:B------:R-:W0:Y:S03]  /*01c0*/  I2F.RP R2, R7 ;  /* 0x0000000700027306 */ /* 0x000e260000209400 */
[----:B------:R1:W-:Y:S04]  /*01d0*/  STL [R1+0x38], RZ ;  /* 0x000038ff01007387 */ /* 0x0003e80000100800 */
[----:B------:R1:W-:Y:S04]  /*01e0*/  STL [R1+0x3c], RZ ;  /* 0x00003cff01007387 */ /* 0x0003e80000100800 */
[----:B------:R1:W-:Y:S01]  /*01f0*/  STL [R1+0x20], RZ ;  /* 0x000020ff01007387 */ /* 0x0003e20000100800 */
[----:B--2---:R-:W-:Y:S01]  /*0200*/  IABS R8, R3 ;  /* 0x0000000300087213 */ /* 0x004fe20000000000 */
[----:B0-----:R-:W0:Y:S02]  /*0210*/  MUFU.RCP R2, R2 ;  /* 0x0000000200027308 */ /* 0x001e240000001000 */
[----:B------:R1:W-:Y:S04]  /*0220*/  STL [R1+0x24], RZ ;  /* 0x000024ff01007387 */ /* 0x0003e80000100800 */
[----:B------:R1:W-:Y:S04]  /*0230*/  STL [R1+0x28], RZ ;  /* 0x000028ff01007387 */ /* 0x0003e80000100800 */
[----:B------:R1:W-:Y:S04]  /*0240*/  STL [R1+0x2c], RZ ;  /* 0x00002cff01007387 */ /* 0x0003e80000100800 */
[----:B------:R1:W-:Y:S01]  /*0250*/  STL [R1+0x10], RZ ;  /* 0x000010ff01007387 */ /* 0x0003e20000100800 */
[----:B0-----:R-:W-:Y:S01]  /*0260*/  IADD3 R4, R2, 0xffffffe, RZ ;  /* 0x0ffffffe02047810 */ /* 0x001fe20007ffe0ff */
[----:B------:R-:W-:-:S02]  /*0270*/  IMAD.MOV R2, RZ, RZ, -R10 ;  /* 0x000000ffff027224 */ /* 0x000fc400078e0a0a */
[----:B------:R1:W-:Y:S01]  /*0280*/  STL [R1+0x14], RZ ;  /* 0x000014ff01007387 */ /* 0x0003e20000100800 */
[----:B------:R0:W2:Y:S03]  /*0290*/  F2I.FTZ.U32.TRUNC.NTZ R5, R4 ;  /* 0x0000000400057305 */ /* 0x0000a6000021f000 */
[----:B------:R1:W-:Y:S04]  /*02a0*/  STL [R1+0x18], RZ ;  /* 0x000018ff01007387 */ /* 0x0003e80000100800 */
[----:B------:R1:W-:Y:S01]  /*02b0*/  STL [R1+0x1c], RZ ;  /* 0x00001cff01007387 */ /* 0x0003e20000100800 */
[----:B0-----:R-:W-:-:S03]  /*02c0*/  IMAD.MOV.U32 R4, RZ, RZ, RZ ;  /* 0x000000ffff047224 */ /* 0x001fc600078e00ff */
[----:B------:R1:W-:Y:S04]  /*02d0*/  STL [R1], RZ ;  /* 0x000000ff01007387 */ /* 0x0003e80000100800 */
[----:B------:R1:W-:Y:S01]  /*02e0*/  STL [R1+0x4], RZ ;  /* 0x000004ff01007387 */ /* 0x0003e20000100800 */
[----:B--2---:R-:W-:-:S03]  /*02f0*/  IMAD.MOV R6, RZ, RZ, -R5 ;  /* 0x000000ffff067224 */ /* 0x004fc600078e0a05 */
[----:B------:R1:W-:Y:S01]  /*0300*/  STL [R1+0x8], RZ ;  /* 0x000008ff01007387 */ /* 0x0003e20000100800 */
[----:B------:R-:W-:Y:S02]  /*0310*/  IMAD R9, R6, R7, RZ ;  /* 0x0000000706097224 */ /* 0x000fe400078e02ff */
[----:B------:R-:W-:Y:S01]  /*0320*/  IMAD.MOV.U32 R6, RZ, RZ, R8 ;  /* 0x000000ffff067224 */ /* 0x000fe200078e0008 */
[----:B------:R1:W-:Y:S01]  /*0330*/  STL [R1+0xc], RZ ;  /* 0x00000cff01007387 */ /* 0x0003e20000100800 */
[----:B------:R-:W-:-:S03]  /*0340*/  IMAD.HI.U32 R5, R5, R9, R4 ;  /* 0x0000000905057227 */ /* 0x000fc600078e0004 */
[----:B------:R1:W-:Y:S03]  /*0350*/  STL [R1+0x50], RZ ;  /* 0x000050ff01007387 */ /* 0x0003e60000100800 */
[----:B------:R-:W-:Y:S01]  /*0360*/  IMAD.HI.U32 R5, R5, R6, RZ ;  /* 0x0000000605057227 */ /* 0x000fe200078e00ff */
[----:B------:R1:W-:Y:S03]  /*0370*/  STL [R1+0x54], RZ ;  /* 0x000054ff01007387 */ /* 0x0003e60000100800 */
[----:B------:R-:W-:Y:S01]  /*0380*/  IMAD R2, R5, R2, R6 ;  /* 0x0000000205027224 */ /* 0x000fe200078e0206 */
[----:B------:R1:W-:Y:S04]  /*0390*/  STL [R1+0x58], RZ ;  /* 0x000058ff01007387 */ /* 0x0003e80000100800 */
[----:B------:R-:W-:Y:S01]  /*03a0*/  ISETP.GT.U32.AND P1, PT, R7, R2, PT ;  /* 0x000000020700720c */ /* 0x000fe20003f24070 */
[----:B------:R1:W-:Y:S04]  /*03b0*/  STL [R1+0x5c], RZ ;  /* 0x00005cff01007387 */ /* 0x0003e80000100800 */
[----:B------:R1:W-:Y:S04]  /*03c0*/  STL [R1+0x60], RZ ;  /* 0x000060ff01007387 */ /* 0x0003e80000100800 */
[----:B------:R1:W-:Y:S04]  /*03d0*/  STL [R1+0x64], RZ ;  /* 0x000064ff01007387 */ /* 0x0003e80000100800 */
[----:B------:R-:W-:Y:S01]  /*03e0*/  @!P1 IMAD.IADD R2, R2, 0x1, -R7 ;  /* 0x0000000102029824 */ /* 0x000fe200078e0a07 */
[----:B------:R-:W-:Y:S01]  /*03f0*/  @!P1 IADD3 R5, R5, 0x1, RZ ;  /* 0x0000000105059810 */ /* 0x000fe20007ffe0ff */
[----:B------:R1:W-:Y:S01]  /*0400*/  STL [R1+0x68], RZ ;  /* 0x000068ff01007387 */ /* 0x0003e20000100800 */
[----:B------:R-:W-:-:S02]  /*0410*/  ISETP.NE.AND P1, PT, R0, RZ, PT ;  /* 0x000000ff0000720c */ /* 0x000fc40003f25270 */
[----:B------:R-:W-:Y:S01]  /*0420*/  ISETP.GE.U32.AND P0, PT, R2, R7, PT ;  /* 0x000000070200720c */ /* 0x000fe20003f06070 */
[----:B------:R1:W-:Y:S01]  /*0430*/  STL [R1+0x6c], RZ ;  /* 0x00006cff01007387 */ /* 0x0003e20000100800 */
[----:B------:R-:W-:-:S03]  /*0440*/  LOP3.LUT R2, R3, R0, RZ, 0x3c, !PT ;  /* 0x0000000003027212 */ /* 0x000fc600078e3cff */
[----:B------:R1:W-:Y:S01]  /*0450*/  STL [R1+0x70], RZ ;  /* 0x000070ff01007387 */ /* 0x0003e20000100800 */
[----:B------:R-:W-:Y:S01]  /*0460*/  ISETP.GE.AND P2, PT, R2, RZ, PT ;  /* 0x000000ff0200720c */ /* 0x000fe20003f46270 */
[----:B------:R-:W-:Y:S02]  /*0470*/  IMAD.MOV.U32 R2, RZ, RZ, c[0x0][0x178] ;  /* 0x00005e00ff027624 */ /* 0x000fe400078e00ff */
[----:B------:R1:W-:Y:S03]  /*0480*/  STL [R1+0x74], RZ ;  /* 0x000074ff01007387 */ /* 0x0003e60000100800 */
[----:B------:R-:W-:Y:S01]  /*0490*/  IADD3 R2, R2, 0x1ff, RZ ;  /* 0x000001ff02027810 */ /* 0x000fe20007ffe0ff */
[----:B------:R1:W-:Y:S01]  /*04a0*/  STL [R1+0x78], RZ ;  /* 0x000078ff01007387 */ /* 0x0003e20000100800 */
[----:B------:R-:W-:-:S03]  /*04b0*/  @P0 IADD3 R5, R5, 0x1, RZ ;  /* 0x0000000105050810 */ /* 0x000fc60007ffe0ff */
[----:B------:R1:W-:Y:S02]  /*04c0*/  STL [R1+0x7c], RZ ;  /* 0x00007cff01007387 */ /* 0x0003e40000100800 */
[----:B------:R-:W-:Y:S01]  /*04d0*/  IMAD.MOV.U32 R4, RZ, RZ, R5 ;  /* 0x000000ffff047224 */ /* 0x000fe200078e0005 */
[----:B------:R-:W-:Y:S01]  /*04e0*/  SHF.R.S32.HI R5, RZ, 0x1f, R2 ;  /* 0x0000001fff057819 */ /* 0x000fe20000011402 */
[----:B------:R1:W-:Y:S02]  /*04f0*/  STL [R1+0x80], RZ ;  /* 0x000080ff01007387 */ /* 0x0003e40000100800 */
[----:B------:R-:W-:Y:S01]  /*0500*/  @!P2 IMAD.MOV R4, RZ, RZ, -R4 ;  /* 0x000000ffff04a224 */ /* 0x000fe200078e0a04 */
[----:B------:R-:W-:Y:S01]  /*0510*/  @!P1 LOP3.LUT R4, RZ, R0, RZ, 0x33, !PT ;  /* 0x00000000ff049212 */ /* 0x000fe200078e33ff */
[----:B------:R1:W-:Y:S01]  /*0520*/  STL [R1+0x84], RZ ;  /* 0x000084ff01007387 */ /* 0x0003e20000100800 */
[----:B------:R-:W-:-:S03]  /*0530*/  LEA.HI R5, R5, R2, RZ, 0x9 ;  /* 0x0000000205057211 */ /* 0x000fc600078f48ff */
[----:B------:R-:W-:Y:S01]  /*0540*/  IMAD.SHL.U32 R2, R4, 0x8, RZ ;  /* 0x0000000804027824 */ /* 0x000fe200078e00ff */
[----:B------:R1:W-:Y:S01]  /*0550*/  STL [R1+0x88], RZ ;  /* 0x000088ff01007387 */ /* 0x0003e20000100800 */
[----:B------:R-:W-:-:S03]  /*0560*/  IMAD.MOV R4, RZ, RZ, -R4 ;  /* 0x000000ffff047224 */ /* 0x000fc600078e0a04 */
[----:B------:R-:W-:Y:S01]  /*0570*/  LEA.HI.SX32 R5, R5, -R2, 0x17 ;  /* 0x8000000205057211 */ /* 0x000fe200078fbaff */
[----:B------:R-:W-:Y:S01]  /*0580*/  IMAD R9, R0, R4, R3 ;  /* 0x0000000400097224 */ /* 0x000fe200078e0203 */
[----:B------:R1:W-:Y:S01]  /*0590*/  STL [R1+0x8c], RZ ;  /* 0x00008cff01007387 */ /* 0x0003e20000100800 */
[----:B------:R-:W-:Y:S01]  /*05a0*/  IMAD.MOV.U32 R4, RZ, RZ, RZ ;  /* 0x000000ffff047224 */ /* 0x000fe200078e00ff */
[----:B------:R-:W-:Y:S02]  /*05b0*/  IMNMX R10, R5, 0x8, PT ;  /* 0x00000008050a7817 */ /* 0x000fe40003800200 */
[----:B------:R1:W-:Y:S02]  /*05c0*/  STL [R1+0xc0], RZ ;  /* 0x0000c0ff01007387 */ /* 0x0003e40000100800 */
[-C--:B------:R-:W-:Y:S02]  /*05d0*/  IABS R8, R10.reuse ;  /* 0x0000000a00087213 */ /* 0x080fe40000000000 */
[----:B------:R-:W-:Y:S01]  /*05e0*/  IABS R0, R10 ;  /* 0x0000000a00007213 */ /* 0x000fe20000000000 */
[----:B------:R1:W-:Y:S01]  /*05f0*/  STL [R1+0xc4], RZ ;  /* 0x0000c4ff01007387 */ /* 0x0003e20000100800 */
[----:B------:R-:W0:Y:S03]  /*0600*/  I2F.RP R6, R8 ;  /* 0x0000000800067306 */ /* 0x000e260000209400 */
[----:B------:R1:W-:Y:S04]  /*0610*/  STL [R1+0xc8], RZ ;  /* 0x0000c8ff01007387 */ /* 0x0003e80000100800 */
[----:B------:R1:W-:Y:S04]  /*0620*/  STL [R1+0xcc], RZ ;  /* 0x0000ccff01007387 */ /* 0x0003e80000100800 */
[----:B------:R1:W-:Y:S04]  /*0630*/  STL [R1+0x110], RZ ;  /* 0x000110ff01007387 */ /* 0x0003e80000100800 */
[----:B------:R1:W-:Y:S01]  /*0640*/  STL [R1+0x114], RZ ;  /* 0x000114ff01007387 */ /* 0x0003e20000100800 */
[----:B0-----:R-:W0:Y:S03]  /*0650*/  MUFU.RCP R6, R6 ;  /* 0x0000000600067308 */ /* 0x001e260000001000 */
[----:B------:R1:W-:Y:S04]  /*0660*/  STL [R1+0x118], RZ ;  /* 0x000118ff01007387 */ /* 0x0003e80000100800 */
[----:B------:R1:W-:Y:S04]  /*0670*/  STL [R1+0x11c], RZ ;  /* 0x00011cff01007387 */ /* 0x0003e80000100800 */
[----:B------:R1:W-:Y:S04]  /*0680*/  STL [R1+0x120], RZ ;  /* 0x000120ff01007387 */ /* 0x0003e80000100800 */
[----:B------:R1:W-:Y:S01]  /*0690*/  STL [R1+0x124], RZ ;  /* 0x000124ff01007387 */ /* 0x0003e20000100800 */
[----:B0-----:R-:W-:-:S03]  /*06a0*/  IADD3 R5, R6, 0xffffffe, RZ ;  /* 0x0ffffffe06057810 */ /* 0x001fc60007ffe0ff */
[----:B------:R1:W-:Y:S03]  /*06b0*/  STL [R1+0x128], RZ ;  /* 0x000128ff01007387 */ /* 0x0003e60000100800 */
[----:B------:R-:W0:Y:S01]  /*06c0*/  F2I.FTZ.U32.TRUNC.NTZ R5, R5 ;  /* 0x0000000500057305 */ /* 0x000e22000021f000 */
[----:B------:R1:W-:Y:S04]  /*06d0*/  STL [R1+0x12c], RZ ;  /* 0x00012cff01007387 */ /* 0x0003e80000100800 */
[----:B------:R1:W-:Y:S04]  /*06e0*/  STL [R1+0x130], RZ ;  /* 0x000130ff01007387 */ /* 0x0003e80000100800 */
[----:B------:R1:W-:Y:S04]  /*06f0*/  STL [R1+0x134], RZ ;  /* 0x000134ff01007387 */ /* 0x0003e80000100800 */
[----:B------:R1:W-:Y:S01]  /*0700*/  STL [R1+0x138], RZ ;  /* 0x000138ff01007387 */ /* 0x0003e20000100800 */
[----:B0-----:R-:W-:-:S03]  /*0710*/  IMAD.MOV R7, RZ, RZ, -R5 ;  /* 0x000000ffff077224 */ /* 0x001fc600078e0a05 */
[----:B------:R1:W-:Y:S01]  /*0720*/  STL [R1+0x13c], RZ ;  /* 0x00013cff01007387 */ /* 0x0003e20000100800 */
[----:B------:R-:W-:Y:S01]  /*0730*/  IMAD.MOV.U32 R3, RZ, RZ, R7 ;  /* 0x000000ffff037224 */ /* 0x000fe200078e0007 */
[----:B------:R-:W-:Y:S02]  /*0740*/  IABS R7, R9 ;  /* 0x0000000900077213 */ /* 0x000fe40000000000 */
[----:B------:R1:W-:Y:S01]  /*0750*/  STL [R1+0x150], RZ ;  /* 0x000150ff01007387 */ /* 0x0003e20000100800 */
[----:B------:R-:W-:-:S03]  /*0760*/  IMAD R3, R3, R8, RZ ;  /* 0x0000000803037224 */ /* 0x000fc600078e02ff */
[----:B------:R1:W-:Y:S01]  /*0770*/  STL [R1+0x154], RZ ;  /* 0x000154ff01007387 */ /* 0x0003e20000100800 */
[----:B------:R-:W-:-:S03]  /*0780*/  IMAD.HI.U32 R4, R5, R3, R4 ;  /* 0x0000000305047227 */ /* 0x000fc600078e0004 */
[----:B------:R1:W-:Y:S01]  /*0790*/  STL [R1+0x158], RZ ;  /* 0x000158ff01007387 */ /* 0x0003e20000100800 */
[----:B------:R-:W-:Y:S02]  /*07a0*/  IMAD.MOV R3, RZ, RZ, -R0 ;  /* 0x000000ffff037224 */ /* 0x000fe400078e0a00 */
[----:B------:R-:W-:Y:S01]  /*07b0*/  IMAD.HI.U32 R0, R4, R7, RZ ;  /* 0x0000000704007227 */ /* 0x000fe200078e00ff */
[----:B------:R1:W-:Y:S03]  /*07c0*/  STL [R1+0x15c], RZ ;  /* 0x00015cff01007387 */ /* 0x0003e60000100800 */
[----:B------:R-:W-:Y:S01]  /*07d0*/  IMAD R3, R0, R3, R7 ;  /* 0x0000000300037224 */ /* 0x000fe200078e0207 */
[----:B------:R1:W-:Y:S01]  /*07e0*/  STL [R1+0x160], RZ ;  /* 0x000160ff01007387 */ /* 0x0003e20000100800 */
[----:B------:R-:W-:-:S03]  /*07f0*/  CS2R R6, SRZ ;  /* 0x0000000000067805 */ /* 0x000fc6000001ff00 */
[----:B------:R-:W-:Y:S01]  /*0800*/  ISETP.GT.U32.AND P1, PT, R8, R3, PT ;  /* 0x000000030800720c */ /* 0x000fe20003f24070 */
[----:B------:R1:W-:Y:S04]  /*0810*/  STL [R1+0x164], RZ ;  /* 0x000164ff01007387 */ /* 0x0003e80000100800 */
[----:B------:R1:W-:Y:S04]  /*0820*/  STL [R1+0x168], RZ ;  /* 0x000168ff01007387 */ /* 0x0003e80000100800 */
[----:B------:R1:W-:Y:S04]  /*0830*/  STL [R1+0x16c], RZ ;  /* 0x00016cff01007387 */ /* 0x0003e80000100800 */
[----:B------:R-:W-:Y:S01]  /*0840*/  @!P1 IMAD.IADD R3, R3, 0x1, -R8 ;  /* 0x0000000103039824 */ /* 0x000fe200078e0a08 */
[----:B------:R1:W-:Y:S01]  /*0850*/  STL [R1+0x170], RZ ;  /* 0x000170ff01007387 */ /* 0x0003e20000100800 */
[----:B------:R-:W-:-:S02]  /*0860*/  @!P1 IADD3 R0, R0, 0x1, RZ ;  /* 0x0000000100009810 */ /* 0x000fc40007ffe0ff */
[----:B------:R-:W-:Y:S01]  /*0870*/  ISETP.NE.AND P1, PT, R10, RZ, PT ;  /* 0x000000ff0a00720c */ /* 0x000fe20003f25270 */
[----:B------:R1:W-:Y:S01]  /*0880*/  STL [R1+0x174], RZ ;  /* 0x000174ff01007387 */ /* 0x0003e20000100800 */
[----:B------:R-:W-:Y:S02]  /*0890*/  ISETP.GE.U32.AND P0, PT, R3, R8, PT ;  /* 0x000000080300720c */ /* 0x000fe40003f06070 */
[----:B------:R-:W-:Y:S01]  /*08a0*/  LOP3.LUT R3, R9, R10, RZ, 0x3c, !PT ;  /* 0x0000000a09037212 */ /* 0x000fe200078e3cff */
[----:B------:R1:W-:Y:S03]  /*08b0*/  STL [R1+0x178], RZ ;  /* 0x000178ff01007387 */ /* 0x0003e60000100800 */
[----:B------:R-:W-:Y:S01]  /*08c0*/  ISETP.GE.AND P2, PT, R3, RZ, PT ;  /* 0x000000ff0300720c */ /* 0x000fe20003f46270 */
[----:B------:R1:W-:Y:S01]  /*08d0*/  STL [R1+0x17c], RZ ;  /* 0x00017cff01007387 */ /* 0x0003e20000100800 */
[----:B------:R-:W-:-:S03]  /*08e0*/  IMAD.MOV.U32 R3, RZ, RZ, c[0x0][0x180] ;  /* 0x00006000ff037624 */ /* 0x000fc600078e00ff */
[----:B------:R1:W-:Y:S02]  /*08f0*/  STL [R1+0x1c0], RZ ;  /* 0x0001c0ff01007387 */ /* 0x0003e40000100800 */
[----:B------:R-:W-:Y:S02]  /*0900*/  @P0 IADD3 R0, R0, 0x1, RZ ;  /* 0x0000000100000810 */ /* 0x000fe40007ffe0ff */
[----:B------:R1:W-:Y:S01]  /*0910*/  STL [R1+0x1c4], RZ ;  /* 0x0001c4ff01007387 */ /* 0x0003e20000100800 */
[----:B------:R-:W-:-:S03]  /*0920*/  IADD3 R3, R3, 0x1f, RZ ;  /* 0x0000001f03037810 */ /* 0x000fc60007ffe0ff */
[----:B------:R1:W-:Y:S01]  /*0930*/  STL [R1+0x1c8], RZ ;  /* 0x0001c8ff01007387 */ /* 0x0003e20000100800 */
[----:B------:R-:W-:Y:S01]  /*0940*/  @!P2 IMAD.MOV R0, RZ, RZ, -R0 ;  /* 0x000000ffff00a224 */ /* 0x000fe200078e0a00 */
[----:B------:R-:W-:Y:S02]  /*0950*/  @!P1 LOP3.LUT R0, RZ, R10, RZ, 0x33, !PT ;  /* 0x0000000aff009212 */ /* 0x000fe400078e33ff */
[----:B------:R1:W-:Y:S01]  /*0960*/  STL [R1+0x1cc], RZ ;  /* 0x0001ccff01007387 */ /* 0x0003e20000100800 */
[----:B------:R-:W-:Y:S02]  /*0970*/  ISETP.GE.AND P0, PT, R3, 0x20, PT ;  /* 0x000000200300780c */ /* 0x000fe40003f06270 */
[----:B------:R-:W-:Y:S01]  /*0980*/  IMAD.MOV R5, RZ, RZ, -R0 ;  /* 0x000000ffff057224 */ /* 0x000fe200078e0a00 */
[----:B------:R1:W-:Y:S01]  /*0990*/  STL [R1+0x260], RZ ;  /* 0x000260ff01007387 */ /* 0x0003e20000100800 */
[----:B------:R-:W-:Y:S02]  /*09a0*/  IMAD.SHL.U32 R0, R0, 0x40, RZ ;  /* 0x0000004000007824 */ /* 0x000fe400078e00ff */
[----:B------:R-:W-:Y:S01]  /*09b0*/  IMAD R5, R10, R5, R9 ;  /* 0x000000050a057224 */ /* 0x000fe200078e0209 */
[----:B------:R1:W-:Y:S01]  /*09c0*/  STL [R1+0x264], RZ ;  /* 0x000264ff01007387 */ /* 0x0003e20000100800 */
[----:B------:R-:W-:Y:S01]  /*09d0*/  CS2R R8, SRZ ;  /* 0x0000000000087805 */ /* 0x000fe2000001ff00 */
[----:B------:R-:W-:Y:S01]  /*09e0*/  CS2R R10, SRZ ;  /* 0x00000000000a7805 */ /* 0x000fe2000001ff00 */
[----:B------:R-:W-:Y:S01]  /*09f0*/  IMAD.IADD R2, R2, 0x1, R5 ;  /* 0x0000000102027824 */ /* 0x000fe200078e0205 */
[----:B------:R1:W-:Y:S01]  /*0a00*/  STL [R1+0x268], RZ ;  /* 0x000268ff01007387 */ /* 0x0003e20000100800 */
[----:B------:R-:W-:-:S02]  /*0a10*/  CS2R R4, SRZ ;  /* 0x0000000000047805 */ /* 0x000fc4000001ff00 */
[----:B------:R-:W-:Y:S01]  /*0a20*/  IMAD R28, R2, 0x200, R28 ;  /* 0x00000200021c7824 */ /* 0x000fe200078e021c */
[----:B------:R1:W-:Y:S04]  /*0a30*/  STL [R1+0x26c], RZ ;  /* 0x00026cff01007387 */ /* 0x0003e80000100800 */
[----:B------:R1:W-:Y:S01]  /*0a40*/  STL [R1+0x270], RZ ;  /* 0x000270ff01007387 */ /* 0x0003e20000100800 */
[C---:B------:R-:W-:Y:S02]  /*0a50*/  IADD3 R2, R28.reuse, 0x100, RZ ;  /* 0x000001001c027810 */ /* 0x040fe40007ffe0ff */
[C---:B------:R-:W-:Y:S01]  /*0a60*/  IADD3 R29, R28.reuse, 0x80, RZ ;  /* 0x000000801c1d7810 */ /* 0x040fe20007ffe0ff */
[----:B------:R1:W-:Y:S01]  /*0a70*/  STL [R1+0x274], RZ ;  /* 0x000274ff01007387 */ /* 0x0003e20000100800 */
[----:B------:R-:W-:-:S03]  /*0a80*/  IADD3 R3, R28, 0x180, RZ ;  /* 0x000001801c037810 */ /* 0x000fc60007ffe0ff */
[----:B------:R1:W-:Y:S04]  /*0a90*/  STL [R1+0x278], RZ ;  /* 0x000278ff01007387 */ /* 0x0003e80000100800 */
        /* <DEDUP_REMOVED lines=29> */
[----:B------:R1:W-:Y:S04]  /*0c70*/  STL [R1+0x66c], R28 ;  /* 0x00066c1c01007387 */ /* 0x0003e80000100800 */
[----:B------:R1:W-:Y:S04]  /*0c80*/  STL [R1+0xa50], R0 ;  /* 0x000a500001007387 */ /* 0x0003e80000100800 */
[----:B------:R1:W-:Y:S04]  /*0c90*/  STL [R1+0xa88], R2 ;  /* 0x000a880201007387 */ /* 0x0003e80000100800 */
[----:B------:R1:W-:Y:S04]  /*0ca0*/  STL [R1+0xa54], R29 ;  /* 0x000a541d01007387 */ /* 0x0003e80000100800 */
[----:B------:R1:W-:Y:S01]  /*0cb0*/  STL [R1+0xa68], R3 ;  /* 0x000a680301007387 */ /* 0x0003e20000100800 */
[----:B------:R-:W-:Y:S05]  /*0cc0*/  @!P0 BRA `(.L_x_0) ;  /* 0x00012f9000008947 */ /* 0x000fea0003800000 */
[----:B------:R-:W-:Y:S01]  /*0cd0*/  IMAD.MOV.U32 R24, RZ, RZ, R0 ;  /* 0x000000ffff187224 */ /* 0x000fe200078e0000 */
[----:B-1----:R-:W-:Y:S01]  /*0ce0*/  IABS R0, c[0x0][0x178] ;  /* 0x00005e0000007a13 */ /* 0x002fe20000000000 */
[----:B------:R-:W-:Y:S01]  /*0cf0*/  IMAD.MOV.U32 R26, RZ, RZ, R3 ;  /* 0x000000ffff1a7224 */ /* 0x000fe200078e0003 */
[----:B------:R-:W-:Y:S01]  /*0d00*/  IABS R3, c[0x0][0x17c] ;  /* 0x00005f0000037a13 */ /* 0x000fe20000000000 */
[----:B------:R-:W-:Y:S01]  /*0d10*/  IMAD.MOV.U32 R27, RZ, RZ, R2 ;  /* 0x000000ffff1b7224 */ /* 0x000fe200078e0002 */
[----:B------:R-:W0:Y:S01]  /*0d20*/  I2F.RP R8, R0 ;  /* 0x0000000000087306 */ /* 0x000e220000209400 */
[----:B------:R-:W-:Y:S01]  /*0d30*/  IABS R11, R29 ;  /* 0x0000001d000b7213 */ /* 0x000fe20000000000 */
[----:B------:R-:W1:Y:S01]  /*0d40*/  S2R R25, SR_TID.X ;  /* 0x0000000000197919 */ /* 0x000e620000002100 */
[----:B------:R-:W-:-:S02]  /*0d50*/  IABS R17, R26 ;  /* 0x0000001a00117213 */ /* 0x000fc40000000000 */
[----:B------:R-:W-:-:S03]  /*0d60*/  IABS R15, R27 ;  /* 0x0000001b000f7213 */ /* 0x000fc60000000000 */
[----:B------:R-:W2:Y:S08]  /*0d70*/  I2F.RP R2, R3 ;  /* 0x0000000300027306 */ /* 0x000eb00000209400 */
[----:B0-----:R-:W0:Y:S08]  /*0d80*/  MUFU.RCP R8, R8 ;  /* 0x0000000800087308 */ /* 0x001e300000001000 */
[----:B--2---:R-:W2:Y:S01]  /*0d90*/  MUFU.RCP R2, R2 ;  /* 0x0000000200027308 */ /* 0x004ea20000001000 */
[----:B-1----:R-:W-:-:S04]  /*0da0*/  LOP3.LUT R25, R25, 0x60, RZ, 0xc0, !PT ;  /* 0x0000006019197812 */ /* 0x002fc800078ec0ff */
[----:B------:R-:W-:Y:S02]  /*0db0*/  LEA.HI R13, R25, R24, RZ, 0x1b ;  /* 0x00000018190d7211 */ /* 0x000fe400078fd8ff */
[----:B0-----:R-:W-:Y:S02]  /*0dc0*/  IADD3 R6, R8, 0xffffffe, RZ ;  /* 0x0ffffffe08067810 */ /* 0x001fe40007ffe0ff */
[C---:B------:R-:W-:Y:S02]  /*0dd0*/  IADD3 R14, R13.reuse, 0x34, RZ ;  /* 0x000000340d0e7810 */ /* 0x040fe40007ffe0ff */
[----:B------:R0:W1:Y:S01]  /*0de0*/  F2I.FTZ.U32.TRUNC.NTZ R7, R6 ;  /* 0x0000000600077305 */ /* 0x000062000021f000 */
[C---:B------:R-:W-:Y:S02]  /*0df0*/  IADD3 R12, R13.reuse, 0x38, RZ ;  /* 0x000000380d0c7810 */ /* 0x040fe40007ffe0ff */
[----:B------:R-:W-:Y:S02]  /*0e00*/  IADD3 R21, R13, 0x20, RZ ;  /* 0x000000200d157810 */ /* 0x000fe40007ffe0ff */
[----:B--2---:R-:W-:-:S02]  /*0e10*/  IADD3 R4, R2, 0xffffffe, RZ ;  /* 0x0ffffffe02047810 */ /* 0x004fc40007ffe0ff */
[----:B------:R-:W-:Y:S02]  /*0e20*/  ISETP.GE.AND P6, PT, R12, RZ, PT ;  /* 0x000000ff0c00720c */ /* 0x000fe40003fc6270 */
[----:B------:R2:W3:Y:S01]  /*0e30*/  F2I.FTZ.U32.TRUNC.NTZ R5, R4 ;  /* 0x0000000400057305 */ /* 0x0004e2000021f000 */
[----:B0-----:R-:W-:Y:S01]  /*0e40*/  IMAD.MOV.U32 R6, RZ, RZ, RZ ;  /* 0x000000ffff067224 */ /* 0x001fe200078e00ff */
[----:B------:R-:W-:Y:S01]  /*0e50*/  IADD3 R20, R13, 0x24, RZ ;  /* 0x000000240d147810 */ /* 0x000fe20007ffe0ff */
[----:B-1----:R-:W-:Y:S02]  /*0e60*/  IMAD.MOV R9, RZ, RZ, -R7 ;  /* 0x000000ffff097224 */ /* 0x002fe400078e0a07 */
[----:B--2---:R-:W-:Y:S02]  /*0e70*/  IMAD.MOV.U32 R4, RZ, RZ, RZ ;  /* 0x000000ffff047224 */ /* 0x004fe400078e00ff */
[----:B------:R-:W-:-:S04]  /*0e80*/  IMAD R9, R9, R0, RZ ;  /* 0x0000000009097224 */ /* 0x000fc800078e02ff */
[----:B------:R-:W-:Y:S01]  /*0e90*/  IMAD.HI.U32 R8, R7, R9, R6 ;  /* 0x0000000907087227 */ /* 0x000fe200078e0006 */
[----:B------:R-:W-:-:S03]  /*0ea0*/  IABS R7, R28 ;  /* 0x0000001c00077213 */ /* 0x000fc60000000000 */
[----:B---3--:R-:W-:Y:S02]  /*0eb0*/  IMAD.MOV R6, RZ, RZ, -R5 ;  /* 0x000000ffff067224 */ /* 0x008fe400078e0a05 */
[----:B------:R-:W-:-:S04]  /*0ec0*/  IMAD.HI.U32 R10, R8, R11, RZ ;  /* 0x0000000b080a7227 */ /* 0x000fc800078e00ff */
[----:B------:R-:W-:Y:S02]  /*0ed0*/  IMAD R9, R6, R3, RZ ;  /* 0x0000000306097224 */ /* 0x000fe400078e02ff */
[----:B------:R-:W-:-:S04]  /*0ee0*/  IMAD.HI.U32 R6, R8, R15, RZ ;  /* 0x0000000f08067227 */ /* 0x000fc800078e00ff */
[----:B------:R-:W-:Y:S02]  /*0ef0*/  IMAD.MOV R6, RZ, RZ, -R6 ;  /* 0x000000ffff067224 */ /* 0x000fe400078e0a06 */
[----:B------:R-:W-:Y:S02]  /*0f00*/  IMAD.MOV R10, RZ, RZ, -R10 ;  /* 0x000000ffff0a7224 */ /* 0x000fe400078e0a0a */
[C---:B------:R-:W-:Y:S02]  /*0f10*/  IMAD R15, R0.reuse, R6, R15 ;  /* 0x00000006000f7224 */ /* 0x040fe400078e020f */
[----:B------:R-:W-:Y:S02]  /*0f20*/  IMAD R11, R0, R10, R11 ;  /* 0x0000000a000b7224 */ /* 0x000fe400078e020b */
[----:B------:R-:W-:Y:S01]  /*0f30*/  IMAD.HI.U32 R2, R8, R17, RZ ;  /* 0x0000001108027227 */ /* 0x000fe200078e00ff */
[C---:B------:R-:W-:Y:S02]  /*0f40*/  ISETP.GT.U32.AND P1, PT, R0.reuse, R15, PT ;  /* 0x0000000f0000720c */ /* 0x040fe40003f24070 */
[----:B------:R-:W-:Y:S01]  /*0f50*/  ISETP.GT.U32.AND P3, PT, R0, R11, PT ;  /* 0x0000000b0000720c */ /* 0x000fe20003f64070 */
[----:B------:R-:W-:-:S04]  /*0f60*/  IMAD.HI.U32 R8, R8, R7, RZ ;  /* 0x0000000708087227 */ /* 0x000fc800078e00ff */
[----:B------:R-:W-:Y:S02]  /*0f70*/  IMAD.MOV R2, RZ, RZ, -R2 ;  /* 0x000000ffff027224 */ /* 0x000fe400078e0a02 */
[----:B------:R-:W-:Y:S02]  /*0f80*/  IMAD.MOV R8, RZ, RZ, -R8 ;  /* 0x000000ffff087224 */ /* 0x000fe400078e0a08 */
[C---:B------:R-:W-:Y:S01]  /*0f90*/  IMAD R17, R0.reuse, R2, R17 ;  /* 0x0000000200117224 */ /* 0x040fe200078e0211 */
[----:B------:R-:W-:Y:S01]  /*0fa0*/  IABS R2, R14 ;  /* 0x0000000e00027213 */ /* 0x000fe20000000000 */
[C---:B------:R-:W-:Y:S02]  /*0fb0*/  IMAD R7, R0.reuse, R8, R7 ;  /* 0x0000000800077224 */ /* 0x040fe400078e0207 */
[--C-:B------:R-:W-:Y:S01]  /*0fc0*/  @!P1 IMAD.IADD R15, R15, 0x1, -R0.reuse ;  /* 0x000000010f0f9824 */ /* 0x100fe200078e0a00 */
[C---:B------:R-:W-:Y:S01]  /*0fd0*/  ISETP.GT.U32.AND P0, PT, R0.reuse, R17, PT ;  /* 0x000000110000720c */ /* 0x040fe20003f04070 */
[----:B------:R-:W-:Y:S01]  /*0fe0*/  @!P3 IMAD.IADD R11, R11, 0x1, -R0 ;  /* 0x000000010b0bb824 */ /* 0x000fe200078e0a00 */
[C---:B------:R-:W-:Y:S01]  /*0ff0*/  ISETP.GT.U32.AND P4, PT, R0.reuse, R7, PT ;  /* 0x000000070000720c */ /* 0x040fe20003f84070 */
[----:B------:R-:W-:Y:S01]  /*1000*/  IMAD.HI.U32 R9, R5, R9, R4 ;  /* 0x0000000905097227 */ /* 0x000fe200078e0004 */
[----:B------:R-:W-:-:S02]  /*1010*/  ISETP.GT.U32.AND P3, PT, R0, R15, PT ;  /* 0x0000000f0000720c */ /* 0x000fc40003f64070 */
[----:B------:R-:W-:Y:S02]  /*1020*/  IADD3 R5, R13, 0x3c, RZ ;  /* 0x0000003c0d057810 */ /* 0x000fe40007ffe0ff */
[----:B------:R-:W-:Y:S01]  /*1030*/  IABS R4, R12 ;  /* 0x0000000c00047213 */ /* 0x000fe20000000000 */
[----:B------:R-:W-:Y:S01]  /*1040*/  IMAD.HI.U32 R10, R9, R2, RZ ;  /* 0x00000002090a7227 */ /* 0x000fe200078e00ff */
[----:B------:R-:W-:Y:S02]  /*1050*/  IABS R6, R5 ;  /* 0x0000000500067213 */ /* 0x000fe40000000000 */
[----:B------:R-:W-:Y:S01]  /*1060*/  ISETP.GE.AND P2, PT, R5, RZ, PT ;  /* 0x000000ff0500720c */ /* 0x000fe20003f46270 */
[--C-:B------:R-:W-:Y:S01]  /*1070*/  @!P0 IMAD.IADD R17, R17, 0x1, -R0.reuse ;  /* 0x0000000111118824 */ /* 0x100fe200078e0a00 */
[----:B------:R-:W-:Y:S01]  /*1080*/  IADD3 R12, R13, 0x30, RZ ;  /* 0x000000300d0c7810 */ /* 0x000fe20007ffe0ff */
[--C-:B------:R-:W-:Y:S01]  /*1090*/  @!P4 IMAD.IADD R7, R7, 0x1, -R0.reuse ;  /* 0x000000010707c824 */ /* 0x100fe200078e0a00 */
[C---:B------:R-:W-:Y:S01]  /*10a0*/  ISETP.GT.U32.AND P4, PT, R0.reuse, R11, PT ;  /* 0x0000000b0000720c */ /* 0x040fe20003f84070 */
[----:B------:R-:W-:Y:S01]  /*10b0*/  @!P3 IMAD.IADD R15, R15, 0x1, -R0 ;  /* 0x000000010f0fb824 */ /* 0x000fe200078e0a00 */
[----:B------:R-:W-:Y:S01]  /*10c0*/  ISETP.GT.U32.AND P0, PT, R0, R17, PT ;  /* 0x000000110000720c */ /* 0x000fe20003f04070 */
[----:B------:R-:W-:Y:S01]  /*10d0*/  IMAD.HI.U32 R5, R9, R6, RZ ;  /* 0x0000000609057227 */ /* 0x000fe200078e00ff */
[----:B------:R-:W-:-:S02]  /*10e0*/  ISETP.GE.AND P3, PT, R27, RZ, PT ;  /* 0x000000ff1b00720c */ /* 0x000fc40003f66270 */
[----:B------:R-:W-:Y:S01]  /*10f0*/  ISETP.GT.U32.AND P5, PT, R0, R7, PT ;  /* 0x000000070000720c */ /* 0x000fe20003fa4070 */
[----:B------:R-:W-:Y:S01]  /*1100*/  IMAD.MOV R5, RZ, RZ, -R5 ;  /* 0x000000ffff057224 */ /* 0x000fe200078e0a05 */
[----:B------:R-:W-:Y:S01]  /*1110*/  ISETP.GE.AND P1, PT, R14, RZ, PT ;  /* 0x000000ff0e00720c */ /* 0x000fe20003f26270 */
[----:B------:R-:W-:Y:S01]  /*1120*/  IMAD.MOV R10, RZ, RZ, -R10 ;  /* 0x000000ffff0a7224 */ /* 0x000fe200078e0a0a */
[----:B------:R-:W-:Y:S01]  /*1130*/  IADD3 R14, R13, 0x2c, RZ ;  /* 0x0000002c0d0e7810 */ /* 0x000fe20007ffe0ff */
[----:B------:R-:W-:Y:S02]  /*1140*/  IMAD R6, R3, R5, R6 ;  /* 0x0000000503067224 */ /* 0x000fe400078e0206 */
[--C-:B------:R-:W-:Y:S01]  /*1150*/  @!P4 IMAD.IADD R11, R11, 0x1, -R0.reuse ;  /* 0x000000010b0bc824 */ /* 0x100fe200078e0a00 */
[----:B------:R-:W-:Y:S01]  /*1160*/  ISETP.GE.AND P4, PT, R29, RZ, PT ;  /* 0x000000ff1d00720c */ /* 0x000fe20003f86270 */
[--C-:B------:R-:W-:Y:S01]  /*1170*/  @!P0 IMAD.IADD R17, R17, 0x1, -R0.reuse ;  /* 0x0000000111118824 */ /* 0x100fe200078e0a00 */
[----:B------:R-:W-:Y:S01]  /*1180*/  ISETP.GE.AND P0, PT, R26, RZ, PT ;  /* 0x000000ff1a00720c */ /* 0x000fe20003f06270 */
[----:B------:R-:W-:Y:S01]  /*1190*/  @!P3 IMAD.MOV R15, RZ, RZ, -R15 ;  /* 0x000000ffff0fb224 */ /* 0x000fe200078e0a0f */
[----:B------:R-:W-:Y:S01]  /*11a0*/  ISETP.GE.AND P3, PT, R28, RZ, PT ;  /* 0x000000ff1c00720c */ /* 0x000fe20003f66270 */
[----:B------:R-:W-:Y:S01]  /*11b0*/  @!P5 IMAD.IADD R7, R7, 0x1, -R0 ;  /* 0x000000010707d824 */ /* 0x000fe200078e0a00 */
[C---:B------:R-:W-:Y:S01]  /*11c0*/  ISETP.GT.U32.AND P5, PT, R3.reuse, R6, PT ;  /* 0x000000060300720c */ /* 0x040fe20003fa4070 */
[----:B------:R-:W-:Y:S01]  /*11d0*/  IMAD R5, R3, R10, R2 ;  /* 0x0000000a03057224 */ /* 0x000fe200078e0202 */
[----:B------:R-:W-:Y:S01]  /*11e0*/  LOP3.LUT R10, RZ, c[0x0][0x178], RZ, 0x33, !PT ;  /* 0x00005e00ff0a7a12 */ /* 0x000fe200078e33ff */
[----:B------:R-:W-:Y:S01]  /*11f0*/  IMAD.MOV.U32 R19, RZ, RZ, R7 ;  /* 0x000000ffff137224 */ /* 0x000fe200078e0007 */
[----:B------:R-:W-:Y:S01]  /*1200*/  IABS R0, R14 ;  /* 0x0000000e00007213 */ /* 0x000fe20000000000 */
[----:B------:R-:W-:Y:S01]  /*1210*/  IMAD.HI.U32 R8, R9, R4, RZ ;  /* 0x0000000409087227 */ /* 0x000fe200078e00ff */
[----:B------:R-:W-:-:S02]  /*1220*/  IADD3 R29, R13, 0x14, RZ ;  /* 0x000000140d1d7810 */ /* 0x000fc40007ffe0ff */
[----:B------:R-:W-:Y:S01]  /*1230*/  IADD3 R28, R13, 0x10, RZ ;  /* 0x000000100d1c7810 */ /* 0x000fe20007ffe0ff */
[----:B------:R-:W-:Y:S02]  /*1240*/  @!P0 IMAD.MOV R17, RZ, RZ, -R17 ;  /* 0x000000ffff118224 */ /* 0x000fe400078e0a11 */
[----:B------:R-:W-:Y:S01]  /*1250*/  @!P4 IMAD.MOV R11, RZ, RZ, -R11 ;  /* 0x000000ffff0bc224 */ /* 0x000fe200078e0a0b */
[----:B------:R-:W-:Y:S01]  /*1260*/  ISETP.NE.AND P4, PT, RZ, c[0x0][0x178], PT ;  /* 0x00005e00ff007a0c */ /* 0x000fe20003f85270 */
[----:B------:R-:W-:Y:S01]  /*1270*/  @!P3 IMAD.MOV R19, RZ, RZ, -R19 ;  /* 0x000000ffff13b224 */ /* 0x000fe200078e0a13 */
[----:B------:R-:W-:Y:S01]  /*1280*/  ISETP.GE.AND P3, PT, R12, RZ, PT ;  /* 0x000000ff0c00720c */ /* 0x000fe20003f66270 */
[----:B------:R-:W-:Y:S01]  /*1290*/  IMAD.MOV R8, RZ, RZ, -R8 ;  /* 0x000000ffff087224 */ /* 0x000fe200078e0a08 */
[C---:B------:R-:W-:Y:S01]  /*12a0*/  SEL R16, R10.reuse, R17, !P4 ;  /* 0x000000110a107207 */ /* 0x040fe20006000000 */
[----:B------:R-:W-:Y:S01]  /*12b0*/  IMAD.HI.U32 R7, R9, R0, RZ ;  /* 0x0000000009077227 */ /* 0x000fe200078e00ff */
[----:B------:R-:W-:-:S02]  /*12c0*/  SEL R15, R10, R15, !P4 ;  /* 0x0000000f0a0f7207 */ /* 0x000fc40006000000 */
[C---:B------:R-:W-:Y:S01]  /*12d0*/  SEL R11, R10.reuse, R11, !P4 ;  /* 0x0000000b0a0b7207 */ /* 0x040fe20006000000 */
[C---:B------:R-:W-:Y:S01]  /*12e0*/  IMAD R4, R3.reuse, R8, R4 ;  /* 0x0000000803047224 */ /* 0x040fe200078e0204 */
[----:B------:R-:W-:Y:S01]  /*12f0*/  SEL R10, R10, R19, !P4 ;  /* 0x000000130a0a7207 */ /* 0x000fe20006000000 */
[----:B------:R-:W-:Y:S01]  /*1300*/  @!P5 IMAD.IADD R6, R6, 0x1, -R3 ;  /* 0x000000010606d824 */ /* 0x000fe200078e0a03 */
[C---:B------:R-:W-:Y:S01]  /*1310*/  ISETP.GT.U32.AND P4, PT, R3.reuse, R5, PT ;  /* 0x000000050300720c */ /* 0x040fe20003f84070 */
[----:B------:R-:W-:Y:S01]  /*1320*/  IMAD.MOV R7, RZ, RZ, -R7 ;  /* 0x000000ffff077224 */ /* 0x000fe200078e0a07 */
[----:B------:R-:W-:Y:S01]  /*1330*/  IABS R8, R12 ;  /* 0x0000000c00087213 */ /* 0x000fe20000000000 */
[----:B------:R0:W-:Y:S01]  /*1340*/  STL [R1+0xc], R16 ;  /* 0x00000c1001007387 */ /* 0x0001e20000100800 */
[C---:B------:R-:W-:Y:S01]  /*1350*/  ISETP.GT.U32.AND P0, PT, R3.reuse, R4, PT ;  /* 0x000000040300720c */ /* 0x040fe20003f04070 */
[C---:B------:R-:W-:Y:S01]  /*1360*/  IMAD R7, R3.reuse, R7, R0 ;  /* 0x0000000703077224 */ /* 0x040fe200078e0200 */
[----:B------:R-:W-:Y:S01]  /*1370*/  ISETP.GT.U32.AND P5, PT, R3, R6, PT ;  /* 0x000000060300720c */ /* 0x000fe20003fa4070 */
[----:B------:R-:W-:Y:S01]  /*1380*/  IMAD.HI.U32 R2, R9, R8, RZ ;  /* 0x0000000809027227 */ /* 0x000fe200078e00ff */
[C---:B------:R-:W-:Y:S01]  /*1390*/  IADD3 R12, R13.reuse, 0x28, RZ ;  /* 0x000000280d0c7810 */ /* 0x040fe20007ffe0ff */
[----:B------:R1:W-:Y:S01]  /*13a0*/  STL [R1+0x8], R15 ;  /* 0x0000080f01007387 */ /* 0x0003e20000100800 */
[----:B------:R-:W-:Y:S01]  /*13b0*/  IADD3 R19, R13, 0x1c, RZ ;  /* 0x0000001c0d137810 */ /* 0x000fe20007ffe0ff */
[----:B------:R-:W-:-:S02]  /*13c0*/  IMAD.MOV R2, RZ, RZ, -R2 ;  /* 0x000000ffff027224 */ /* 0x000fc400078e0a02 */
[--C-:B------:R-:W-:Y:S01]  /*13d0*/  @!P4 IMAD.IADD R5, R5, 0x1, -R3.reuse ;  /* 0x000000010505c824 */ /* 0x100fe200078e0a03 */
[----:B0-----:R-:W-:Y:S01]  /*13e0*/  IABS R16, R21 ;  /* 0x0000001500107213 */ /* 0x001fe20000000000 */
[C---:B------:R-:W-:Y:S01]  /*13f0*/  IMAD R8, R3.reuse, R2, R8 ;  /* 0x0000000203087224 */ /* 0x040fe200078e0208 */
[----:B------:R-:W-:Y:S01]  /*1400*/  STL [R1+0x4], R11 ;  /* 0x0000040b01007387 */ /* 0x000fe20000100800 */
[--C-:B------:R-:W-:Y:S01]  /*1410*/  @!P0 IMAD.IADD R4, R4, 0x1, -R3.reuse ;  /* 0x0000000104048824 */ /* 0x100fe200078e0a03 */
[----:B------:R-:W-:Y:S01]  /*1420*/  ISETP.GT.U32.AND P4, PT, R3, R5, PT ;  /* 0x000000050300720c */ /* 0x000fe20003f84070 */
[----:B------:R-:W-:Y:S01]  /*1430*/  @!P5 IMAD.IADD R6, R6, 0x1, -R3 ;  /* 0x000000010606d824 */ /* 0x000fe200078e0a03 */
[----:B------:R0:W-:Y:S01]  /*1440*/  STL [R1], R10 ;  /* 0x0000000a01007387 */ /* 0x0001e20000100800 */
[----:B------:R-:W-:Y:S01]  /*1450*/  ISETP.GE.AND P5, PT, R14, RZ, PT ;  /* 0x000000ff0e00720c */ /* 0x000fe20003fa6270 */
[----:B------:R-:W-:Y:S01]  /*1460*/  IMAD.HI.U32 R17, R9, R16, RZ ;  /* 0x0000001009117227 */ /* 0x000fe200078e00ff */
[----:B------:R-:W-:-:S02]  /*1470*/  ISETP.GT.U32.AND P0, PT, R3, R4, PT ;  /* 0x000000040300720c */ /* 0x000fc40003f04070 */
[----:B------:R-:W-:Y:S01]  /*1480*/  IABS R14, R19 ;  /* 0x00000013000e7213 */ /* 0x000fe20000000000 */
[----:B------:R-:W-:Y:S01]  /*1490*/  @!P2 IMAD.MOV R6, RZ, RZ, -R6 ;  /* 0x000000ffff06a224 */ /* 0x000fe200078e0a06 */
[----:B-1----:R-:W-:Y:S01]  /*14a0*/  IABS R15, R20 ;  /* 0x00000014000f7213 */ /* 0x002fe20000000000 */
[----:B------:R-:W-:Y:S01]  /*14b0*/  IMAD.MOV R17, RZ, RZ, -R17 ;  /* 0x000000ffff117224 */ /* 0x000fe200078e0a11 */
[----:B0-----:R-:W-:Y:S02]  /*14c0*/  IADD3 R10, R13, 0x18, RZ ;  /* 0x000000180d0a7810 */ /* 0x001fe40007ffe0ff */
[----:B------:R-:W-:Y:S01]  /*14d0*/  @!P4 IMAD.IADD R5, R5, 0x1, -R3 ;  /* 0x000000010505c824 */ /* 0x000fe200078e0a03 */
[----:B------:R-:W-:Y:S01]  /*14e0*/  ISETP.GT.U32.AND P4, PT, R3, R8, PT ;  /* 0x000000080300720c */ /* 0x000fe20003f84070 */
[----:B------:R-:W-:Y:S01]  /*14f0*/  IMAD.HI.U32 R2, R9, R14, RZ ;  /* 0x0000000e09027227 */ /* 0x000fe200078e00ff */
[----:B------:R-:W-:-:S03]  /*1500*/  IABS R11, R10 ;  /* 0x0000000a000b7213 */ /* 0x000fc60000000000 */
[----:B------:R-:W-:Y:S01]  /*1510*/  @!P0 IMAD.IADD R4, R4, 0x1, -R3 ;  /* 0x0000000104048824 */ /* 0x000fe200078e0a03 */
[----:B------:R-:W-:Y:S01]  /*1520*/  ISETP.GE.AND P0, PT, R12, RZ, PT ;  /* 0x000000ff0c00720c */ /* 0x000fe20003f06270 */
[----:B------:R-:W-:Y:S01]  /*1530*/  IMAD R16, R3, R17, R16 ;  /* 0x0000001103107224 */ /* 0x000fe200078e0210 */
[----:B------:R-:W-:Y:S01]  /*1540*/  IABS R12, R12 ;  /* 0x0000000c000c7213 */ /* 0x000fe20000000000 */
[----:B------:R-:W-:Y:S01]  /*1550*/  @!P6 IMAD.MOV R4, RZ, RZ, -R4 ;  /* 0x000000ffff04e224 */ /* 0x000fe200078e0a04 */
[----:B------:R-:W-:Y:S01]  /*1560*/  IADD3 R17, R13, 0x8, RZ ;  /* 0x000000080d117810 */ /* 0x000fe20007ffe0ff */
[----:B------:R-:W-:-:S03]  /*1570*/  IMAD.HI.U32 R0, R9, R11, RZ ;  /* 0x0000000b09007227 */ /* 0x000fc600078e00ff */
[----:B------:R-:W-:Y:S01]  /*1580*/  IABS R23, R17 ;  /* 0x0000001100177213 */ /* 0x000fe20000000000 */
[----:B------:R-:W-:Y:S01]  /*1590*/  @!P4 IMAD.IADD R8, R8, 0x1, -R3 ;  /* 0x000000010808c824 */ /* 0x000fe200078e0a03 */
[----:B------:R-:W-:Y:S01]  /*15a0*/  ISETP.GT.U32.AND P4, PT, R3, R7, PT ;  /* 0x000000070300720c */ /* 0x000fe20003f84070 */
[----:B------:R-:W-:-:S03]  /*15b0*/  IMAD.HI.U32 R22, R9, R12, RZ ;  /* 0x0000000c09167227 */ /* 0x000fc600078e00ff */
[C---:B------:R-:W-:Y:S01]  /*15c0*/  ISETP.GT.U32.AND P2, PT, R3.reuse, R8, PT ;  /* 0x000000080300720c */ /* 0x040fe20003f44070 */
[----:B------:R-:W-:Y:S02]  /*15d0*/  IMAD.MOV R22, RZ, RZ, -R22 ;  /* 0x000000ffff167224 */ /* 0x000fe400078e0a16 */
[----:B------:R-:W-:Y:S02]  /*15e0*/  IMAD.MOV R2, RZ, RZ, -R2 ;  /* 0x000000ffff027224 */ /* 0x000fe400078e0a02 */
[----:B------:R-:W-:Y:S02]  /*15f0*/  IMAD R12, R3, R22, R12 ;  /* 0x00000016030c7224 */ /* 0x000fe400078e020c */
[----:B------:R-:W-:Y:S02]  /*1600*/  IMAD.MOV R0, RZ, RZ, -R0 ;  /* 0x000000ffff007224 */ /* 0x000fe400078e0a00 */
[--C-:B------:R-:W-:Y:S01]  /*1610*/  @!P4 IMAD.IADD R7, R7, 0x1, -R3.reuse ;  /* 0x000000010707c824 */ /* 0x100fe200078e0a03 */
[C---:B------:R-:W-:Y:S01]  /*1620*/  ISETP.GT.U32.AND P6, PT, R3.reuse, R12, PT ;  /* 0x0000000c0300720c */ /* 0x040fe20003fc4070 */
[C---:B------:R-:W-:Y:S01]  /*1630*/  IMAD R14, R3.reuse, R2, R14 ;  /* 0x00000002030e7224 */ /* 0x040fe200078e020e */
[----:B------:R-:W-:Y:S01]  /*1640*/  IABS R2, R29 ;  /* 0x0000001d00027213 */ /* 0x000fe20000000000 */
[----:B------:R-:W-:Y:S01]  /*1650*/  @!P2 IMAD.IADD R8, R8, 0x1, -R3 ;  /* 0x000000010808a824 */ /* 0x000fe200078e0a03 */
[C---:B------:R-:W-:Y:S01]  /*1660*/  ISETP.GT.U32.AND P4, PT, R3.reuse, R7, PT ;  /* 0x000000070300720c */ /* 0x040fe20003f84070 */
[C---:B------:R-:W-:Y:S01]  /*1670*/  IMAD R11, R3.reuse, R0, R11 ;  /* 0x00000000030b7224 */ /* 0x040fe200078e020b */
[----:B------:R-:W-:Y:S01]  /*1680*/  ISETP.GT.U32.AND P2, PT, R3, R16, PT ;  /* 0x000000100300720c */ /* 0x000fe20003f44070 */
[----:B------:R-:W-:Y:S01]  /*1690*/  IMAD.HI.U32 R18, R9, R15, RZ ;  /* 0x0000000f09127227 */ /* 0x000fe200078e00ff */
[----:B------:R-:W-:-:S03]  /*16a0*/  IABS R0, R28 ;  /* 0x0000001c00007213 */ /* 0x000fc60000000000 */
[----:B------:R-:W-:-:S04]  /*16b0*/  IMAD.HI.U32 R27, R9, R2, RZ ;  /* 0x00000002091b7227 */ /* 0x000fc800078e00ff */
[--C-:B------:R-:W-:Y:S01]  /*16c0*/  @!P6 IMAD.IADD R12, R12, 0x1, -R3.reuse ;  /* 0x000000010c0ce824 */ /* 0x100fe200078e0a03 */
[----:B------:R-:W-:Y:S01]  /*16d0*/  ISETP.GT.U32.AND P6, PT, R3, R11, PT ;  /* 0x0000000b0300720c */ /* 0x000fe20003fc4070 */
[--C-:B------:R-:W-:Y:S01]  /*16e0*/  @!P4 IMAD.IADD R7, R7, 0x1, -R3.reuse ;  /* 0x000000010707c824 */ /* 0x100fe200078e0a03 */
[C---:B------:R-:W-:Y:S01]  /*16f0*/  ISETP.GT.U32.AND P4, PT, R3.reuse, R14, PT ;  /* 0x0000000e0300720c */ /* 0x040fe20003f84070 */
[----:B------:R-:W-:Y:S01]  /*1700*/  @!P2 IMAD.IADD R16, R16, 0x1, -R3 ;  /* 0x000000011010a824 */ /* 0x000fe200078e0a03 */
[C---:B------:R-:W-:Y:S01]  /*1710*/  ISETP.GT.U32.AND P2, PT, R3.reuse, R12, PT ;  /* 0x0000000c0300720c */ /* 0x040fe20003f44070 */
[----:B------:R-:W-:Y:S02]  /*1720*/  IMAD.MOV R18, RZ, RZ, -R18 ;  /* 0x000000ffff127224 */ /* 0x000fe400078e0a12 */
[----:B------:R-:W-:Y:S02]  /*1730*/  IMAD.MOV R27, RZ, RZ, -R27 ;  /* 0x000000ffff1b7224 */ /* 0x000fe400078e0a1b */
[----:B------:R-:W-:Y:S01]  /*1740*/  IMAD R15, R3, R18, R15 ;  /* 0x00000012030f7224 */ /* 0x000fe200078e020f */
[----:B------:R-:W-:Y:S01]  /*1750*/  IADD3 R18, R13, 0xc, RZ ;  /* 0x0000000c0d127810 */ /* 0x000fe20007ffe0ff */
[----:B------:R-:W-:-:S02]  /*1760*/  IMAD R2, R3, R27, R2 ;  /* 0x0000001b03027224 */ /* 0x000fc400078e0202 */
[--C-:B------:R-:W-:Y:S01]  /*1770*/  @!P6 IMAD.IADD R11, R11, 0x1, -R3.reuse ;  /* 0x000000010b0be824 */ /* 0x100fe200078e0a03 */
[----:B------:R-:W-:Y:S01]  /*1780*/  IABS R22, R18 ;  /* 0x0000001200167213 */ /* 0x000fe20000000000 */
[----:B------:R-:W-:Y:S01]  /*1790*/  @!P4 IMAD.IADD R14, R14, 0x1, -R3 ;  /* 0x000000010e0ec824 */ /* 0x000fe200078e0a03 */
[----:B------:R-:W-:Y:S01]  /*17a0*/  ISETP.GT.U32.AND P4, PT, R3, R16, PT ;  /* 0x000000100300720c */ /* 0x000fe20003f84070 */
[----:B------:R-:W-:-:S03]  /*17b0*/  IMAD.HI.U32 R25, R9, R23, RZ ;  /* 0x0000001709197227 */ /* 0x000fc600078e00ff */
[C---:B------:R-:W-:Y:S01]  /*17c0*/  ISETP.GT.U32.AND P6, PT, R3.reuse, R14, PT ;  /* 0x0000000e0300720c */ /* 0x040fe20003fc4070 */
[----:B------:R-:W-:Y:S01]  /*17d0*/  @!P1 IMAD.MOV R5, RZ, RZ, -R5 ;  /* 0x000000ffff059224 */ /* 0x000fe200078e0a05 */
[C---:B------:R-:W-:Y:S01]  /*17e0*/  ISETP.GT.U32.AND P1, PT, R3.reuse, R15, PT ;  /* 0x0000000f0300720c */ /* 0x040fe20003f24070 */
[----:B------:R-:W-:Y:S01]  /*17f0*/  @!P5 IMAD.MOV R7, RZ, RZ, -R7 ;  /* 0x000000ffff07d224 */ /* 0x000fe200078e0a07 */
[C---:B------:R-:W-:Y:S01]  /*1800*/  ISETP.GT.U32.AND P5, PT, R3.reuse, R11, PT ;  /* 0x0000000b0300720c */ /* 0x040fe20003fa4070 */
[----:B------:R-:W-:Y:S01]  /*1810*/  @!P2 IMAD.IADD R12, R12, 0x1, -R3 ;  /* 0x000000010c0ca824 */ /* 0x000fe200078e0a03 */
[C---:B------:R-:W-:Y:S01]  /*1820*/  ISETP.GT.U32.AND P2, PT, R3.reuse, R2, PT ;  /* 0x000000020300720c */ /* 0x040fe20003f44070 */
[----:B------:R-:W-:Y:S02]  /*1830*/  IMAD.MOV R25, RZ, RZ, -R25 ;  /* 0x000000ffff197224 */ /* 0x000fe400078e0a19 */
[----:B------:R-:W-:Y:S02]  /*1840*/  IMAD.MOV.U32 R27, RZ, RZ, c[0x0][0x180] ;  /* 0x00006000ff1b7624 */ /* 0x000fe400078e00ff */
[----:B------:R-:W-:-:S02]  /*1850*/  IMAD R23, R3, R25, R23 ;  /* 0x0000001903177224 */ /* 0x000fc400078e0217 */
[----:B------:R-:W-:Y:S01]  /*1860*/  IMAD.HI.U32 R24, R9, R22, RZ ;  /* 0x0000001609187227 */ /* 0x000fe200078e00ff */
[----:B------:R-:W-:-:S03]  /*1870*/  IADD3 R27, R27, 0x1f, RZ ;  /* 0x0000001f1b1b7810 */ /* 0x000fc60007ffe0ff */
[--C-:B------:R-:W-:Y:S01]  /*1880*/  @!P6 IMAD.IADD R14, R14, 0x1, -R3.reuse ;  /* 0x000000010e0ee824 */ /* 0x100fe200078e0a03 */
[----:B------:R-:W-:Y:S01]  /*1890*/  ISETP.GT.U32.AND P6, PT, R3, R23, PT ;  /* 0x000000170300720c */ /* 0x000fe20003fc4070 */
[----:B------:R-:W-:Y:S02]  /*18a0*/  IMAD.MOV R24, RZ, RZ, -R24 ;  /* 0x000000ffff187224 */ /* 0x000fe400078e0a18 */
[--C-:B------:R-:W-:Y:S01]  /*18b0*/  @!P1 IMAD.IADD R15, R15, 0x1, -R3.reuse ;  /* 0x000000010f0f9824 */ /* 0x100fe200078e0a03 */
[----:B------:R-:W-:Y:S01]  /*18c0*/  ISETP.GE.AND P1, PT, R13, RZ, PT ;  /* 0x000000ff0d00720c */ /* 0x000fe20003f26270 */
[--C-:B------:R-:W-:Y:S01]  /*18d0*/  @!P5 IMAD.IADD R11, R11, 0x1, -R3.reuse ;  /* 0x000000010b0bd824 */ /* 0x100fe200078e0a03 */
[----:B------:R-:W-:Y:S01]  /*18e0*/  ISETP.GE.AND P5, PT, R20, RZ, PT ;  /* 0x000000ff1400720c */ /* 0x000fe20003fa6270 */
[----:B------:R-:W-:Y:S01]  /*18f0*/  @!P2 IMAD.IADD R2, R2, 0x1, -R3 ;  /* 0x000000010202a824 */ /* 0x000fe200078e0a03 */
[----:B------:R-:W-:Y:S01]  /*1900*/  ISETP.GE.AND P2, PT, R21, RZ, PT ;  /* 0x000000ff1500720c */ /* 0x000fe20003f46270 */
[C---:B------:R-:W-:Y:S01]  /*1910*/  IMAD R22, R3.reuse, R24, R22 ;  /* 0x0000001803167224 */ /* 0x040fe200078e0216 */
[----:B------:R-:W-:Y:S01]  /*1920*/  SHF.R.S32.HI R20, RZ, 0x1f, R27 ;  /* 0x0000001fff147819 */ /* 0x000fe2000001141b */
[----:B------:R-:W-:Y:S01]  /*1930*/  @!P3 IMAD.MOV R8, RZ, RZ, -R8 ;  /* 0x000000ffff08b224 */ /* 0x000fe200078e0a08 */
[----:B------:R-:W-:Y:S01]  /*1940*/  ISETP.GT.U32.AND P3, PT, R3, R15, PT ;  /* 0x0000000f0300720c */ /* 0x000fe20003f64070 */
[----:B------:R-:W-:Y:S01]  /*1950*/  IMAD.HI.U32 R26, R9, R0, RZ ;  /* 0x00000000091a7227 */ /* 0x000fe200078e00ff */
[----:B------:R-:W-:-:S02]  /*1960*/  LEA.HI R20, R20, R27, RZ, 0x5 ;  /* 0x0000001b14147211 */ /* 0x000fc400078f28ff */
[----:B------:R-:W0:Y:S01]  /*1970*/  S2R R27, SR_TID.X ;  /* 0x00000000001b7919 */ /* 0x000e220000002100 */
[--C-:B------:R-:W-:Y:S01]  /*1980*/  @!P4 IMAD.IADD R16, R16, 0x1, -R3.reuse ;  /* 0x000000011010c824 */ /* 0x100fe200078e0a03 */
[----:B------:R-:W-:Y:S01]  /*1990*/  ISETP.GT.U32.AND P4, PT, R3, R22, PT ;  /* 0x000000160300720c */ /* 0x000fe20003f84070 */
[----:B------:R-:W-:Y:S01]  /*19a0*/  IMAD.MOV R26, RZ, RZ, -R26 ;  /* 0x000000ffff1a7224 */ /* 0x000fe200078e0a1a */
[----:B------:R-:W-:Y:S01]  /*19b0*/  IADD3 R24, R13, 0x4, RZ ;  /* 0x000000040d187810 */ /* 0x000fe20007ffe0ff */
[--C-:B------:R-:W-:Y:S01]  /*19c0*/  @!P6 IMAD.IADD R23, R23, 0x1, -R3.reuse ;  /* 0x000000011717e824 */ /* 0x100fe200078e0a03 */
[----:B------:R-:W-:Y:S01]  /*19d0*/  IABS R13, R13 ;  /* 0x0000000d000d7213 */ /* 0x000fe20000000000 */
[C---:B------:R-:W-:Y:S01]  /*19e0*/  IMAD R0, R3.reuse, R26, R0 ;  /* 0x0000001a03007224 */ /* 0x040fe200078e0200 */
[----:B------:R-:W-:Y:S01]  /*19f0*/  IABS R25, R24 ;  /* 0x0000001800197213 */ /* 0x000fe20000000000 */
[----:B------:R-:W-:Y:S01]  /*1a00*/  @!P2 IMAD.MOV R16, RZ, RZ, -R16 ;  /* 0x000000ffff10a224 */ /* 0x000fe200078e0a10 */
[----:B------:R-:W-:Y:S01]  /*1a10*/  ISETP.GT.U32.AND P2, PT, R3, R23, PT ;  /* 0x000000170300720c */ /* 0x000fe20003f44070 */
[----:B------:R-:W-:Y:S01]  /*1a20*/  @!P3 IMAD.IADD R15, R15, 0x1, -R3 ;  /* 0x000000010f0fb824 */ /* 0x000fe200078e0a03 */
[----:B------:R-:W-:Y:S01]  /*1a30*/  ISETP.GT.U32.AND P3, PT, R3, R0, PT ;  /* 0x000000000300720c */ /* 0x000fe20003f64070 */
[----:B------:R-:W-:-:S04]  /*1a40*/  IMAD.HI.U32 R26, R9, R25, RZ ;  /* 0x00000019091a7227 */ /* 0x000fc800078e00ff */
[----:B------:R-:W-:Y:S01]  /*1a50*/  @!P4 IMAD.IADD R22, R22, 0x1, -R3 ;  /* 0x000000011616c824 */ /* 0x000fe200078e0a03 */
[----:B------:R-:W-:Y:S01]  /*1a60*/  ISETP.GE.AND P4, PT, R10, RZ, PT ;  /* 0x000000ff0a00720c */ /* 0x000fe20003f86270 */
[----:B------:R-:W-:-:S03]  /*1a70*/  IMAD.HI.U32 R9, R9, R13, RZ ;  /* 0x0000000d09097227 */ /* 0x000fc600078e00ff */
[----:B------:R-:W-:Y:S01]  /*1a80*/  ISETP.GT.U32.AND P6, PT, R3, R22, PT ;  /* 0x000000160300720c */ /* 0x000fe20003fc4070 */
[----:B------:R-:W-:Y:S01]  /*1a90*/  @!P2 IMAD.IADD R23, R23, 0x1, -R3 ;  /* 0x000000011717a824 */ /* 0x000fe200078e0a03 */
[----:B------:R-:W-:Y:S01]  /*1aa0*/  ISETP.GE.AND P2, PT, R17, RZ, PT ;  /* 0x000000ff1100720c */ /* 0x000fe20003f46270 */
[----:B------:R-:W-:Y:S02]  /*1ab0*/  IMAD.MOV R9, RZ, RZ, -R9 ;  /* 0x000000ffff097224 */ /* 0x000fe400078e0a09 */
[----:B0-----:R-:W-:Y:S02]  /*1ac0*/  IMAD.SHL.U32 R17, R27, 0x8, RZ ;  /* 0x000000081b117824 */ /* 0x001fe400078e00ff */
[----:B------:R-:W-:Y:S01]  /*1ad0*/  @!P3 IMAD.IADD R0, R0, 0x1, -R3 ;  /* 0x000000010000b824 */ /* 0x000fe200078e0a03 */
[----:B------:R-:W-:Y:S01]  /*1ae0*/  ISETP.GE.AND P3, PT, R19, RZ, PT ;  /* 0x000000ff1300720c */ /* 0x000fe20003f66270 */
[----:B------:R-:W-:Y:S01]  /*1af0*/  IMAD R9, R3, R9, R13 ;  /* 0x0000000903097224 */ /* 0x000fe200078e020d */
[----:B------:R-:W-:Y:S01]  /*1b00*/  SHF.R.S32.HI R19, RZ, 0x6, R27 ;  /* 0x00000006ff137819 */ /* 0x000fe2000001141b */
[C---:B------:R-:W-:Y:S01]  /*1b10*/  IMAD.SHL.U32 R10, R27.reuse, 0x2, RZ ;  /* 0x000000021b0a7824 */ /* 0x040fe200078e00ff */
[----:B------:R-:W-:Y:S01]  /*1b20*/  LOP3.LUT R13, R27, 0x7, RZ, 0xc0, !PT ;  /* 0x000000071b0d7812 */ /* 0x000fe200078ec0ff */
[----:B------:R-:W-:Y:S01]  /*1b30*/  @!P6 IMAD.IADD R22, R22, 0x1, -R3 ;  /* 0x000000011616e824 */ /* 0x000fe200078e0a03 */
[----:B------:R-:W-:Y:S01]  /*1b40*/  LOP3.LUT R17, R17, 0x30, RZ, 0xc0, !PT ;  /* 0x0000003011117812 */ /* 0x000fe200078ec0ff */
[----:B------:R-:W-:Y:S01]  /*1b50*/  @!P4 IMAD.MOV R11, RZ, RZ, -R11 ;  /* 0x000000ffff0bc224 */ /* 0x000fe200078e0a0b */
[----:B------:R-:W-:Y:S01]  /*1b60*/  SGXT R19, R19, 0x1 ;  /* 0x000000011313781a */ /* 0x000fe20000000200 */
[----:B------:R-:W-:Y:S01]  /*1b70*/  IMAD.MOV R26, RZ, RZ, -R26 ;  /* 0x000000ffff1a7224 */ /* 0x000fe200078e0a1a */
[----:B------:R-:W-:Y:S01]  /*1b80*/  ISETP.GE.AND P6, PT, R18, RZ, PT ;  /* 0x000000ff1200720c */ /* 0x000fe20003fc6270 */
[----:B------:R-:W-:Y:S01]  /*1b90*/  IMAD R18, R13, 0x410, RZ ;  /* 0x000004100d127824 */ /* 0x000fe200078e02ff */
[----:B------:R-:W-:Y:S01]  /*1ba0*/  ISETP.GE.AND P4, PT, R29, RZ, PT ;  /* 0x000000ff1d00720c */ /* 0x000fe20003f86270 */
[----:B------:R-:W-:Y:S01]  /*1bb0*/  IMAD R13, R13, 0x40, R17 ;  /* 0x000000400d0d7824 */ /* 0x000fe200078e0211 */
[----:B------:R-:W-:Y:S01]  /*1bc0*/  LOP3.LUT R17, R19, 0x90, RZ, 0xc0, !PT ;  /* 0x0000009013117812 */ /* 0x000fe200078ec0ff */
[----:B------:R-:W-:Y:S01]  /*1bd0*/  @!P0 IMAD.MOV R12, RZ, RZ, -R12 ;  /* 0x000000ffff0c8224 */ /* 0x000fe200078e0a0c */
[----:B------:R-:W-:Y:S01]  /*1be0*/  LOP3.LUT R29, R10, 0x10, RZ, 0xc0, !PT ;  /* 0x000000100a1d7812 */ /* 0x000fe200078ec0ff */
[----:B------:R-:W-:Y:S01]  /*1bf0*/  IMAD R25, R3, R26, R25 ;  /* 0x0000001a03197224 */ /* 0x000fe200078e0219 */
[----:B------:R-:W-:Y:S01]  /*1c00*/  LOP3.LUT R17, R17, 0x7e, R10, 0x78, !PT ;  /* 0x0000007e11117812 */ /* 0x000fe200078e780a */
[----:B------:R-:W-:Y:S01]  /*1c10*/  @!P3 IMAD.MOV R14, RZ, RZ, -R14 ;  /* 0x000000ffff0eb224 */ /* 0x000fe200078e0a0e */
[----:B------:R-:W-:Y:S01]  /*1c20*/  LOP3.LUT R10, R13, 0x30, R10, 0x78, !PT ;  /* 0x000000300d0a7812 */ /* 0x000fe200078e780a */
[----:B------:R-:W-:Y:S01]  /*1c30*/  @!P5 IMAD.MOV R15, RZ, RZ, -R15 ;  /* 0x000000ffff0fd224 */ /* 0x000fe200078e0a0f */
[C---:B------:R-:W-:Y:S01]  /*1c40*/  ISETP.GT.U32.AND P0, PT, R3.reuse, R2, PT ;  /* 0x000000020300720c */ /* 0x040fe20003f04070 */
[----:B------:R-:W-:Y:S01]  /*1c50*/  STL [R1+0x470], R17 ;  /* 0x0004701101007387 */ /* 0x000fe20000100800 */
[----:B------:R-:W-:Y:S01]  /*1c60*/  ISETP.GT.U32.AND P3, PT, R3, R25, PT ;  /* 0x000000190300720c */ /* 0x000fe20003f64070 */
[----:B------:R-:W-:Y:S01]  /*1c70*/  IMAD.SHL.U32 R21, R27, 0x200, RZ ;  /* 0x000002001b157824 */ /* 0x000fe200078e00ff */
[----:B------:R-:W-:Y:S01]  /*1c80*/  ISETP.GT.U32.AND P5, PT, R3, R0, PT ;  /* 0x000000000300720c */ /* 0x000fe20003fa4070 */
[----:B------:R0:W-:Y:S01]  /*1c90*/  STL [R1+0x474], R10 ;  /* 0x0004740a01007387 */ /* 0x0001e20000100800 */
[----:B------:R-:W-:Y:S01]  /*1ca0*/  LOP3.LUT R29, R29, 0x60, R27, 0xf8, !PT ;  /* 0x000000601d1d7812 */ /* 0x000fe200078ef81b */
[----:B------:R-:W-:Y:S01]  /*1cb0*/  @!P2 IMAD.MOV R23, RZ, RZ, -R23 ;  /* 0x000000ffff17a224 */ /* 0x000fe200078e0a17 */
[----:B------:R-:W-:Y:S01]  /*1cc0*/  LOP3.LUT R27, R27, 0x7f, RZ, 0xc0, !PT ;  /* 0x0000007f1b1b7812 */ /* 0x000fe200078ec0ff */
[----:B------:R-:W-:Y:S01]  /*1cd0*/  STL [R1+0x350], RZ ;  /* 0x000350ff01007387 */ /* 0x000fe20000100800 */
[----:B------:R-:W-:Y:S01]  /*1ce0*/  LOP3.LUT R29, R18, R29, RZ, 0x3c, !PT ;  /* 0x0000001d121d7212 */ /* 0x000fe200078e3cff */
[----:B------:R-:W-:Y:S01]  /*1cf0*/  @!P6 IMAD.MOV R22, RZ, RZ, -R22 ;  /* 0x000000ffff16e224 */ /* 0x000fe200078e0a16 */
[----:B------:R-:W-:Y:S01]  /*1d00*/  LOP3.LUT R18, R21, 0x2000, RZ, 0xc0, !PT ;  /* 0x0000200015127812 */ /* 0x000fe200078ec0ff */
[----:B------:R-:W-:Y:S01]  /*1d10*/  STL [R1+0x354], RZ ;  /* 0x000354ff01007387 */ /* 0x000fe20000100800 */
[--C-:B------:R-:W-:Y:S01]  /*1d20*/  @!P0 IMAD.IADD R2, R2, 0x1, -R3.reuse ;  /* 0x0000000102028824 */ /* 0x100fe200078e0a03 */
[----:B------:R-:W-:Y:S01]  /*1d30*/  ISETP.GT.U32.AND P0, PT, R3, R9, PT ;  /* 0x000000090300720c */ /* 0x000fe20003f04070 */
[--C-:B------:R-:W-:Y:S01]  /*1d40*/  @!P3 IMAD.IADD R25, R25, 0x1, -R3.reuse ;  /* 0x000000011919b824 */ /* 0x100fe200078e0a03 */
[----:B------:R-:W-:Y:S01]  /*1d50*/  STL [R1+0x358], RZ ;  /* 0x000358ff01007387 */ /* 0x000fe20000100800 */
[----:B------:R-:W-:Y:S01]  /*1d60*/  @!P5 IMAD.IADD R0, R0, 0x1, -R3 ;  /* 0x000000010000d824 */ /* 0x000fe200078e0a03 */
[----:B------:R-:W-:Y:S01]  /*1d70*/  ISETP.GE.AND P5, PT, R28, RZ, PT ;  /* 0x000000ff1c00720c */ /* 0x000fe20003fa6270 */
[----:B------:R-:W-:Y:S01]  /*1d80*/  IMAD.SHL.U32 R28, R27, 0x2, RZ ;  /* 0x000000021b1c7824 */ /* 0x000fe200078e00ff */
[----:B------:R-:W-:Y:S01]  /*1d90*/  STL [R1+0x35c], RZ ;  /* 0x00035cff01007387 */ /* 0x000fe20000100800 */
[----:B------:R-:W-:Y:S01]  /*1da0*/  ISETP.GT.U32.AND P3, PT, R3, R25, PT ;  /* 0x000000190300720c */ /* 0x000fe20003f64070 */
[----:B------:R-:W-:Y:S01]  /*1db0*/  @!P4 IMAD.MOV R2, RZ, RZ, -R2 ;  /* 0x000000ffff02c224 */ /* 0x000fe200078e0a02 */
[----:B0-----:R-:W-:Y:S01]  /*1dc0*/  LOP3.LUT R10, RZ, c[0x0][0x17c], RZ, 0x33, !PT ;  /* 0x00005f00ff0a7a12 */ /* 0x001fe200078e33ff */
[----:B------:R-:W-:Y:S01]  /*1dd0*/  STL [R1+0x340], RZ ;  /* 0x000340ff01007387 */ /* 0x000fe20000100800 */
[----:B------:R-:W-:-:S02]  /*1de0*/  IMAD.IADD R29, R18, 0x1, R29 ;  /* 0x00000001121d7824 */ /* 0x000fc400078e021d */
[--C-:B------:R-:W-:Y:S01]  /*1df0*/  @!P0 IMAD.IADD R9, R9, 0x1, -R3.reuse ;  /* 0x0000000109098824 */ /* 0x100fe200078e0a03 */
[----:B------:R-:W-:Y:S03]  /*1e00*/  STL [R1+0x344], RZ ;  /* 0x000344ff01007387 */ /* 0x000fe60000100800 */
[----:B------:R-:W-:Y:S01]  /*1e10*/  @!P5 IMAD.MOV R0, RZ, RZ, -R0 ;  /* 0x000000ffff00d224 */ /* 0x000fe200078e0a00 */
[----:B------:R-:W-:Y:S01]  /*1e20*/  STL [R1+0x348], RZ ;  /* 0x000348ff01007387 */ /* 0x000fe20000100800 */
[----:B------:R-:W-:Y:S01]  /*1e30*/  ISETP.GT.U32.AND P0, PT, R3, R9, PT ;  /* 0x000000090300720c */ /* 0x000fe20003f04070 */
[--C-:B------:R-:W-:Y:S01]  /*1e40*/  @!P3 IMAD.IADD R25, R25, 0x1, -R3.reuse ;  /* 0x000000011919b824 */ /* 0x100fe200078e0a03 */
[----:B------:R-:W-:Y:S01]  /*1e50*/  ISETP.GE.AND P3, PT, R24, RZ, PT ;  /* 0x000000ff1800720c */ /* 0x000fe20003f66270 */
[----:B------:R-:W-:Y:S04]  /*1e60*/  STL [R1+0x34c], RZ ;  /* 0x00034cff01007387 */ /* 0x000fe80000100800 */
[----:B------:R-:W-:Y:S04]  /*1e70*/  STL [R1+0x330], RZ ;  /* 0x000330ff01007387 */ /* 0x000fe80000100800 */
[----:B------:R-:W-:Y:S02]  /*1e80*/  STL [R1+0x334], RZ ;  /* 0x000334ff01007387 */ /* 0x000fe40000100800 */
[----:B------:R-:W-:Y:S01]  /*1e90*/  @!P0 IMAD.IADD R9, R9, 0x1, -R3 ;  /* 0x0000000109098824 */ /* 0x000fe200078e0a03 */
[----:B------:R-:W-:Y:S01]  /*1ea0*/  ISETP.NE.AND P0, PT, RZ, c[0x0][0x17c], PT ;  /* 0x00005f00ff007a0c */ /* 0x000fe20003f05270 */
[----:B------:R-:W-:Y:S01]  /*1eb0*/  STL [R1+0x338], RZ ;  /* 0x000338ff01007387 */ /* 0x000fe20000100800 */
[----:B------:R-:W-:-:S02]  /*1ec0*/  IMAD.MOV.U32 R3, RZ, RZ, R25 ;  /* 0x000000ffff037224 */ /* 0x000fc400078e0019 */
[----:B------:R-:W-:Y:S01]  /*1ed0*/  @!P1 IMAD.MOV R9, RZ, RZ, -R9 ;  /* 0x000000ffff099224 */ /* 0x000fe200078e0a09 */
[----:B------:R-:W-:Y:S01]  /*1ee0*/  STL [R1+0x33c], RZ ;  /* 0x00033cff01007387 */ /* 0x000fe20000100800 */
[----:B------:R-:W-:Y:S01]  /*1ef0*/  @!P3 IMAD.MOV R3, RZ, RZ, -R3 ;  /* 0x000000ffff03b224 */ /* 0x000fe200078e0a03 */
[C---:B------:R-:W-:Y:S02]  /*1f00*/  SEL R18, R10.reuse, R4, !P0 ;  /* 0x000000040a127207 */ /* 0x040fe40004000000 */
[----:B------:R-:W-:Y:S01]  /*1f10*/  STL [R1+0x320], RZ ;  /* 0x000320ff01007387 */ /* 0x000fe20000100800 */
[C---:B------:R-:W-:Y:S02]  /*1f20*/  SEL R13, R10.reuse, R8, !P0 ;  /* 0x000000080a0d7207 */ /* 0x040fe40004000000 */
[C---:B------:R-:W-:Y:S01]  /*1f30*/  SEL R4, R10.reuse, R23, !P0 ;  /* 0x000000170a047207 */ /* 0x040fe20004000000 */
[----:B------:R-:W-:Y:S01]  /*1f40*/  STL [R1+0x324], RZ ;  /* 0x000324ff01007387 */ /* 0x000fe20000100800 */
[----:B------:R-:W-:-:S02]  /*1f50*/  SEL R8, R10, R7, !P0 ;  /* 0x000000070a087207 */ /* 0x000fc40004000000 */
[----:B------:R-:W-:Y:S01]  /*1f60*/  LOP3.LUT R23, R28, 0x10, RZ, 0x3c, !PT ;  /* 0x000000101c177812 */ /* 0x000fe200078e3cff */
[----:B------:R-:W-:Y:S01]  /*1f70*/  STL [R1+0x328], RZ ;  /* 0x000328ff01007387 */ /* 0x000fe20000100800 */
[----:B------:R-:W-:Y:S02]  /*1f80*/  SEL R7, R10, R2, !P0 ;  /* 0x000000020a077207 */ /* 0x000fe40004000000 */
[----:B------:R-:W-:Y:S01]  /*1f90*/  LOP3.LUT R23, R28, 0x20, RZ, 0x3c, !PT ;  /* 0x000000201c177812 */ /* 0x000fe200078e3cff */
[----:B------:R-:W-:Y:S01]  /*1fa0*/  STL [R1+0x32c], RZ ;  /* 0x00032cff01007387 */ /* 0x000fe20000100800 */
[C---:B------:R-:W-:Y:S02]  /*1fb0*/  SEL R19, R10.reuse, R6, !P0 ;  /* 0x000000060a137207 */ /* 0x040fe40004000000 */
[C---:B------:R-:W-:Y:S01]  /*1fc0*/  SEL R17, R10.reuse, R5, !P0 ;  /* 0x000000050a117207 */ /* 0x040fe20004000000 */
[----:B------:R-:W-:Y:S01]  /*1fd0*/  STL [R1+0x310], RZ ;  /* 0x000310ff01007387 */ /* 0x000fe20000100800 */
[----:B------:R-:W-:-:S02]  /*1fe0*/  SEL R2, R10, R9, !P0 ;  /* 0x000000090a027207 */ /* 0x000fc40004000000 */
[----:B------:R-:W-:Y:S01]  /*1ff0*/  LOP3.LUT R23, R28, 0x30, RZ, 0x3c, !PT ;  /* 0x000000301c177812 */ /* 0x000fe200078e3cff */
[----:B------:R-:W-:Y:S01]  /*2000*/  STL [R1+0x314], RZ ;  /* 0x000314ff01007387 */ /* 0x000fe20000100800 */
[C---:B------:R-:W-:Y:S02]  /*2010*/  SEL R12, R10.reuse, R12, !P0 ;  /* 0x0000000c0a0c7207 */ /* 0x040fe40004000000 */
[C---:B------:R-:W-:Y:S01]  /*2020*/  SEL R15, R10.reuse, R15, !P0 ;  /* 0x0000000f0a0f7207 */ /* 0x040fe20004000000 */
[----:B------:R-:W-:Y:S01]  /*2030*/  STL [R1+0x318], RZ ;  /* 0x000318ff01007387 */ /* 0x000fe20000100800 */
[C---:B------:R-:W-:Y:S02]  /*2040*/  SEL R16, R10.reuse, R16, !P0 ;  /* 0x000000100a107207 */ /* 0x040fe40004000000 */
[C---:B------:R-:W-:Y:S01]  /*2050*/  SEL R14, R10.reuse, R14, !P0 ;  /* 0x0000000e0a0e7207 */ /* 0x040fe20004000000 */
[----:B------:R-:W-:Y:S01]  /*2060*/  STL [R1+0x31c], RZ ;  /* 0x00031cff01007387 */ /* 0x000fe20000100800 */
[----:B------:R-:W-:-:S02]  /*2070*/  SEL R11, R10, R11, !P0 ;  /* 0x0000000b0a0b7207 */ /* 0x000fc40004000000 */
[C---:B------:R-:W-:Y:S01]  /*2080*/  SEL R6, R10.reuse, R0, !P0 ;  /* 0x000000000a067207 */ /* 0x040fe20004000000 */
[----:B------:R-:W-:Y:S01]  /*2090*/  STL [R1+0x300], RZ ;  /* 0x000300ff01007387 */ /* 0x000fe20000100800 */
[C---:B------:R-:W-:Y:S02]  /*20a0*/  SEL R5, R10.reuse, R22, !P0 ;  /* 0x000000160a057207 */ /* 0x040fe40004000000 */
[----:B------:R-:W-:Y:S01]  /*20b0*/  SEL R3, R10, R3, !P0 ;  /* 0x000000030a037207 */ /* 0x000fe20004000000 */
[----:B------:R-:W-:Y:S01]  /*20c0*/  STL [R1+0x304], RZ ;  /* 0x000304ff01007387 */ /* 0x000fe20000100800 */
[----:B------:R-:W-:Y:S02]  /*20d0*/  LOP3.LUT R23, R28, 0x40, RZ, 0x3c, !PT ;  /* 0x000000401c177812 */ /* 0x000fe400078e3cff */
[----:B------:R-:W-:Y:S01]  /*20e0*/  SHF.R.S32.HI R20, RZ, 0x5, R20 ;  /* 0x00000005ff147819 */ /* 0x000fe20000011414 */
[----:B------:R-:W-:Y:S01]  /*20f0*/  STL [R1+0x308], RZ ;  /* 0x000308ff01007387 */ /* 0x000fe20000100800 */
[----:B------:R-:W-:-:S02]  /*2100*/  IMAD R19, R19, c[0x0][0x190], RZ ;  /* 0x0000640013137a24 */ /* 0x000fc400078e02ff */
[----:B------:R-:W-:Y:S01]  /*2110*/  IMAD R18, R18, c[0x0][0x190], RZ ;  /* 0x0000640012127a24 */ /* 0x000fe200078e02ff */
[----:B------:R-:W-:Y:S01]  /*2120*/  STL [R1+0x30c], RZ ;  /* 0x00030cff01007387 */ /* 0x000fe20000100800 */
[----:B------:R-:W-:Y:S02]  /*2130*/  IMAD R17, R17, c[0x0][0x190], RZ ;  /* 0x0000640011117a24 */ /* 0x000fe400078e02ff */
[----:B------:R-:W-:Y:S01]  /*2140*/  IMAD R13, R13, c[0x0][0x190], RZ ;  /* 0x000064000d0d7a24 */ /* 0x000fe200078e02ff */
[----:B------:R-:W-:Y:S01]  /*2150*/  STL [R1+0x2f0], RZ ;  /* 0x0002f0ff01007387 */ /* 0x000fe20000100800 */
[----:B------:R-:W-:Y:S02]  /*2160*/  IMAD R8, R8, c[0x0][0x190], RZ ;  /* 0x0000640008087a24 */ /* 0x000fe400078e02ff */
[----:B------:R-:W-:Y:S01]  /*2170*/  IMAD R12, R12, c[0x0][0x190], RZ ;  /* 0x000064000c0c7a24 */ /* 0x000fe200078e02ff */
        /* <DEDUP_REMOVED lines=11> */
[----:B------:R-:W-:Y:S01]  /*2230*/  IMAD.MOV.U32 R22, RZ, RZ, c[0x0][0x188] ;  /* 0x00006200ff167624 */ /* 0x000fe200078e00ff */
[----:B------:R-:W-:Y:S01]  /*2240*/  STL [R1+0x254], RZ ;  /* 0x000254ff01007387 */ /* 0x000fe20000100800 */
[----:B------:R-:W-:Y:S01]  /*2250*/  LOP3.LUT R23, R28, 0x50, RZ, 0x3c, !PT ;  /* 0x000000501c177812 */ /* 0x000fe200078e3cff */
[----:B------:R-:W-:Y:S02]  /*2260*/  IMAD R5, R5, c[0x0][0x190], RZ ;  /* 0x0000640005057a24 */ /* 0x000fe400078e02ff */
[----:B------:R-:W-:Y:S01]  /*2270*/  STL [R1+0x258], RZ ;  /* 0x000258ff01007387 */ /* 0x000fe20000100800 */
[----:B------:R-:W-:Y:S02]  /*2280*/  IMAD R3, R3, c[0x0][0x190], RZ ;  /* 0x0000640003037a24 */ /* 0x000fe400078e02ff */
[----:B------:R-:W-:Y:S01]  /*2290*/  IMAD R2, R2, c[0x0][0x190], RZ ;  /* 0x0000640002027a24 */ /* 0x000fe200078e02ff */
[----:B------:R-:W-:Y:S01]  /*22a0*/  STL [R1+0x25c], RZ ;  /* 0x00025cff01007387 */ /* 0x000fe20000100800 */
[----:B------:R-:W-:-:S02]  /*22b0*/  IMAD R24, R22, 0x1e, RZ ;  /* 0x0000001e16187824 */ /* 0x000fc400078e02ff */
[C---:B------:R-:W-:Y:S01]  /*22c0*/  IMAD R25, R22.reuse, 0x1d, RZ ;  /* 0x0000001d16197824 */ /* 0x040fe200078e02ff */
[----:B------:R-:W-:Y:S01]  /*22d0*/  STL [R1+0x240], RZ ;  /* 0x000240ff01007387 */ /* 0x000fe20000100800 */
[C---:B------:R-:W-:Y:S02]  /*22e0*/  IMAD R26, R22.reuse, 0x1c, RZ ;  /* 0x0000001c161a7824 */ /* 0x040fe400078e02ff */
[----:B------:R-:W-:Y:S01]  /*22f0*/  IMAD R27, R22, 0x1b, RZ ;  /* 0x0000001b161b7824 */ /* 0x000fe200078e02ff */
[----:B------:R-:W-:Y:S01]  /*2300*/  STL [R1+0x244], RZ ;  /* 0x000244ff01007387 */ /* 0x000fe20000100800 */
[----:B------:R-:W-:-:S03]  /*2310*/  IMAD.MOV.U32 R0, RZ, RZ, c[0x0][0x180] ;  /* 0x00006000ff007624 */ /* 0x000fc600078e00ff */
[----:B------:R-:W-:Y:S04]  /*2320*/  STL [R1+0x248], RZ ;  /* 0x000248ff01007387 */ /* 0x000fe80000100800 */
        /* <DEDUP_REMOVED lines=219> */
[----:B------:R-:W-:Y:S01]  /*30e0*/  STL [R1+0x128], RZ ;  /* 0x000128ff01007387 */ /* 0x000fe20000100800 */
[----:B------:R-:W-:-:S03]  /*30f0*/  LOP3.LUT R23, R28, 0x60, RZ, 0x3c, !PT ;  /* 0x000000601c177812 */ /* 0x000fc600078e3cff */
[----:B------:R-:W-:Y:S01]  /*3100*/  STL [R1+0x12c], RZ ;  /* 0x00012cff01007387 */ /* 0x000fe20000100800 */
[----:B------:R-:W-:-:S03]  /*3110*/  LOP3.LUT R23, R28, 0x70, RZ, 0x3c, !PT ;  /* 0x000000701c177812 */ /* 0x000fc600078e3cff */
[----:B------:R-:W2:Y:S04]  /*3120*/  LDL.LU R9, [R1+0xc] ;  /* 0x00000c0001097983 */ /* 0x000ea80000300800 */
[----:B------:R-:W3:Y:S04]  /*3130*/  LDL.LU R10, [R1+0x8] ;  /* 0x00000800010a7983 */ /* 0x000ee80000300800 */
[----:B------:R-:W4:Y:S01]  /*3140*/  LDL.LU R21, [R1] ;  /* 0x0000000001157983 */ /* 0x000f220000300800 */
[----:B------:R-:W-:-:S03]  /*3150*/  IMAD R23, R22, 0x1f, RZ ;  /* 0x0000001f16177824 */ /* 0x000fc600078e02ff */
[----:B------:R0:W-:Y:S04]  /*3160*/  STL.64 [R1+0xac8], R28 ;  /* 0x000ac81c01007387 */ /* 0x0001e80000100a00 */
[----:B0-----:R-:W4:Y:S04]  /*3170*/  LDL R28, [R1+0x470] ;  /* 0x00047000011c7983 */ /* 0x001f280000100800 */
[----:B------:R-:W4:Y:S04]  /*3180*/  LDL.LU R29, [R1+0x4] ;  /* 0x00000400011d7983 */ /* 0x000f280000300800 */
[----:B------:R0:W-:Y:S01]  /*3190*/  STL [R1+0xa58], R20 ;  /* 0x000a581401007387 */ /* 0x0001e20000100800 */
[----:B--2---:R-:W-:-:S02]  /*31a0*/  IMAD R9, R9, c[0x0][0x184], RZ ;  /* 0x0000610009097a24 */ /* 0x004fc400078e02ff */
[----:B---3--:R-:W-:Y:S02]  /*31b0*/  IMAD R10, R10, c[0x0][0x184], RZ ;  /* 0x000061000a0a7a24 */ /* 0x008fe400078e02ff */
[----:B----4-:R-:W-:Y:S01]  /*31c0*/  IMAD R21, R21, c[0x0][0x184], RZ ;  /* 0x0000610015157a24 */ /* 0x010fe200078e02ff */
[----:B0-----:R-:W-:Y:S02]  /*31d0*/  LOP3.LUT R20, R28, 0x20, RZ, 0x3c, !PT ;  /* 0x000000201c147812 */ /* 0x001fe400078e3cff */
[----:B------:R-:W-:-:S03]  /*31e0*/  LEA R28, P2, R19, c[0x0][0x168], 0x1 ;  /* 0x00005a00131c7a11 */ /* 0x000fc600078408ff */
[----:B------:R0:W-:Y:S04]  /*31f0*/  STL [R1+0xac4], R20 ;  /* 0x000ac41401007387 */ /* 0x0001e80000100800 */
[----:B------:R1:W-:Y:S01]  /*3200*/  STL [R1+0xa9c], R28 ;  /* 0x000a9c1c01007387 */ /* 0x0003e20000100800 */
[----:B0-----:R-:W-:Y:S01]  /*3210*/  IMAD R20, R29, c[0x0][0x184], RZ ;  /* 0x000061001d147a24 */ /* 0x001fe200078e02ff */
[----:B------:R-:W-:Y:S02]  /*3220*/  LEA R29, P1, R18, c[0x0][0x168], 0x1 ;  /* 0x00005a00121d7a11 */ /* 0x000fe400078208ff */
[----:B-1----:R-:W-:-:S03]  /*3230*/  LEA R28, P0, R17, c[0x0][0x168], 0x1 ;  /* 0x00005a00111c7a11 */ /* 0x002fc600078008ff */
[----:B------:R0:W-:Y:S04]  /*3240*/  STL [R1+0xa94], R29 ;  /* 0x000a941d01007387 */ /* 0x0001e80000100800 */
[----:B------:R1:W-:Y:S01]  /*3250*/  STL [R1+0xa8c], R28 ;  /* 0x000a8c1c01007387 */ /* 0x0003e20000100800 */
[----:B0-----:R-:W-:Y:S02]  /*3260*/  LEA R29, P4, R13, c[0x0][0x168], 0x1 ;  /* 0x00005a000d1d7a11 */ /* 0x001fe400078808ff */
[----:B-1----:R-:W-:-:S03]  /*3270*/  LEA R28, P6, R8, c[0x0][0x168], 0x1 ;  /* 0x00005a00081c7a11 */ /* 0x002fc600078c08ff */
[----:B------:R0:W-:Y:S04]  /*3280*/  STL [R1+0xa80], R29 ;  /* 0x000a801d01007387 */ /* 0x0001e80000100800 */
[----:B------:R1:W-:Y:S01]  /*3290*/  STL [R1+0xa78], R28 ;  /* 0x000a781c01007387 */ /* 0x0003e20000100800 */
[----:B0-----:R-:W-:Y:S02]  /*32a0*/  LEA R29, P5, R12, c[0x0][0x168], 0x1 ;  /* 0x00005a000c1d7a11 */ /* 0x001fe400078a08ff */
[----:B-1----:R-:W-:-:S03]  /*32b0*/  LEA R28, P3, R15, c[0x0][0x168], 0x1 ;  /* 0x00005a000f1c7a11 */ /* 0x002fc600078608ff */
[----:B------:R0:W-:Y:S04]  /*32c0*/  STL [R1+0xa70], R29 ;  /* 0x000a701d01007387 */ /* 0x0001e80000100800 */
[----:B------:R1:W-:Y:S01]  /*32d0*/  STL [R1+0xa64], R28 ;  /* 0x000a641c01007387 */ /* 0x0003e20000100800 */
[----:B0-----:R-:W-:Y:S02]  /*32e0*/  LEA.HI.X.SX32 R29, R19, c[0x0][0x16c], 0x1, P2 ;  /* 0x00005b00131d7a11 */ /* 0x001fe400010f0eff */
[----:B------:R-:W-:Y:S02]  /*32f0*/  LEA R19, P2, R16, c[0x0][0x168], 0x1 ;  /* 0x00005a0010137a11 */ /* 0x000fe400078408ff */
[----:B-1----:R-:W-:Y:S01]  /*3300*/  LEA.HI.X.SX32 R28, R18, c[0x0][0x16c], 0x1, P1 ;  /* 0x00005b00121c7a11 */ /* 0x002fe200008f0eff */
[----:B------:R-:W-:Y:S01]  /*3310*/  STL [R1+0xa98], R29 ;  /* 0x000a981d01007387 */ /* 0x000fe20000100800 */
[----:B------:R-:W-:-:S03]  /*3320*/  LEA R18, P1, R14, c[0x0][0x168], 0x1 ;  /* 0x00005a000e127a11 */ /* 0x000fc600078208ff */
[----:B------:R0:W-:Y:S04]  /*3330*/  STL [R1+0xa5c], R19 ;  /* 0x000a5c1301007387 */ /* 0x0001e80000100800 */
[----:B------:R1:W-:Y:S04]  /*3340*/  STL [R1+0xa90], R28 ;  /* 0x000a901c01007387 */ /* 0x0003e80000100800 */
[----:B------:R2:W-:Y:S01]  /*3350*/  STL [R1+0x4b4], R18 ;  /* 0x0004b41201007387 */ /* 0x0005e20000100800 */
[----:B0-----:R-:W-:Y:S02]  /*3360*/  LEA.HI.X.SX32 R19, R17, c[0x0][0x16c], 0x1, P0 ;  /* 0x00005b0011137a11 */ /* 0x001fe400000f0eff */
[----:B------:R-:W-:Y:S01]  /*3370*/  LEA R17, P0, R11, c[0x0][0x168], 0x1 ;  /* 0x00005a000b117a11 */ /* 0x000fe200078008ff */
[----:B-1----:R-:W-:-:S02]  /*3380*/  IMAD.WIDE R28, R10, 0x2, RZ ;  /* 0x000000020a1c7825 */ /* 0x002fc400078e02ff */
[----:B------:R-:W-:Y:S01]  /*3390*/  STL [R1+0xa84], R19 ;  /* 0x000a841301007387 */ /* 0x000fe20000100800 */
[----:B--2---:R-:W-:-:S03]  /*33a0*/  LEA.HI.X.SX32 R18, R13, c[0x0][0x16c], 0x1, P4 ;  /* 0x00005b000d127a11 */ /* 0x004fc600020f0eff */
[----:B------:R0:W-:Y:S01]  /*33b0*/  STL [R1+0x4ac], R17 ;  /* 0x0004ac1101007387 */ /* 0x0001e20000100800 */
[----:B------:R-:W-:-:S03]  /*33c0*/  LEA R13, P4, R7, c[0x0][0x168], 0x1 ;  /* 0x00005a00070d7a11 */ /* 0x000fc600078808ff */
[----:B------:R1:W-:Y:S04]  /*33d0*/  STL [R1+0xa7c], R18 ;  /* 0x000a7c1201007387 */ /* 0x0003e80000100800 */
[----:B------:R2:W-:Y:S01]  /*33e0*/  STL [R1+0x4a4], R13 ;  /* 0x0004a40d01007387 */ /* 0x0005e20000100800 */
[----:B0-----:R-:W-:Y:S02]  /*33f0*/  LEA.HI.X.SX32 R17, R8, c[0x0][0x16c], 0x1, P6 ;  /* 0x00005b0008117a11 */ /* 0x001fe400030f0eff */
[----:B------:R-:W-:Y:S01]  /*3400*/  LEA R8, P6, R6, c[0x0][0x168], 0x1 ;  /* 0x00005a0006087a11 */ /* 0x000fe200078c08ff */
[----:B-1----:R-:W-:Y:S02]  /*3410*/  IMAD.WIDE R18, R9, 0x2, RZ ;  /* 0x0000000209127825 */ /* 0x002fe400078e02ff */
[----:B------:R-:W-:Y:S01]  /*3420*/  STL [R1+0xa74], R17 ;  /* 0x000a741101007387 */ /* 0x000fe20000100800 */
[----:B--2---:R-:W-:-:S03]  /*3430*/  LEA.HI.X.SX32 R13, R12, c[0x0][0x16c], 0x1, P5 ;  /* 0x00005b000c0d7a11 */ /* 0x004fc600028f0eff */
[----:B------:R0:W-:Y:S01]  /*3440*/  STL [R1+0x49c], R8 ;  /* 0x00049c0801007387 */ /* 0x0001e20000100800 */
[----:B------:R-:W-:-:S03]  /*3450*/  LEA R12, P5, R5, c[0x0][0x168], 0x1 ;  /* 0x00005a00050c7a11 */ /* 0x000fc600078a08ff */
[----:B------:R-:W-:Y:S04]  /*3460*/  STL [R1+0xa6c], R13 ;  /* 0x000a6c0d01007387 */ /* 0x000fe80000100800 */
[----:B------:R1:W-:Y:S01]  /*3470*/  STL [R1+0x494], R12 ;  /* 0x0004940c01007387 */ /* 0x0003e20000100800 */
[----:B0-----:R-:W-:Y:S02]  /*3480*/  LEA.HI.X.SX32 R8, R15, c[0x0][0x16c], 0x1, P3 ;  /* 0x00005b000f087a11 */ /* 0x001fe400018f0eff */
[----:B------:R-:W-:Y:S02]  /*3490*/  LEA.HI.X.SX32 R10, R11, c[0x0][0x16c], 0x1, P0 ;  /* 0x00005b000b0a7a11 */ /* 0x000fe400000f0eff */
[----:B------:R-:W-:Y:S01]  /*34a0*/  LEA.HI.X.SX32 R7, R7, c[0x0][0x16c], 0x1, P4 ;  /* 0x00005b0007077a11 */ /* 0x000fe200020f0eff */
[----:B------:R0:W-:Y:S01]  /*34b0*/  STL [R1+0xa60], R8 ;  /* 0x000a600801007387 */ /* 0x0001e20000100800 */
[----:B------:R-:W-:-:S02]  /*34c0*/  LEA.HI.X.SX32 R6, R6, c[0x0][0x16c], 0x1, P6 ;  /* 0x00005b0006067a11 */ /* 0x000fc400030f0eff */
[----:B-1----:R-:W-:Y:S02]  /*34d0*/  LEA.HI.X.SX32 R12, R16, c[0x0][0x16c], 0x1, P2 ;  /* 0x00005b00100c7a11 */ /* 0x002fe400010f0eff */
[----:B------:R-:W-:Y:S02]  /*34e0*/  LEA.HI.X.SX32 R5, R5, c[0x0][0x16c], 0x1, P5 ;  /* 0x00005b0005057a11 */ /* 0x000fe400028f0eff */
[----:B------:R-:W-:Y:S01]  /*34f0*/  LEA R17, P3, R4, c[0x0][0x168], 0x1 ;  /* 0x00005a0004117a11 */ /* 0x000fe200078608ff */
[----:B------:R-:W-:Y:S01]  /*3500*/  STL [R1+0x534], R12 ;  /* 0x0005340c01007387 */ /* 0x000fe20000100800 */
[----:B------:R-:W-:Y:S02]  /*3510*/  LEA R15, P2, R3, c[0x0][0x168], 0x1 ;  /* 0x00005a00030f7a11 */ /* 0x000fe400078408ff */
[----:B0-----:R-:W-:Y:S02]  /*3520*/  LEA.HI.X.SX32 R8, R14, c[0x0][0x16c], 0x1, P1 ;  /* 0x00005b000e087a11 */ /* 0x001fe400008f0eff */
[----:B------:R-:W-:-:S03]  /*3530*/  LEA R13, P1, R2, c[0x0][0x168], 0x1 ;  /* 0x00005a00020d7a11 */ /* 0x000fc600078208ff */
[----:B------:R0:W-:Y:S04]  /*3540*/  STL [R1+0x4b0], R8 ;  /* 0x0004b00801007387 */ /* 0x0001e80000100800 */
[----:B------:R1:W-:Y:S01]  /*3550*/  STL.64 [R1+0x510], R18 ;  /* 0x0005101201007387 */ /* 0x0003e20000100a00 */
[----:B0-----:R-:W-:-:S04]  /*3560*/  IMAD.WIDE R8, R20, 0x2, RZ ;  /* 0x0000000214087825 */ /* 0x001fc800078e02ff */
[----:B-1----:R-:W-:Y:S02]  /*3570*/  IMAD.WIDE R18, R21, 0x2, RZ ;  /* 0x0000000215127825 */ /* 0x002fe400078e02ff */
[----:B------:R-:W2:Y:S01]  /*3580*/  LDL.64 R20, [R1+0x510] ;  /* 0x0005100001147983 */ /* 0x000ea20000100a00 */
[----:B------:R-:W-:Y:S01]  /*3590*/  LEA.HI.X.SX32 R16, R4, c[0x0][0x16c], 0x1, P3 ;  /* 0x00005b0004107a11 */ /* 0x000fe200018f0eff */
[----:B------:R-:W-:Y:S01]  /*35a0*/  IMAD R11, R22, 0x19, RZ ;  /* 0x00000019160b7824 */ /* 0x000fe200078e02ff */
[----:B------:R-:W-:Y:S01]  /*35b0*/  LEA.HI.X.SX32 R14, R3, c[0x0][0x16c], 0x1, P2 ;  /* 0x00005b00030e7a11 */ /* 0x000fe200010f0eff */
[----:B------:R-:W-:Y:S01]  /*35c0*/  STL.64 [R1+0x508], R28 ;  /* 0x0005081c01007387 */ /* 0x000fe20000100a00 */
[----:B------:R-:W-:Y:S01]  /*35d0*/  LEA.HI.X.SX32 R12, R2, c[0x0][0x16c], 0x1, P1 ;  /* 0x00005b00020c7a11 */ /* 0x000fe200008f0eff */
[----:B------:R-:W-:Y:S02]  /*35e0*/  IMAD.WIDE R2, R23, 0x2, R28 ;  /* 0x0000000217027825 */ /* 0x000fe400078e021c */
[----:B------:R0:W-:Y:S04]  /*35f0*/  STL [R1+0x4a8], R10 ;  /* 0x0004a80a01007387 */ /* 0x0001e80000100800 */
[----:B------:R-:W-:Y:S04]  /*3600*/  STL.64 [R1+0x500], R8 ;  /* 0x0005000801007387 */ /* 0x000fe80000100a00 */
[----:B------:R-:W-:Y:S01]  /*3610*/  STL [R1+0x4a0], R7 ;  /* 0x0004a00701007387 */ /* 0x000fe20000100800 */
[----:B0-----:R-:W-:-:S03]  /*3620*/  IMAD R10, R22, 0x1a, RZ ;  /* 0x0000001a160a7824 */ /* 0x001fc600078e02ff */
[----:B------:R-:W-:Y:S04]  /*3630*/  STL.64 [R1+0x4f8], R18 ;  /* 0x0004f81201007387 */ /* 0x000fe80000100a00 */
[----:B------:R0:W-:Y:S04]  /*3640*/  STL [R1+0x498], R6 ;  /* 0x0004980601007387 */ /* 0x0001e80000100800 */
[----:B------:R2:W-:Y:S01]  /*3650*/  STL [R1+0x490], R5 ;  /* 0x0004900501007387 */ /* 0x0005e20000100800 */
[----:B0-----:R-:W-:-:S04]  /*3660*/  IMAD.WIDE R6, R23, 0x2, R8 ;  /* 0x0000000217067825 */ /* 0x001fc800078e0208 */
[----:B--2---:R-:W-:-:S05]  /*3670*/  IMAD.WIDE R4, R23, 0x2, R20 ;  /* 0x0000000217047825 */ /* 0x004fca00078e0214 */
[----:B------:R0:W-:Y:S04]  /*3680*/  STL.64 [R1+0xa48], R4 ;  /* 0x000a480401007387 */ /* 0x0001e80000100a00 */
[----:B------:R1:W-:Y:S04]  /*3690*/  STL.64 [R1+0xa40], R2 ;  /* 0x000a400201007387 */ /* 0x0003e80000100a00 */
[----:B------:R2:W-:Y:S01]  /*36a0*/  STL.64 [R1+0xa38], R6 ;  /* 0x000a380601007387 */ /* 0x0005e20000100a00 */
[----:B0-----:R-:W-:-:S04]  /*36b0*/  IMAD.WIDE R4, R23, 0x2, R18 ;  /* 0x0000000217047825 */ /* 0x001fc800078e0212 */
[C---:B-1----:R-:W-:Y:S01]  /*36c0*/  IMAD.WIDE R2, R24.reuse, 0x2, R20 ;  /* 0x0000000218027825 */ /* 0x042fe200078e0214 */
[----:B------:R0:W-:Y:S03]  /*36d0*/  STL.64 [R1+0xa30], R4 ;  /* 0x000a300401007387 */ /* 0x0001e60000100a00 */
[C---:B--2---:R-:W-:Y:S01]  /*36e0*/  IMAD.WIDE R6, R24.reuse, 0x2, R28 ;  /* 0x0000000218067825 */ /* 0x044fe200078e021c */
[----:B------:R1:W-:Y:S04]  /*36f0*/  STL.64 [R1+0xa28], R2 ;  /* 0x000a280201007387 */ /* 0x0003e80000100a00 */
[----:B------:R2:W-:Y:S01]  /*3700*/  STL.64 [R1+0xa20], R6 ;  /* 0x000a200601007387 */ /* 0x0005e20000100a00 */
[----:B0-----:R-:W-:-:S04]  /*3710*/  IMAD.WIDE R4, R24, 0x2, R8 ;  /* 0x0000000218047825 */ /* 0x001fc800078e0208 */
[----:B-1----:R-:W-:Y:S01]  /*3720*/  IMAD.WIDE R2, R24, 0x2, R18 ;  /* 0x0000000218027825 */ /* 0x002fe200078e0212 */
[----:B------:R0:W-:Y:S03]  /*3730*/  STL.64 [R1+0xa18], R4 ;  /* 0x000a180401007387 */ /* 0x0001e60000100a00 */
[C---:B--2---:R-:W-:Y:S01]  /*3740*/  IMAD.WIDE R6, R25.reuse, 0x2, R20 ;  /* 0x0000000219067825 */ /* 0x044fe200078e0214 */
[----:B------:R1:W-:Y:S04]  /*3750*/  STL.64 [R1+0xa10], R2 ;  /* 0x000a100201007387 */ /* 0x0003e80000100a00 */
[----:B------:R2:W-:Y:S01]  /*3760*/  STL.64 [R1+0xa08], R6 ;  /* 0x000a080601007387 */ /* 0x0005e20000100a00 */
[----:B0-----:R-:W-:-:S04]  /*3770*/  IMAD.WIDE R4, R25, 0x2, R28 ;  /* 0x0000000219047825 */ /* 0x001fc800078e021c */
[C---:B-1----:R-:W-:Y:S01]  /*3780*/  IMAD.WIDE R2, R25.reuse, 0x2, R8 ;  /* 0x0000000219027825 */ /* 0x042fe200078e0208 */
[----:B------:R0:W-:Y:S03]  /*3790*/  STL.64 [R1+0xa00], R4 ;  /* 0x000a000401007387 */ /* 0x0001e60000100a00 */
[----:B--2---:R-:W-:Y:S01]  /*37a0*/  IMAD.WIDE R6, R25, 0x2, R18 ;  /* 0x0000000219067825 */ /* 0x004fe200078e0212 */
        /* <DEDUP_REMOVED lines=9> */
[C---:B-1----:R-:W-:Y:S01]  /*3840*/  IMAD.WIDE R2, R27.reuse, 0x2, R20 ;  /* 0x000000021b027825 */ /* 0x042fe200078e0214 */
[----:B------:R0:W-:Y:S03]  /*3850*/  STL.64 [R1+0x9d0], R4 ;  /* 0x0009d00401007387 */ /* 0x0001e60000100a00 */
[C---:B--2---:R-:W-:Y:S01]  /*3860*/  IMAD.WIDE R6, R27.reuse, 0x2, R8 ;  /* 0x000000021b067825 */ /* 0x044fe200078e0208 */
[----:B------:R1:W-:Y:S03]  /*3870*/  STL.64 [R1+0x9c8], R2 ;  /* 0x0009c80201007387 */ /* 0x0003e60000100a00 */
[----:B0-----:R-:W-:-:S04]  /*3880*/  IMAD.WIDE R4, R27, 0x2, R28 ;  /* 0x000000021b047825 */ /* 0x001fc800078e021c */
[----:B-1----:R-:W-:Y:S01]  /*3890*/  IMAD.WIDE R2, R27, 0x2, R18 ;  /* 0x000000021b027825 */ /* 0x002fe200078e0212 */
[----:B------:R0:W-:Y:S04]  /*38a0*/  STL.64 [R1+0x9c0], R4 ;  /* 0x0009c00401007387 */ /* 0x0001e80000100a00 */
[----:B------:R1:W-:Y:S04]  /*38b0*/  STL.64 [R1+0x9b8], R6 ;  /* 0x0009b80601007387 */ /* 0x0003e80000100a00 */
[----:B------:R2:W-:Y:S01]  /*38c0*/  STL.64 [R1+0x9b0], R2 ;  /* 0x0009b00201007387 */ /* 0x0005e20000100a00 */
[----:B0-----:R-:W-:-:S04]  /*38d0*/  IMAD.WIDE R4, R10, 0x2, R20 ;  /* 0x000000020a047825 */ /* 0x001fc800078e0214 */
[C---:B-1----:R-:W-:Y:S01]  /*38e0*/  IMAD.WIDE R6, R10.reuse, 0x2, R8 ;  /* 0x000000020a067825 */ /* 0x042fe200078e0208 */
[----:B------:R0:W-:Y:S03]  /*38f0*/  STL.64 [R1+0x9a8], R4 ;  /* 0x0009a80401007387 */ /* 0x0001e60000100a00 */
[----:B--2---:R-:W-:-:S05]  /*3900*/  IMAD.WIDE R2, R10, 0x2, R28 ;  /* 0x000000020a027825 */ /* 0x004fca00078e021c */
[----:B------:R1:W-:Y:S01]  /*3910*/  STL.64 [R1+0x9a0], R2 ;  /* 0x0009a00201007387 */ /* 0x0003e20000100a00 */
[----:B0-----:R-:W-:-:S03]  /*3920*/  IMAD.WIDE R4, R10, 0x2, R18 ;  /* 0x000000020a047825 */ /* 0x001fc600078e0212 */
[----:B------:R0:W-:Y:S01]  /*3930*/  STL.64 [R1+0x998], R6 ;  /* 0x0009980601007387 */ /* 0x0001e20000100a00 */
[----:B------:R-:W-:-:S03]  /*3940*/  IMAD R10, R22, 0x18, RZ ;  /* 0x00000018160a7824 */ /* 0x000fc600078e02ff */
[----:B------:R2:W-:Y:S01]  /*3950*/  STL.64 [R1+0x990], R4 ;  /* 0x0009900401007387 */ /* 0x0005e20000100a00 */
[----:B-1----:R-:W-:-:S05]  /*3960*/  IMAD.WIDE R2, R11, 0x2, R20 ;  /* 0x000000020b027825 */ /* 0x002fca00078e0214 */
[----:B------:R1:W-:Y:S01]  /*3970*/  STL.64 [R1+0x988], R2 ;  /* 0x0009880201007387 */ /* 0x0003e20000100a00 */
[----:B0-----:R-:W-:-:S04]  /*3980*/  IMAD.WIDE R6, R11, 0x2, R8 ;  /* 0x000000020b067825 */ /* 0x001fc800078e0208 */
[----:B--2---:R-:W-:-:S05]  /*3990*/  IMAD.WIDE R4, R11, 0x2, R28 ;  /* 0x000000020b047825 */ /* 0x004fca00078e021c */
[----:B------:R0:W-:Y:S01]  /*39a0*/  STL.64 [R1+0x980], R4 ;  /* 0x0009800401007387 */ /* 0x0001e20000100a00 */
[----:B-1----:R-:W-:-:S03]  /*39b0*/  IMAD.WIDE R2, R11, 0x2, R18 ;  /* 0x000000020b027825 */ /* 0x002fc600078e0212 */
[----:B------:R1:W-:Y:S01]  /*39c0*/  STL.64 [R1+0x978], R6 ;  /* 0x0009780601007387 */ /* 0x0003e20000100a00 */
[----:B------:R-:W-:-:S03]  /*39d0*/  IMAD R11, R22, 0x17, RZ ;  /* 0x00000017160b7824 */ /* 0x000fc600078e02ff */
        /* <DEDUP_REMOVED lines=62> */
[----:B------:R-:W-:-:S03]  /*3dc0*/  IMAD.SHL.U32 R10, R22, 0x10, RZ ;  /* 0x00000010160a7824 */ /* 0x000fc600078e00ff */
        /* <DEDUP_REMOVED lines=127> */
[----:B-1----:R-:W-:-:S04]  /*45c0*/  IMAD.WIDE R2, R11, 0x2, R20 ;  /* 0x000000020b027825 */ /* 0x002fc800078e0214 */
[C---:B0-----:R-:W-:Y:S01]  /*45d0*/  IMAD.WIDE R6, R11.reuse, 0x2, R28 ;  /* 0x000000020b067825 */ /* 0x041fe200078e021c */
        /* <DEDUP_REMOVED lines=14> */
[----:B------:R1:W-:Y:S03]  /*46c0*/  STL.64 [R1+0x690], R6 ;  /* 0x0006900601007387 */ /* 0x0003e60000100a00 */
[C---:B0-----:R-:W-:Y:S02]  /*46d0*/  IMAD.WIDE R2, R22.reuse, 0x2, R28 ;  /* 0x0000000216027825 */ /* 0x041fe400078e021c */
[----:B------:R0:W5:Y:S02]  /*46e0*/  LDL.LU.64 R28, [R1+0xac8] ;  /* 0x000ac800011c7983 */ /* 0x0001640000300a00 */
[----:B-1----:R-:W-:-:S02]  /*46f0*/  IMAD.WIDE R6, R22, 0x2, R8 ;  /* 0x0000000216067825 */ /* 0x002fc400078e0208 */
[----:B------:R1:W-:Y:S04]  /*4700*/  STL.64 [R1+0x688], R4 ;  /* 0x0006880401007387 */ /* 0x0003e80000100a00 */
[----:B------:R2:W-:Y:S04]  /*4710*/  STL.64 [R1+0x680], R2 ;  /* 0x0006800201007387 */ /* 0x0005e80000100a00 */
[----:B------:R0:W-:Y:S01]  /*4720*/  STL.64 [R1+0x678], R6 ;  /* 0x0006780601007387 */ /* 0x0001e20000100a00 */
[----:B-1----:R-:W-:-:S04]  /*4730*/  IMAD.WIDE R4, R22, 0x2, R18 ;  /* 0x0000000216047825 */ /* 0x002fc800078e0212 */
[----:B--2---:R-:W-:Y:S01]  /*4740*/  IMAD.MOV.U32 R2, RZ, RZ, c[0x0][0x160] ;  /* 0x00005800ff027624 */ /* 0x004fe200078e00ff */
[----:B------:R0:W-:Y:S01]  /*4750*/  STL.64 [R1+0x670], R4 ;  /* 0x0006700401007387 */ /* 0x0001e20000100a00 */
[----:B------:R-:W-:-:S03]  /*4760*/  IMAD.MOV.U32 R3, RZ, RZ, c[0x0][0x164] ;  /* 0x00005900ff037624 */ /* 0x000fc600078e00ff */
.L_x_2:
[----:B0-----:R-:W2:Y:S04]  /*4770*/  LDL.64 R4, [R1+0x508] ;  /* 0x0005080001047983 */ /* 0x001ea80000100a00 */
[----:B-----5:R-:W-:Y:S04]  /*4780*/  STL [R1+0x13c0], R28 ;  /* 0x0013c01c01007387 */ /* 0x020fe80000100800 */
[----:B------:R-:W-:Y:S04]  /*4790*/  STL.64 [R1+0x1368], R26 ;  /* 0x0013681a01007387 */ /* 0x000fe80000100a00 */
[----:B------:R-:W-:Y:S04]  /*47a0*/  STL [R1+0x138c], R26 ;  /* 0x00138c1a01007387 */ /* 0x000fe80000100800 */
[----:B------:R-:W-:Y:S04]  /*47b0*/  STL [R1+0x139c], R26 ;  /* 0x00139c1a01007387 */ /* 0x000fe80000100800 */
[----:B------:R-:W-:Y:S04]  /*47c0*/  STL.64 [R1+0x13b0], R26 ;  /* 0x0013b01a01007387 */ /* 0x000fe80000100a00 */
[----:B------:R-:W-:Y:S04]  /*47d0*/  STL.64 [R1+0x13d8], R26 ;  /* 0x0013d81a01007387 */ /* 0x000fe80000100a00 */
[----:B------:R-:W-:Y:S04]  /*47e0*/  STL.64 [R1+0x1438], R26 ;  /* 0x0014381a01007387 */ /* 0x000fe80000100a00 */
[----:B------:R-:W-:Y:S04]  /*47f0*/  STL.64 [R1+0x1468], R26 ;  /* 0x0014681a01007387 */ /* 0x000fe80000100a00 */
[----:B------:R-:W-:Y:S04]  /*4800*/  STL.64 [R1+0x1498], R26 ;  /* 0x0014981a01007387 */ /* 0x000fe80000100a00 */
[----:B------:R0:W-:Y:S04]  /*4810*/  STL.64 [R1+0x14c8], R26 ;  /* 0x0014c81a01007387 */ /* 0x0001e80000100a00 */
[----:B0-----:R-:W3:Y:S01]  /*4820*/  LDL.64 R26, [R1+0x680] ;  /* 0x00068000011a7983 */ /* 0x001ee20000100a00 */
[----:B------:R-:W-:-:S02]  /*4830*/  ISETP.GT.AND P1, PT, R0, RZ, PT ;  /* 0x000000ff0000720c */ /* 0x000fc40003f24270 */
[----:B--2---:R-:W-:-:S05]  /*4840*/  IADD3 R6, P0, R4, R2, RZ ;  /* 0x0000000204067210 */ /* 0x004fca0007f1e0ff */
[----:B------:R-:W-:Y:S01]  /*4850*/  IMAD.X R7, R5, 0x1, R3, P0 ;  /* 0x0000000105077824 */ /* 0x000fe200000e0603 */
[----:B---3--:R0:W-:Y:S04]  /*4860*/  STL.64 [R1+0x14d0], R26 ;  /* 0x0014d01a01007387 */ /* 0x0081e80000100a00 */
[----:B0-----:R-:W2:Y:S04]  /*4870*/  LDL.64 R26, [R1+0x500] ;  /* 0x00050000011a7983 */ /* 0x001ea80000100a00 */
[----:B------:R-:W-:Y:S04]  /*4880*/  STL.64 [R1+0x1360], R24 ;  /* 0x0013601801007387 */ /* 0x000fe80000100a00 */
[----:B------:R-:W-:Y:S04]  /*4890*/  STL [R1+0x1370], R24 ;  /* 0x0013701801007387 */ /* 0x000fe80000100800 */
[----:B------:R-:W-:Y:S04]  /*48a0*/  STL [R1+0x1384], R24 ;  /* 0x0013841801007387 */ /* 0x000fe80000100800 */
[----:B------:R-:W-:Y:S04]  /*48b0*/  STL [R1+0x1394], R24 ;  /* 0x0013941801007387 */ /* 0x000fe80000100800 */
[----:B------:R-:W-:Y:S04]  /*48c0*/  STL [R1+0x13a4], R24 ;  /* 0x0013a41801007387 */ /* 0x000fe80000100800 */
[----:B------:R-:W-:Y:S04]  /*48d0*/  STL [R1+0x13bc], R24 ;  /* 0x0013bc1801007387 */ /* 0x000fe80000100800 */
[----:B------:R-:W-:Y:S04]  /*48e0*/  STL.64 [R1+0x13f0], R24 ;  /* 0x0013f01801007387 */ /* 0x000fe80000100a00 */
        /* <DEDUP_REMOVED lines=9> */
[----:B------:R-:W-:Y:S04]  /*4980*/  STL [R1+0x1380], R22 ;  /* 0x0013801601007387 */ /* 0x000fe80000100800 */
        /* <DEDUP_REMOVED lines=8> */
[----:B------:R0:W-:Y:S04]  /*4a10*/  STL.64 [R1+0x14b0], R22 ;  /* 0x0014b01601007387 */ /* 0x0001e80000100a00 */
[----:B0-----:R-:W3:Y:S04]  /*4a20*/  LDL.64 R22, [R1+0x4f8] ;  /* 0x0004f80001167983 */ /* 0x001ee80000100a00 */
[----:B------:R-:W-:Y:S04]  /*4a30*/  STL.64 [R1+0x1350], R20 ;  /* 0x0013501401007387 */ /* 0x000fe80000100a00 */
[----:B------:R-:W-:Y:S04]  /*4a40*/  STL.64 [R1+0x1378], R20 ;  /* 0x0013781401007387 */ /* 0x000fe80000100a00 */
        /* <DEDUP_REMOVED lines=11> */
[----:B------:R0:W-:Y:S04]  /*4b00*/  STL.64 [R1+0x1408], R12 ;  /* 0x0014080c01007387 */ /* 0x0001e80000100a00 */
[----:B------:R-:W-:Y:S04]  /*4b10*/  STL.64 [R1+0x1340], R18 ;  /* 0x0013401201007387 */ /* 0x000fe80000100a00 */
[----:B------:R-:W-:Y:S01]  /*4b20*/  STL.64 [R1+0x13d0], R18 ;  /* 0x0013d01201007387 */ /* 0x000fe20000100a00 */
[----:B0-----:R-:W-:-:S03]  /*4b30*/  PRMT R12, RZ, 0x7610, R12 ;  /* 0x00007610ff0c7816 */ /* 0x001fc6000000000c */
[----:B------:R-:W-:Y:S04]  /*4b40*/  STL.64 [R1+0x13f8], R18 ;  /* 0x0013f81201007387 */ /* 0x000fe80000100a00 */
[----:B------:R-:W-:Y:S04]  /*4b50*/  STL.64 [R1+0x1430], R18 ;  /* 0x0014301201007387 */ /* 0x000fe80000100a00 */
[----:B------:R-:W4:Y:S01]  /*4b60*/  @P1 LDG.E.U16 R12, [R6.64] ;  /* 0x00000004060c1981 */ /* 0x000f22000c1e1500 */
[----:B------:R-:W-:-:S03]  /*4b70*/  PRMT R11, RZ, 0x7610, R11 ;  /* 0x00007610ff0b7816 */ /* 0x000fc6000000000b */
[----:B------:R-:W-:Y:S04]  /*4b80*/  STL.64 [R1+0x1460], R18 ;  /* 0x0014601201007387 */ /* 0x000fe80000100a00 */
[----:B------:R-:W-:Y:S04]  /*4b90*/  STL.64 [R1+0x1490], R18 ;  /* 0x0014901201007387 */ /* 0x000fe80000100a00 */
[----:B------:R0:W-:Y:S04]  /*4ba0*/  STL.64 [R1+0x14c0], R18 ;  /* 0x0014c01201007387 */ /* 0x0001e80000100a00 */
[----:B------:R-:W-:Y:S04]  /*4bb0*/  STL.64 [R1+0x1338], R14 ;  /* 0x0013380e01007387 */ /* 0x000fe80000100a00 */
[----:B------:R-:W-:Y:S04]  /*4bc0*/  STL.64 [R1+0x1330], R16 ;  /* 0x0013301001007387 */ /* 0x000fe80000100a00 */
[----:B------:R-:W-:Y:S04]  /*4bd0*/  STL [R1+0x12d0], R29 ;  /* 0x0012d01d01007387 */ /* 0x000fe80000100800 */
[----:B0-----:R-:W4:Y:S01]  /*4be0*/  LDL.64 R18, [R1+0x678] ;  /* 0x0006780001127983 */ /* 0x001f220000100a00 */
[----:B--2---:R-:W-:-:S05]  /*4bf0*/  IADD3 R8, P2, R26, R2, RZ ;  /* 0x000000021a087210 */ /* 0x004fca0007f5e0ff */
[----:B------:R-:W-:Y:S02]  /*4c00*/  IMAD.X R9, R27, 0x1, R3, P2 ;  /* 0x000000011b097824 */ /* 0x000fe400010e0603 */
[----:B------:R-:W2:Y:S04]  /*4c10*/  LDL.LU.64 R26, [R1+0x14d0] ;  /* 0x0014d000011a7983 */ /* 0x000ea80000300a00 */
[----:B------:R0:W2:Y:S01]  /*4c20*/  @P1 LDG.E.U16 R11, [R8.64] ;  /* 0x00000004080b1981 */ /* 0x0000a2000c1e1500 */
[----:B---3--:R-:W-:-:S05]  /*4c30*/  IADD3 R4, P0, R22, R2, RZ ;  /* 0x0000000216047210 */ /* 0x008fca0007f1e0ff */
[----:B------:R-:W-:Y:S02]  /*4c40*/  IMAD.X R5, R23, 0x1, R3, P0 ;  /* 0x0000000117057824 */ /* 0x000fe400000e0603 */
[----:B------:R-:W3:Y:S04]  /*4c50*/  LDL.64 R22, [R1+0x670] ;  /* 0x0006700001167983 */ /* 0x000ee80000100a00 */
[----:B----4-:R1:W-:Y:S04]  /*4c60*/  STL [R1+0x48c], R12 ;  /* 0x00048c0c01007387 */ /* 0x0103e80000100800 */
[----:B0-----:R-:W4:Y:S01]  /*4c70*/  LDL.64 R8, [R1+0x510] ;  /* 0x0005100001087983 */ /* 0x001f220000100a00 */
[----:B------:R-:W-:-:S02]  /*4c80*/  PRMT R10, RZ, 0x7610, R10 ;  /* 0x00007610ff0a7816 */ /* 0x000fc4000000000a */
[----:B------:R-:W-:Y:S01]  /*4c90*/  PRMT R20, RZ, 0x7610, R20 ;  /* 0x00007610ff147816 */ /* 0x000fe20000000014 */
[----:B-1----:R-:W2:Y:S04]  /*4ca0*/  LDL.64 R12, [R1+0x688] ;  /* 0x00068800010c7983 */ /* 0x002ea80000100a00 */
[----:B------:R0:W2:Y:S01]  /*4cb0*/  @P1 LDG.E.U16 R10, [R4.64] ;  /* 0x00000004040a1981 */ /* 0x0000a2000c1e1500 */
[----:B------:R-:W-:Y:S02]  /*4cc0*/  ISETP.GT.AND P0, PT, R0, 0x1, PT ;  /* 0x000000010000780c */ /* 0x000fe40003f04270 */
[----:B------:R-:W-:Y:S02]  /*4cd0*/  PRMT R24, RZ, 0x7610, R24 ;  /* 0x00007610ff187816 */ /* 0x000fe40000000018 */
[----:B------:R-:W-:-:S02]  /*4ce0*/  PRMT R25, RZ, 0x7610, R25 ;  /* 0x00007610ff197816 */ /* 0x000fc40000000019 */
[----:B----4-:R-:W-:Y:S01]  /*4cf0*/  IADD3 R6, P3, R8, R2, RZ ;  /* 0x0000000208067210 */ /* 0x010fe20007f7e0ff */
[----:B0-----:R-:W-:-:S04]  /*4d00*/  IMAD.MOV.U32 R5, RZ, RZ, R9 ;  /* 0x000000ffff057224 */ /* 0x001fc800078e0009 */
[----:B------:R-:W-:-:S05]  /*4d10*/  IMAD.X R7, R5, 0x1, R3, P3 ;  /* 0x0000000105077824 */ /* 0x000fca00018e0603 */
[----:B------:R3:W4:Y:S01]  /*4d20*/  @P1 LDG.E.U16 R20, [R6.64] ;  /* 0x0000000406141981 */ /* 0x000722000c1e1500 */
[----:B------:R-:W-:Y:S01]  /*4d30*/  IMAD.MOV.U32 R4, RZ, RZ, R8 ;  /* 0x000000ffff047224 */ /* 0x000fe200078e0008 */
[-C--:B------:R-:W-:Y:S02]  /*4d40*/  IADD3 R4, P3, R18, R2.reuse, RZ ;  /* 0x0000000212047210 */ /* 0x080fe40007f7e0ff */
[----:B--2---:R-:W-:-:S03]  /*4d50*/  IADD3 R8, P2, R26, R2, RZ ;  /* 0x000000021a087210 */ /* 0x004fc60007f5e0ff */
[--C-:B------:R-:W-:Y:S02]  /*4d60*/  IMAD.X R5, R19, 0x1, R3.reuse, P3 ;  /* 0x0000000113057824 */ /* 0x100fe400018e0603 */
[----:B------:R-:W-:Y:S01]  /*4d70*/  IMAD.X R9, R27, 0x1, R3, P2 ;  /* 0x000000011b097824 */ /* 0x000fe200010e0603 */
[-C--:B---3--:R-:W-:Y:S01]  /*4d80*/  IADD3 R6, P1, R22, R2.reuse, RZ ;  /* 0x0000000216067210 */ /* 0x088fe20007f3e0ff */
[----:B------:R-:W2:Y:S04]  /*4d90*/  LDL.LU.64 R26, [R1+0x14c8] ;  /* 0x0014c800011a7983 */ /* 0x000ea80000300a00 */
[----:B------:R0:W3:Y:S04]  /*4da0*/  @P0 LDG.E.U16 R24, [R4.64] ;  /* 0x0000000404180981 */ /* 0x0000e8000c1e1500 */
[----:B------:R1:W2:Y:S01]  /*4db0*/  @P0 LDG.E.U16 R25, [R8.64] ;  /* 0x0000000408190981 */ /* 0x0002a2000c1e1500 */
[----:B0-----:R-:W-:-:S02]  /*4dc0*/  IADD3 R4, P2, R12, R2, RZ ;  /* 0x000000020c047210 */ /* 0x001fc40007f5e0ff */
[----:B-1----:R-:W-:-:S03]  /*4dd0*/  PRMT R8, RZ, 0x7610, R8 ;  /* 0x00007610ff087816 */ /* 0x002fc60000000008 */
[----:B------:R-:W-:Y:S01]  /*4de0*/  IMAD.X R5, R13, 0x1, R3, P2 ;  /* 0x000000010d057824 */ /* 0x000fe200010e0603 */
[----:B------:R-:W-:Y:S01]  /*4df0*/  PRMT R9, RZ, 0x7610, R9 ;  /* 0x00007610ff097816 */ /* 0x000fe20000000009 */
[----:B------:R-:W-:-:S03]  /*4e00*/  IMAD.X R7, R23, 0x1, R3, P1 ;  /* 0x0000000117077824 */ /* 0x000fc600008e0603 */
[----:B------:R-:W2:Y:S04]  /*4e10*/  @P0 LDG.E.U16 R8, [R4.64] ;  /* 0x0000000404080981 */ /* 0x000ea8000c1e1500 */
[----:B------:R-:W2:Y:S04]  /*4e20*/  @P0 LDG.E.U16 R9, [R6.64] ;  /* 0x0000000406090981 */ /* 0x000ea8000c1e1500 */
[----:B----4-:R0:W-:Y:S04]  /*4e30*/  STL [R1+0x488], R20 ;  /* 0x0004881401007387 */ /* 0x0101e80000100800 */
[----:B------:R-:W4:Y:S04]  /*4e40*/  LDL.64 R18, [R1+0x698] ;  /* 0x0006980001127983 */ /* 0x000f280000100a00 */
[----:B0-----:R-:W4:Y:S04]  /*4e50*/  LDL.64 R20, [R1+0x6a0] ;  /* 0x0006a00001147983 */ /* 0x001f280000100a00 */
[----:B---3--:R-:W-:Y:S04]  /*4e60*/  STL [R1+0x664], R24 ;  /* 0x0006641801007387 */ /* 0x008fe80000100800 */
[----:B--2---:R0:W-:Y:S01]  /*4e70*/  STL [R1+0x668], R25 ;  /* 0x0006681901007387 */ /* 0x0041e20000100800 */
[----:B------:R-:W-:-:S03]  /*4e80*/  ISETP.GT.AND P1, PT, R0, 0x2, PT ;  /* 0x000000020000780c */ /* 0x000fc60003f24270 */
[----:B------:R-:W2:Y:S04]  /*4e90*/  LDL.64 R12, [R1+0x6a8] ;  /* 0x0006a800010c7983 */ /* 0x000ea80000100a00 */
[----:B------:R-:W3:Y:S04]  /*4ea0*/  LDL.64 R22, [R1+0x6c0] ;  /* 0x0006c00001167983 */ /* 0x000ee80000100a00 */
[----:B0-----:R-:W2:Y:S04]  /*4eb0*/  LDL.64 R24, [R1+0x690] ;  /* 0x0006900001187983 */ /* 0x001ea80000100a00 */
[----:B------:R4:W-:Y:S01]  /*4ec0*/  STL [R1+0x65c], R8 ;  /* 0x00065c0801007387 */ /* 0x0009e20000100800 */
[----:B------:R-:W-:-:S03]  /*4ed0*/  PRMT R26, RZ, 0x7610, R26 ;  /* 0x00007610ff1a7816 */ /* 0x000fc6000000001a */
[----:B------:R0:W-:Y:S01]  /*4ee0*/  STL [R1+0x660], R9 ;  /* 0x0006600901007387 */ /* 0x0001e20000100800 */
[----:B------:R-:W-:Y:S02]  /*4ef0*/  PRMT R27, RZ, 0x7610, R27 ;  /* 0x00007610ff1b7816 */ /* 0x000fe4000000001b */
[-C--:B----4-:R-:W-:Y:S02]  /*4f00*/  IADD3 R8, P0, R18, R2.reuse, RZ ;  /* 0x0000000212087210 */ /* 0x090fe40007f1e0ff */
[----:B------:R-:W-:-:S03]  /*4f10*/  IADD3 R6, P2, R20, R2, RZ ;  /* 0x0000000214067210 */ /* 0x000fc60007f5e0ff */
[--C-:B0-----:R-:W-:Y:S02]  /*4f20*/  IMAD.X R9, R19, 0x1, R3.reuse, P0 ;  /* 0x0000000113097824 */ /* 0x101fe400000e0603 */
[----:B------:R-:W-:-:S03]  /*4f30*/  IMAD.X R7, R21, 0x1, R3, P2 ;  /* 0x0000000115077824 */ /* 0x000fc600010e0603 */
[----:B------:R3:W4:Y:S04]  /*4f40*/  @P1 LDG.E.U16 R26, [R8.64] ;  /* 0x00000004081a1981 */ /* 0x000728000c1e1500 */
[----:B------:R-:W4:Y:S04]  /*4f50*/  LDL.64 R20, [R1+0x6b8] ;  /* 0x0006b80001147983 */ /* 0x000f280000100a00 */
[----:B------:R-:W4:Y:S04]  /*4f60*/  LDL.LU.64 R18, [R1+0x14c0] ;  /* 0x0014c00001127983 */ /* 0x000f280000300a00 */
[----:B------:R0:W4:Y:S01]  /*4f70*/  @P1 LDG.E.U16 R27, [R6.64] ;  /* 0x00000004061b1981 */ /* 0x000122000c1e1500 */
[----:B--2---:R-:W-:Y:S01]  /*4f80*/  IADD3 R4, P2, R24, R2, RZ ;  /* 0x0000000218047210 */ /* 0x004fe20007f5e0ff */
[----:B0-----:R-:W-:-:S02]  /*4f90*/  IMAD.MOV.U32 R6, RZ, RZ, R24 ;  /* 0x000000ffff067224 */ /* 0x001fc400078e0018 */
[----:B------:R-:W-:Y:S02]  /*4fa0*/  IMAD.MOV.U32 R7, RZ, RZ, R25 ;  /* 0x000000ffff077224 */ /* 0x000fe400078e0019 */
[----:B------:R-:W2:Y:S02]  /*4fb0*/  LDL.LU.64 R24, [R1+0x14b8] ;  /* 0x0014b80001187983 */ /* 0x000ea40000300a00 */
[----:B------:R-:W-:Y:S01]  /*4fc0*/  IMAD.X R5, R7, 0x1, R3, P2 ;  /* 0x0000000107057824 */ /* 0x000fe200010e0603 */
[-C--:B------:R-:W-:Y:S02]  /*4fd0*/  IADD3 R6, P3, R12, R2.reuse, RZ ;  /* 0x000000020c067210 */ /* 0x080fe40007f7e0ff */
[----:B------:R-:W-:Y:S02]  /*4fe0*/  ISETP.GT.AND P0, PT, R0, 0x3, PT ;  /* 0x000000030000780c */ /* 0x000fe40003f04270 */
[----:B---3--:R-:W-:-:S05]  /*4ff0*/  IADD3 R8, P2, R22, R2, RZ ;  /* 0x0000000216087210 */ /* 0x008fca0007f5e0ff */
[----:B------:R-:W-:Y:S01]  /*5000*/  IMAD.X R9, R23, 0x1, R3, P2 ;  /* 0x0000000117097824 */ /* 0x000fe200010e0603 */
[----:B----4-:R-:W-:Y:S01]  /*5010*/  STL [R1+0x658], R26 ;  /* 0x0006581a01007387 */ /* 0x010fe20000100800 */
[----:B------:R-:W-:-:S03]  /*5020*/  PRMT R19, RZ, 0x7610, R19 ;  /* 0x00007610ff137816 */ /* 0x000fc60000000013 */
[----:B------:R0:W-:Y:S04]  /*5030*/  STL [R1+0x654], R27 ;  /* 0x0006541b01007387 */ /* 0x0001e80000100800 */
[----:B------:R1:W3:Y:S01]  /*5040*/  @P1 LDG.E.U16 R19, [R4.64] ;  /* 0x0000000404131981 */ /* 0x0002e2000c1e1500 */
[----:B------:R-:W-:-:S03]  /*5050*/  PRMT R18, RZ, 0x7610, R18 ;  /* 0x00007610ff127816 */ /* 0x000fc60000000012 */
[----:B0-----:R-:W4:Y:S01]  /*5060*/  LDL.64 R26, [R1+0x6b0] ;  /* 0x0006b000011a7983 */ /* 0x001f220000100a00 */
[----:B-1----:R-:W-:Y:S02]  /*5070*/  IMAD.MOV.U32 R4, RZ, RZ, R12 ;  /* 0x000000ffff047224 */ /* 0x002fe400078e000c */
[----:B------:R-:W-:Y:S02]  /*5080*/  IMAD.MOV.U32 R5, RZ, RZ, R13 ;  /* 0x000000ffff057224 */ /* 0x000fe400078e000d */
[----:B------:R-:W3:Y:S02]  /*5090*/  LDL.64 R12, [R1+0x6c8] ;  /* 0x0006c800010c7983 */ /* 0x000ee40000100a00 */
[----:B------:R-:W-:Y:S01]  /*50a0*/  IMAD.X R7, R5, 0x1, R3, P3 ;  /* 0x0000000105077824 */ /* 0x000fe200018e0603 */
[----:B--2---:R-:W-:Y:S01]  /*50b0*/  PRMT R24, RZ, 0x7610, R24 ;  /* 0x00007610ff187816 */ /* 0x004fe20000000018 */
[----:B------:R-:W2:Y:S04]  /*50c0*/  LDL.LU.64 R22, [R1+0x14b0] ;  /* 0x0014b00001167983 */ /* 0x000ea80000300a00 */
[----:B------:R4:W2:Y:S01]  /*50d0*/  @P1 LDG.E.U16 R18, [R6.64] ;  /* 0x0000000406121981 */ /* 0x0008a2000c1e1500 */
[----:B------:R-:W-:-:S02]  /*50e0*/  IADD3 R4, P3, R20, R2, RZ ;  /* 0x0000000214047210 */ /* 0x000fc40007f7e0ff */
[----:B------:R-:W-:-:S03]  /*50f0*/  PRMT R25, RZ, 0x7610, R25 ;  /* 0x00007610ff197816 */ /* 0x000fc60000000019 */
[----:B------:R-:W-:-:S03]  /*5100*/  IMAD.X R5, R21, 0x1, R3, P3 ;  /* 0x0000000115057824 */ /* 0x000fc600018e0603 */
[----:B------:R0:W2:Y:S04]  /*5110*/  @P0 LDG.E.U16 R25, [R8.64] ;  /* 0x0000000408190981 */ /* 0x0000a8000c1e1500 */
[----:B------:R3:W2:Y:S01]  /*5120*/  @P0 LDG.E.U16 R24, [R4.64] ;  /* 0x0000000404180981 */ /* 0x0006a2000c1e1500 */
[----:B0-----:R-:W-:Y:S02]  /*5130*/  PRMT R8, RZ, 0x7610, R8 ;  /* 0x00007610ff087816 */ /* 0x001fe40000000008 */
[----:B------:R-:W-:Y:S02]  /*5140*/  PRMT R9, RZ, 0x7610, R9 ;  /* 0x00007610ff097816 */ /* 0x000fe40000000009 */
[-C--:B----4-:R-:W-:Y:S02]  /*5150*/  IADD3 R6, P1, R26, R2.reuse, RZ ;  /* 0x000000021a067210 */ /* 0x090fe40007f3e0ff */
[----:B---3--:R-:W-:-:S05]  /*5160*/  IADD3 R4, P2, R12, R2, RZ ;  /* 0x000000020c047210 */ /* 0x008fca0007f5e0ff */
[--C-:B------:R-:W-:Y:S01]  /*5170*/  IMAD.X R5, R13, 0x1, R3.reuse, P2 ;  /* 0x000000010d057824 */ /* 0x100fe200010e0603 */
[----:B--2---:R-:W-:Y:S01]  /*5180*/  STL [R1+0x64c], R18 ;  /* 0x00064c1201007387 */ /* 0x004fe20000100800 */
[----:B------:R-:W-:-:S03]  /*5190*/  IMAD.X R7, R27, 0x1, R3, P1 ;  /* 0x000000011b077824 */ /* 0x000fc600008e0603 */
[----:B------:R0:W-:Y:S04]  /*51a0*/  STL [R1+0x650], R19 ;  /* 0x0006501301007387 */ /* 0x0001e80000100800 */
[----:B------:R-:W2:Y:S04]  /*51b0*/  @P0 LDG.E.U16 R8, [R4.64] ;  /* 0x0000000404080981 */ /* 0x000ea8000c1e1500 */
[----:B------:R-:W3:Y:S04]  /*51c0*/  LDL.64 R20, [R1+0x6d8] ;  /* 0x0006d80001147983 */ /* 0x000ee80000100a00 */
[----:B0-----:R-:W4:Y:S04]  /*51d0*/  LDL.64 R18, [R1+0x6e0] ;  /* 0x0006e00001127983 */ /* 0x001f280000100a00 */
[----:B------:R4:W3:Y:S04]  /*51e0*/  @P0 LDG.E.U16 R9, [R6.64] ;  /* 0x0000000406090981 */ /* 0x0008e8000c1e1500 */
[----:B------:R-:W-:Y:S04]  /*51f0*/  STL [R1+0x644], R24 ;  /* 0x0006441801007387 */ /* 0x000fe80000100800 */
[----:B------:R0:W-:Y:S01]  /*5200*/  STL [R1+0x648], R25 ;  /* 0x0006481901007387 */ /* 0x0001e20000100800 */
[----:B------:R-:W-:-:S03]  /*5210*/  ISETP.GT.AND P1, PT, R0, 0x4, PT ;  /* 0x000000040000780c */ /* 0x000fc60003f24270 */
[----:B------:R-:W3:Y:S04]  /*5220*/  LDL.64 R12, [R1+0x6e8] ;  /* 0x0006e800010c7983 */ /* 0x000ee80000100a00 */
[----:B------:R-:W3:Y:S04]  /*5230*/  LDL.64 R26, [R1+0x700] ;  /* 0x00070000011a7983 */ /* 0x000ee80000100a00 */
[----:B0-----:R-:W3:Y:S01]  /*5240*/  LDL.64 R24, [R1+0x6d0] ;  /* 0x0006d00001187983 */ /* 0x001ee20000100a00 */
[----:B------:R-:W-:Y:S02]  /*5250*/  PRMT R22, RZ, 0x7610, R22 ;  /* 0x00007610ff167816 */ /* 0x000fe40000000016 */
[----:B------:R-:W-:Y:S01]  /*5260*/  PRMT R23, RZ, 0x7610, R23 ;  /* 0x00007610ff177816 */ /* 0x000fe20000000017 */
[----:B--2---:R3:W-:Y:S01]  /*5270*/  STL [R1+0x63c], R8 ;  /* 0x00063c0801007387 */ /* 0x0047e20000100800 */
[----:B----4-:R-:W-:-:S02]  /*5280*/  IADD3 R6, P2, R18, R2, RZ ;  /* 0x0000000212067210 */ /* 0x010fc40007f5e0ff */
[----:B---3--:R-:W-:Y:S01]  /*5290*/  IADD3 R8, P0, R20, R2, RZ ;  /* 0x0000000214087210 */ /* 0x008fe20007f1e0ff */
[----:B------:R0:W-:Y:S02]  /*52a0*/  STL [R1+0x640], R9 ;  /* 0x0006400901007387 */ /* 0x0001e40000100800 */
[--C-:B------:R-:W-:Y:S02]  /*52b0*/  IMAD.X R7, R19, 0x1, R3.reuse, P2 ;  /* 0x0000000113077824 */ /* 0x100fe400010e0603 */
[----:B------:R-:W2:Y:S04]  /*52c0*/  LDL.64 R18, [R1+0x6f8] ;  /* 0x0006f80001127983 */ /* 0x000ea80000100a00 */
[----:B------:R1:W3:Y:S01]  /*52d0*/  @P1 LDG.E.U16 R23, [R6.64] ;  /* 0x0000000406171981 */ /* 0x0002e2000c1e1500 */
[----:B0-----:R-:W-:-:S03]  /*52e0*/  IMAD.X R9, R21, 0x1, R3, P0 ;  /* 0x0000000115097824 */ /* 0x001fc600000e0603 */
[----:B------:R-:W4:Y:S04]  /*52f0*/  LDL.LU.64 R20, [R1+0x14a8] ;  /* 0x0014a80001147983 */ /* 0x000f280000300a00 */
[----:B------:R0:W2:Y:S01]  /*5300*/  @P1 LDG.E.U16 R22, [R8.64] ;  /* 0x0000000408161981 */ /* 0x0000a2000c1e1500 */
[-C--:B------:R-:W-:Y:S01]  /*5310*/  IADD3 R4, P2, R24, R2.reuse, RZ ;  /* 0x0000000218047210 */ /* 0x080fe20007f5e0ff */
[----:B-1----:R-:W-:Y:S02]  /*5320*/  IMAD.MOV.U32 R6, RZ, RZ, R24 ;  /* 0x000000ffff067224 */ /* 0x002fe400078e0018 */
[----:B------:R-:W-:Y:S02]  /*5330*/  IMAD.MOV.U32 R7, RZ, RZ, R25 ;  /* 0x000000ffff077224 */ /* 0x000fe400078e0019 */
[----:B------:R-:W3:Y:S02]  /*5340*/  LDL.LU.64 R24, [R1+0x14a0] ;  /* 0x0014a00001187983 */ /* 0x000ee40000300a00 */
[----:B------:R-:W-:Y:S01]  /*5350*/  IMAD.X R5, R7, 0x1, R3, P2 ;  /* 0x0000000107057824 */ /* 0x000fe200010e0603 */
[----:B------:R-:W-:-:S02]  /*5360*/  IADD3 R6, P3, R12, R2, RZ ;  /* 0x000000020c067210 */ /* 0x000fc40007f7e0ff */
[----:B------:R-:W-:Y:S02]  /*5370*/  ISETP.GT.AND P0, PT, R0, 0x5, PT ;  /* 0x000000050000780c */ /* 0x000fe40003f04270 */
[----:B0-----:R-:W-:-:S05]  /*5380*/  IADD3 R8, P2, R26, R2, RZ ;  /* 0x000000021a087210 */ /* 0x001fca0007f5e0ff */
[----:B------:R-:W-:Y:S01]  /*5390*/  IMAD.X R9, R27, 0x1, R3, P2 ;  /* 0x000000011b097824 */ /* 0x000fe200010e0603 */
[----:B----4-:R-:W-:Y:S01]  /*53a0*/  PRMT R21, RZ, 0x7610, R21 ;  /* 0x00007610ff157816 */ /* 0x010fe20000000015 */
[----:B--2---:R-:W-:Y:S05]  /*53b0*/  STL [R1+0x638], R22 ;  /* 0x0006381601007387 */ /* 0x004fea0000100800 */
[----:B------:R0:W2:Y:S01]  /*53c0*/  @P1 LDG.E.U16 R21, [R4.64] ;  /* 0x0000000404151981 */ /* 0x0000a2000c1e1500 */
[----:B------:R-:W-:-:S03]  /*53d0*/  PRMT R20, RZ, 0x7610, R20 ;  /* 0x00007610ff147816 */ /* 0x000fc60000000014 */
[----:B---3--:R1:W-:Y:S01]  /*53e0*/  STL [R1+0x634], R23 ;  /* 0x0006341701007387 */ /* 0x0083e20000100800 */
[----:B0-----:R-:W-:Y:S02]  /*53f0*/  IMAD.MOV.U32 R4, RZ, RZ, R12 ;  /* 0x000000ffff047224 */ /* 0x001fe400078e000c */
[----:B------:R-:W-:Y:S02]  /*5400*/  IMAD.MOV.U32 R5, RZ, RZ, R13 ;  /* 0x000000ffff057224 */ /* 0x000fe400078e000d */
[----:B------:R-:W3:Y:S02]  /*5410*/  LDL.64 R12, [R1+0x708] ;  /* 0x00070800010c7983 */ /* 0x000ee40000100a00 */
[----:B------:R-:W-:Y:S02]  /*5420*/  IMAD.X R7, R5, 0x1, R3, P3 ;  /* 0x0000000105077824 */ /* 0x000fe400018e0603 */
[----:B-1----:R-:W4:Y:S04]  /*5430*/  LDL.64 R22, [R1+0x6f0] ;  /* 0x0006f00001167983 */ /* 0x002f280000100a00 */
[----:B------:R4:W2:Y:S01]  /*5440*/  @P1 LDG.E.U16 R20, [R6.64] ;  /* 0x0000000406141981 */ /* 0x0008a2000c1e1500 */
[----:B------:R-:W-:-:S02]  /*5450*/  IADD3 R4, P3, R18, R2, RZ ;  /* 0x0000000212047210 */ /* 0x000fc40007f7e0ff */
[----:B------:R-:W-:Y:S01]  /*5460*/  PRMT R24, RZ, 0x7610, R24 ;  /* 0x00007610ff187816 */ /* 0x000fe20000000018 */
[----:B------:R-:W2:Y:S01]  /*5470*/  LDL.LU.64 R26, [R1+0x1498] ;  /* 0x00149800011a7983 */ /* 0x000ea20000300a00 */
[----:B------:R-:W-:Y:S01]  /*5480*/  PRMT R25, RZ, 0x7610, R25 ;  /* 0x00007610ff197816 */ /* 0x000fe20000000019 */
[----:B------:R-:W-:-:S05]  /*5490*/  IMAD.X R5, R19, 0x1, R3, P3 ;  /* 0x0000000113057824 */ /* 0x000fca00018e0603 */
[----:B------:R3:W2:Y:S04]  /*54a0*/  @P0 LDG.E.U16 R24, [R4.64] ;  /* 0x0000000404180981 */ /* 0x0006a8000c1e1500 */
[----:B------:R0:W2:Y:S02]  /*54b0*/  @P0 LDG.E.U16 R25, [R8.64] ;  /* 0x0000000408190981 */ /* 0x0000a4000c1e1500 */
[----:B0-----:R-:W-:Y:S02]  /*54c0*/  PRMT R8, RZ, 0x7610, R8 ;  /* 0x00007610ff087816 */ /* 0x001fe40000000008 */
[----:B------:R-:W-:Y:S02]  /*54d0*/  PRMT R9, RZ, 0x7610, R9 ;  /* 0x00007610ff097816 */ /* 0x000fe40000000009 */
[----:B---3--:R-:W-:-:S02]  /*54e0*/  IADD3 R4, P2, R12, R2, RZ ;  /* 0x000000020c047210 */ /* 0x008fc40007f5e0ff */
[----:B----4-:R-:W-:-:S03]  /*54f0*/  IADD3 R6, P1, R22, R2, RZ ;  /* 0x0000000216067210 */ /* 0x010fc60007f3e0ff */
        /* <DEDUP_REMOVED lines=294> */
[----:B------:R0:W-:Y:S04]  /*6760*/  STL [R1+0x598], R25 ;  /* 0x0005981901007387 */ /* 0x0001e80000100800 */
[----:B------:R-:W3:Y:S04]  /*6770*/  LDL.64 R26, [R1+0x868] ;  /* 0x00086800011a7983 */ /* 0x000ee80000100a00 */
[----:B------:R-:W3:Y:S04]  /*6780*/  LDL.64 R12, [R1+0x880] ;  /* 0x00088000010c7983 */ /* 0x000ee80000100a00 */
[----:B0-----:R-:W3:Y:S01]  /*6790*/  LDL.64 R24, [R1+0x850] ;  /* 0x0008500001187983 */ /* 0x001ee20000100a00 */
[----:B------:R-:W-:-:S02]  /*67a0*/  ISETP.GT.AND P1, PT, R0, 0x10, PT ;  /* 0x000000100000780c */ /* 0x000fc40003f24270 */
[----:B------:R-:W-:Y:S02]  /*67b0*/  PRMT R23, RZ, 0x7610, R23 ;  /* 0x00007610ff177816 */ /* 0x000fe40000000017 */
[----:B------:R-:W-:Y:S01]  /*67c0*/  PRMT R22, RZ, 0x7610, R22 ;  /* 0x00007610ff167816 */ /* 0x000fe20000000016 */
[----:B--2---:R3:W-:Y:S01]  /*67d0*/  STL [R1+0x58c], R8 ;  /* 0x00058c0801007387 */ /* 0x0047e20000100800 */
[-C--:B----4-:R-:W-:Y:S02]  /*67e0*/  IADD3 R6, P2, R18, R2.reuse, RZ ;  /* 0x0000000212067210 */ /* 0x090fe40007f5e0ff */
        /* <DEDUP_REMOVED lines=11> */
[----:B------:R-:W2:Y:S02]  /*68a0*/  LDL.LU.64 R24, [R1+0x1410] ;  /* 0x0014100001187983 */ /* 0x000ea40000300a00 */
[----:B------:R-:W-:Y:S01]  /*68b0*/  IMAD.X R5, R7, 0x1, R3, P2 ;  /* 0x0000000107057824 */ /* 0x000fe200010e0603 */
[----:B------:R-:W-:-:S02]  /*68c0*/  IADD3 R6, P3, R26, R2, RZ ;  /* 0x000000021a067210 */ /* 0x000fc40007f7e0ff */
[----:B------:R-:W-:Y:S02]  /*68d0*/  ISETP.GT.AND P0, PT, R0, 0x11, PT ;  /* 0x000000110000780c */ /* 0x000fe40003f04270 */
[----:B0-----:R-:W-:-:S05]  /*68e0*/  IADD3 R8, P2, R12, R2, RZ ;  /* 0x000000020c087210 */ /* 0x001fca0007f5e0ff */
[----:B------:R-:W-:Y:S01]  /*68f0*/  IMAD.X R9, R13, 0x1, R3, P2 ;  /* 0x000000010d097824 */ /* 0x000fe200010e0603 */
[----:B----4-:R-:W-:-:S06]  /*6900*/  PRMT R21, RZ, 0x7610, R21 ;  /* 0x00007610ff157816 */ /* 0x010fcc0000000015 */
[----:B------:R0:W4:Y:S01]  /*6910*/  @P1 LDG.E.U16 R21, [R4.64] ;  /* 0x0000000404151981 */ /* 0x000122000c1e1500 */
[----:B------:R-:W-:Y:S01]  /*6920*/  PRMT R20, RZ, 0x7610, R20 ;  /* 0x00007610ff147816 */ /* 0x000fe20000000014 */
[----:B0-----:R-:W-:Y:S02]  /*6930*/  IMAD.MOV.U32 R5, RZ, RZ, R27 ;  /* 0x000000ffff057224 */ /* 0x001fe400078e001b */
[----:B------:R-:W-:Y:S02]  /*6940*/  IMAD.MOV.U32 R4, RZ, RZ, R26 ;  /* 0x000000ffff047224 */ /* 0x000fe400078e001a */
[----:B------:R-:W-:Y:S01]  /*6950*/  IMAD.X R7, R5, 0x1, R3, P3 ;  /* 0x0000000105077824 */ /* 0x000fe200018e0603 */
[-C--:B--2---:R-:W-:Y:S02]  /*6960*/  IADD3 R4, P3, R18, R2.reuse, RZ ;  /* 0x0000000212047210 */ /* 0x084fe40007f7e0ff */
[----:B------:R-:W-:Y:S02]  /*6970*/  PRMT R24, RZ, 0x7610, R24 ;  /* 0x00007610ff187816 */ /* 0x000fe40000000018 */
[----:B------:R-:W-:Y:S01]  /*6980*/  PRMT R25, RZ, 0x7610, R25 ;  /* 0x00007610ff197816 */ /* 0x000fe20000000019 */
[----:B------:R-:W-:Y:S01]  /*6990*/  IMAD.X R5, R19, 0x1, R3, P3 ;  /* 0x0000000113057824 */ /* 0x000fe200018e0603 */
[----:B------:R-:W2:Y:S04]  /*69a0*/  @P1 LDG.E.U16 R20, [R6.64] ;  /* 0x0000000406141981 */ /* 0x000ea8000c1e1500 */
[----:B------:R-:W-:Y:S04]  /*69b0*/  STL [R1+0x588], R22 ;  /* 0x0005881601007387 */ /* 0x000fe80000100800 */
[----:B------:R-:W4:Y:S04]  /*69c0*/  @P0 LDG.E.U16 R24, [R4.64] ;  /* 0x0000000404180981 */ /* 0x000f28000c1e1500 */
[----:B---3--:R0:W-:Y:S04]  /*69d0*/  STL [R1+0x584], R23 ;  /* 0x0005841701007387 */ /* 0x0081e80000100800 */
[----:B------:R-:W3:Y:S04]  /*69e0*/  @P0 LDG.E.U16 R25, [R8.64] ;  /* 0x0000000408190981 */ /* 0x000ee8000c1e1500 */
[----:B------:R-:W3:Y:S04]  /*69f0*/  LDL.64 R26, [R1+0x888] ;  /* 0x00088800011a7983 */ /* 0x000ee80000100a00 */
[----:B0-----:R-:W3:Y:S04]  /*6a00*/  LDL.64 R22, [R1+0x870] ;  /* 0x0008700001167983 */ /* 0x001ee80000100a00 */
[----:B------:R-:W3:Y:S04]  /*6a10*/  LDL.LU.64 R12, [R1+0x1408] ;  /* 0x00140800010c7983 */ /* 0x000ee80000300a00 */
[----:B--2---:R-:W-:Y:S04]  /*6a20*/  STL [R1+0x580], R20 ;  /* 0x0005801401007387 */ /* 0x004fe80000100800 */
[----:B----4-:R0:W-:Y:S04]  /*6a30*/  STL [R1+0x530], R21 ;  /* 0x0005301501007387 */ /* 0x0101e80000100800 */
[----:B------:R-:W2:Y:S04]  /*6a40*/  LDL.64 R18, [R1+0x898] ;  /* 0x0008980001127983 */ /* 0x000ea80000100a00 */
[----:B0-----:R-:W4:Y:S04]  /*6a50*/  LDL.64 R20, [R1+0x8a0] ;  /* 0x0008a00001147983 */ /* 0x001f280000100a00 */
[----:B------:R-:W-:Y:S04]  /*6a60*/  STL [R1+0x578], R24 ;  /* 0x0005781801007387 */ /* 0x000fe80000100800 */
[----:B---3--:R0:W-:Y:S01]  /*6a70*/  STL [R1+0x57c], R25 ;  /* 0x00057c1901007387 */ /* 0x0081e20000100800 */
[----:B------:R-:W-:-:S03]  /*6a80*/  IADD3 R6, P1, R22, R2, RZ ;  /* 0x0000000216067210 */ /* 0x000fc60007f3e0ff */
[----:B0-----:R-:W3:Y:S04]  /*6a90*/  LDL.64 R24, [R1+0x890] ;  /* 0x0008900001187983 */ /* 0x001ee80000100a00 */
[----:B------:R-:W2:Y:S01]  /*6aa0*/  LDL.LU R22, [R1+0x1400] ;  /* 0x0014000001167983 */ /* 0x000ea20000300800 */
[----:B------:R-:W-:Y:S01]  /*6ab0*/  IMAD.X R7, R23, 0x1, R3, P1 ;  /* 0x0000000117077824 */ /* 0x000fe200008e0603 */
[----:B------:R-:W-:Y:S02]  /*6ac0*/  IADD3 R4, P2, R26, R2, RZ ;  /* 0x000000021a047210 */ /* 0x000fe40007f5e0ff */
[----:B------:R-:W-:-:S03]  /*6ad0*/  PRMT R8, RZ, 0x7610, R8 ;  /* 0x00007610ff087816 */ /* 0x000fc60000000008 */
[----:B------:R-:W-:-:S05]  /*6ae0*/  IMAD.X R5, R27, 0x1, R3, P2 ;  /* 0x000000011b057824 */ /* 0x000fca00010e0603 */
[----:B------:R0:W3:Y:S01]  /*6af0*/  @P0 LDG.E.U16 R8, [R4.64] ;  /* 0x0000000404080981 */ /* 0x0000e2000c1e1500 */
[----:B--2---:R-:W-:-:S06]  /*6b00*/  PRMT R22, RZ, 0x7610, R22 ;  /* 0x00007610ff167816 */ /* 0x004fcc0000000016 */
[----:B------:R4:W2:Y:S01]  /*6b10*/  @P0 LDG.E.U16 R22, [R6.64] ;  /* 0x0000000406160981 */ /* 0x0008a2000c1e1500 */
[----:B------:R-:W-:Y:S02]  /*6b20*/  ISETP.GT.AND P1, PT, R0, 0x12, PT ;  /* 0x000000120000780c */ /* 0x000fe40003f24270 */
[----:B------:R-:W-:Y:S02]  /*6b30*/  PRMT R9, RZ, 0x7610, R9 ;  /* 0x00007610ff097816 */ /* 0x000fe40000000009 */
[----:B----4-:R-:W-:-:S03]  /*6b40*/  IADD3 R6, P2, R20, R2, RZ ;  /* 0x0000000214067210 */ /* 0x010fc60007f5e0ff */
[----:B0-----:R-:W-:Y:S02]  /*6b50*/  IMAD.MOV.U32 R5, RZ, RZ, R9 ;  /* 0x000000ffff057224 */ /* 0x001fe400078e0009 */
[----:B------:R-:W-:-:S05]  /*6b60*/  IMAD.X R7, R21, 0x1, R3, P2 ;  /* 0x0000000115077824 */ /* 0x000fca00010e0603 */
[----:B------:R-:W4:Y:S01]  /*6b70*/  @P1 LDG.E.U16 R5, [R6.64] ;  /* 0x0000000406051981 */ /* 0x000f22000c1e1500 */
[----:B------:R-:W-:-:S03]  /*6b80*/  PRMT R13, RZ, 0x7610, R13 ;  /* 0x00007610ff0d7816 */ /* 0x000fc6000000000d */
[----:B--2---:R0:W-:Y:S04]  /*6b90*/  STL [R1+0x574], R22 ;  /* 0x0005741601007387 */ /* 0x0041e80000100800 */
[----:B------:R-:W2:Y:S04]  /*6ba0*/  LDL.64 R26, [R1+0x8c0] ;  /* 0x0008c000011a7983 */ /* 0x000ea80000100a00 */
[----:B0-----:R-:W2:Y:S04]  /*6bb0*/  LDL.64 R22, [R1+0x8a8] ;  /* 0x0008a80001167983 */ /* 0x001ea80000100a00 */
[----:B---3--:R0:W-:Y:S04]  /*6bc0*/  STL [R1+0x570], R8 ;  /* 0x0005700801007387 */ /* 0x0081e80000100800 */
[----:B------:R-:W3:Y:S01]  /*6bd0*/  LDL.64 R20, [R1+0x8b8] ;  /* 0x0008b80001147983 */ /* 0x000ee20000100a00 */
[----:B0-----:R-:W-:-:S03]  /*6be0*/  IADD3 R8, P0, R18, R2, RZ ;  /* 0x0000000212087210 */ /* 0x001fc60007f1e0ff */
[----:B------:R0:W-:Y:S02]  /*6bf0*/  STL.S16 [R1+0x568], R9 ;  /* 0x0005680901007387 */ /* 0x0001e40000100600 */
[----:B0-----:R-:W-:Y:S01]  /*6c00*/  IMAD.X R9, R19, 0x1, R3, P0 ;  /* 0x0000000113097824 */ /* 0x001fe200000e0603 */
[----:B------:R-:W-:Y:S01]  /*6c10*/  PRMT R12, RZ, 0x7610, R12 ;  /* 0x00007610ff0c7816 */ /* 0x000fe2000000000c */
[----:B------:R-:W3:Y:S04]  /*6c20*/  LDL.LU.64 R18, [R1+0x13f8] ;  /* 0x0013f80001127983 */ /* 0x000ee80000300a00 */
[----:B------:R0:W3:Y:S01]  /*6c30*/  @P1 LDG.E.U16 R13, [R8.64] ;  /* 0x00000004080d1981 */ /* 0x0000e2000c1e1500 */
[----:B------:R-:W-:-:S03]  /*6c40*/  IADD3 R4, P2, R24, R2, RZ ;  /* 0x0000000218047210 */ /* 0x000fc60007f5e0ff */
[----:B----4-:R1:W-:Y:S01]  /*6c50*/  @P1 STL [R1+0x568], R5 ;  /* 0x0005680501001387 */ /* 0x0103e20000100800 */
[----:B0-----:R-:W-:Y:S02]  /*6c60*/  IMAD.MOV.U32 R8, RZ, RZ, R12 ;  /* 0x000000ffff087224 */ /* 0x001fe400078e000c */
[----:B-1----:R-:W-:Y:S01]  /*6c70*/  IMAD.X R5, R25, 0x1, R3, P2 ;  /* 0x0000000119057824 */ /* 0x002fe200010e0603 */
[----:B------:R-:W-:Y:S01]  /*6c80*/  PRMT R9, RZ, 0x7610, R9 ;  /* 0x00007610ff097816 */ /* 0x000fe20000000009 */
[----:B------:R-:W4:Y:S04]  /*6c90*/  LDL.LU.64 R24, [R1+0x13f0] ;  /* 0x0013f00001187983 */ /* 0x000f280000300a00 */
[----:B------:R0:W4:Y:S04]  /*6ca0*/  @P1 LDG.E.U16 R8, [R4.64] ;  /* 0x0000000404081981 */ /* 0x000128000c1e1500 */
[----:B------:R-:W-:Y:S01]  /*6cb0*/  STL.S16 [R1+0x564], R12 ;  /* 0x0005640c01007387 */ /* 0x000fe20000100600 */
[----:B--2---:R-:W-:Y:S01]  /*6cc0*/  IADD3 R6, P3, R22, R2, RZ ;  /* 0x0000000216067210 */ /* 0x004fe20007f7e0ff */
[----:B0-----:R-:W-:-:S04]  /*6cd0*/  IMAD.MOV.U32 R5, RZ, RZ, R23 ;  /* 0x000000ffff057224 */ /* 0x001fc800078e0017 */
[----:B------:R-:W-:Y:S02]  /*6ce0*/  IMAD.X R7, R5, 0x1, R3, P3 ;  /* 0x0000000105077824 */ /* 0x000fe400018e0603 */
[----:B------:R-:W-:-:S06]  /*6cf0*/  IMAD.MOV.U32 R5, RZ, RZ, R9 ;  /* 0x000000ffff057224 */ /* 0x000fcc00078e0009 */
[----:B------:R-:W2:Y:S01]  /*6d00*/  @P1 LDG.E.U16 R5, [R6.64] ;  /* 0x0000000406051981 */ /* 0x000ea2000c1e1500 */
[----:B------:R-:W-:-:S03]  /*6d10*/  IMAD.MOV.U32 R4, RZ, RZ, R22 ;  /* 0x000000ffff047224 */ /* 0x000fc600078e0016 */
[----:B---3--:R0:W-:Y:S04]  /*6d20*/  STL [R1+0x56c], R13 ;  /* 0x00056c0d01007387 */ /* 0x0081e80000100800 */
[----:B------:R-:W3:Y:S04]  /*6d30*/  LDL.64 R22, [R1+0x8c8] ;  /* 0x0008c80001167983 */ /* 0x000ee80000100a00 */
[----:B0-----:R-:W3:Y:S01]  /*6d40*/  LDL.64 R12, [R1+0x8b0] ;  /* 0x0008b000010c7983 */ /* 0x001ee20000100a00 */
[----:B------:R-:W-:Y:S02]  /*6d50*/  ISETP.GT.AND P0, PT, R0, 0x13, PT ;  /* 0x000000130000780c */ /* 0x000fe40003f04270 */
[----:B------:R-:W-:Y:S01]  /*6d60*/  IADD3 R4, P3, R20, R2, RZ ;  /* 0x0000000214047210 */ /* 0x000fe20007f7e0ff */
[----:B----4-:R0:W-:Y:S01]  /*6d70*/  @P1 STL [R1+0x564], R8 ;  /* 0x0005640801001387 */ /* 0x0101e20000100800 */
[----:B------:R-:W-:-:S03]  /*6d80*/  PRMT R24, RZ, 0x7610, R24 ;  /* 0x00007610ff187816 */ /* 0x000fc60000000018 */
[----:B------:R1:W-:Y:S01]  /*6d90*/  STL.S16 [R1+0x560], R9 ;  /* 0x0005600901007387 */ /* 0x0003e20000100600 */
[----:B0-----:R-:W-:-:S05]  /*6da0*/  IADD3 R8, P2, R26, R2, RZ ;  /* 0x000000021a087210 */ /* 0x001fca0007f5e0ff */
[----:B-1----:R-:W-:Y:S02]  /*6db0*/  IMAD.X R9, R27, 0x1, R3, P2 ;  /* 0x000000011b097824 */ /* 0x002fe400010e0603 */
[----:B------:R-:W4:Y:S01]  /*6dc0*/  LDL.64 R26, [R1+0x8e0] ;  /* 0x0008e000011a7983 */ /* 0x000f220000100a00 */
[----:B------:R-:W-:-:S06]  /*6dd0*/  PRMT R25, RZ, 0x7610, R25 ;  /* 0x00007610ff197816 */ /* 0x000fcc0000000019 */
[----:B------:R0:W4:Y:S02]  /*6de0*/  @P0 LDG.E.U16 R25, [R8.64] ;  /* 0x0000000408190981 */ /* 0x000124000c1e1500 */
[----:B0-----:R-:W-:Y:S02]  /*6df0*/  PRMT R8, RZ, 0x7610, R8 ;  /* 0x00007610ff087816 */ /* 0x001fe40000000008 */
[----:B------:R-:W-:Y:S01]  /*6e00*/  PRMT R9, RZ, 0x7610, R9 ;  /* 0x00007610ff097816 */ /* 0x000fe20000000009 */
[----:B--2---:R0:W-:Y:S02]  /*6e10*/  @P1 STL [R1+0x560], R5 ;  /* 0x0005600501001387 */ /* 0x0041e40000100800 */
[----:B0-----:R-:W-:Y:S02]  /*6e20*/  IMAD.X R5, R21, 0x1, R3, P3 ;  /* 0x0000000115057824 */ /* 0x001fe400018e0603 */
[----:B------:R-:W2:Y:S04]  /*6e30*/  LDL.64 R20, [R1+0x8d8] ;  /* 0x0008d80001147983 */ /* 0x000ea80000100a00 */
[----:B------:R3:W2:Y:S02]  /*6e40*/  @P0 LDG.E.U16 R24, [R4.64] ;  /* 0x0000000404180981 */ /* 0x0006a4000c1e1500 */
[----:B---3--:R-:W-:-:S02]  /*6e50*/  IADD3 R4, P2, R22, R2, RZ ;  /* 0x0000000216047210 */ /* 0x008fc40007f5e0ff */
[----:B------:R-:W-:-:S03]  /*6e60*/  IADD3 R6, P1, R12, R2, RZ ;  /* 0x000000020c067210 */ /* 0x000fc60007f3e0ff */
[--C-:B------:R-:W-:Y:S02]  /*6e70*/  IMAD.X R5, R23, 0x1, R3.reuse, P2 ;  /* 0x0000000117057824 */ /* 0x100fe400010e0603 */
[----:B------:R-:W-:-:S03]  /*6e80*/  IMAD.X R7, R13, 0x1, R3, P1 ;  /* 0x000000010d077824 */ /* 0x000fc600008e0603 */
[----:B------:R-:W3:Y:S04]  /*6e90*/  @P0 LDG.E.U16 R8, [R4.64] ;  /* 0x0000000404080981 */ /* 0x000ee8000c1e1500 */
[----:B------:R4:W3:Y:S01]  /*6ea0*/  @P0 LDG.E.U16 R9, [R6.64] ;  /* 0x0000000406090981 */ /* 0x0008e2000c1e1500 */
[----:B------:R-:W-:Y:S02]  /*6eb0*/  ISETP.GT.AND P1, PT, R0, 0x14, PT ;  /* 0x000000140000780c */ /* 0x000fe40003f24270 */
[----:B------:R-:W-:Y:S02]  /*6ec0*/  PRMT R18, RZ, 0x7610, R18 ;  /* 0x00007610ff127816 */ /* 0x000fe40000000012 */
[----:B----4-:R-:W-:-:S05]  /*6ed0*/  IADD3 R6, P2, R26, R2, RZ ;  /* 0x000000021a067210 */ /* 0x010fca0007f5e0ff */
[----:B------:R-:W-:Y:S01]  /*6ee0*/  IMAD.X R7, R27, 0x1, R3, P2 ;  /* 0x000000011b077824 */ /* 0x000fe200010e0603 */
[----:B--2---:R-:W-:Y:S04]  /*6ef0*/  STL [R1+0x558], R24 ;  /* 0x0005581801007387 */ /* 0x004fe80000100800 */
[----:B------:R0:W-:Y:S04]  /*6f00*/  STL [R1+0x55c], R25 ;  /* 0x00055c1901007387 */ /* 0x0001e80000100800 */
[----:B0-----:R-:W2:Y:S04]  /*6f10*/  LDL.64 R24, [R1+0x8d0] ;  /* 0x0008d00001187983 */ /* 0x001ea80000100a00 */
[----:B------:R-:W4:Y:S04]  /*6f20*/  LDL.LU.64 R12, [R1+0x13e8] ;  /* 0x0013e800010c7983 */ /* 0x000f280000300a00 */
[----:B------:R-:W4:Y:S04]  /*6f30*/  LDL.64 R22, [R1+0x900] ;  /* 0x0009000001167983 */ /* 0x000f280000100a00 */
[----:B---3--:R0:W-:Y:S04]  /*6f40*/  STL [R1+0x550], R8 ;  /* 0x0005500801007387 */ /* 0x0081e80000100800 */
[----:B------:R1:W-:Y:S04]  /*6f50*/  STL [R1+0x554], R9 ;  /* 0x0005540901007387 */ /* 0x0003e80000100800 */
[----:B------:R-:W3:Y:S01]  /*6f60*/  LDL.64 R26, [R1+0x8f8] ;  /* 0x0008f800011a7983 */ /* 0x000ee20000100a00 */
[----:B0-----:R-:W-:-:S03]  /*6f70*/  IADD3 R8, P0, R20, R2, RZ ;  /* 0x0000000214087210 */ /* 0x001fc60007f1e0ff */
[----:B------:R-:W3:Y:S02]  /*6f80*/  LDL.LU R20, [R1+0x13e4] ;  /* 0x0013e40001147983 */ /* 0x000ee40000300800 */
[----:B-1----:R-:W-:-:S05]  /*6f90*/  IMAD.X R9, R21, 0x1, R3, P0 ;  /* 0x0000000115097824 */ /* 0x002fca00000e0603 */
[----:B------:R0:W3:Y:S04]  /*6fa0*/  @P1 LDG.E.U16 R18, [R8.64] ;  /* 0x0000000408121981 */ /* 0x0000e8000c1e1500 */
[----:B0-----:R-:W3:Y:S01]  /*6fb0*/  LDL.64 R8, [R1+0x8e8] ;  /* 0x0008e80001087983 */ /* 0x001ee20000100a00 */
[----:B------:R-:W-:-:S06]  /*6fc0*/  PRMT R19, RZ, 0x7610, R19 ;  /* 0x00007610ff137816 */ /* 0x000fcc0000000013 */
[----:B------:R0:W3:Y:S01]  /*6fd0*/  @P1 LDG.E.U16 R19, [R6.64] ;  /* 0x0000000406131981 */ /* 0x0000e2000c1e1500 */
[----:B------:R-:W-:Y:S02]  /*6fe0*/  ISETP.GT.AND P0, PT, R0, 0x15, PT ;  /* 0x000000150000780c */ /* 0x000fe40003f04270 */
[----:B--2---:R-:W-:Y:S02]  /*6ff0*/  IADD3 R4, P2, R24, R2, RZ ;  /* 0x0000000218047210 */ /* 0x004fe40007f5e0ff */
[----:B----4-:R-:W-:-:S03]  /*7000*/  PRMT R13, RZ, 0x7610, R13 ;  /* 0x00007610ff0d7816 */ /* 0x010fc6000000000d */
[----:B------:R-:W-:Y:S01]  /*7010*/  IMAD.X R5, R25, 0x1, R3, P2 ;  /* 0x0000000119057824 */ /* 0x000fe200010e0603 */
[----:B------:R-:W-:Y:S01]  /*7020*/  PRMT R12, RZ, 0x7610, R12 ;  /* 0x00007610ff0c7816 */ /* 0x000fe2000000000c */
[----:B------:R-:W2:Y:S04]  /*7030*/  LDL.64 R24, [R1+0x8f0] ;  /* 0x0008f00001187983 */ /* 0x000ea80000100a00 */
[----:B------:R1:W4:Y:S02]  /*7040*/  @P1 LDG.E.U16 R13, [R4.64] ;  /* 0x00000004040d1981 */ /* 0x000324000c1e1500 */
[----:B-1----:R-:W-:Y:S02]  /*7050*/  IADD3 R4, P2, R22, R2, RZ ;  /* 0x0000000216047210 */ /* 0x002fe40007f5e0ff */
[----:B---3--:R-:W-:-:S03]  /*7060*/  PRMT R20, RZ, 0x7610, R20 ;  /* 0x00007610ff147816 */ /* 0x008fc60000000014 */
[----:B------:R-:W-:-:S05]  /*7070*/  IMAD.X R5, R23, 0x1, R3, P2 ;  /* 0x0000000117057824 */ /* 0x000fca00010e0603 */
[----:B------:R-:W3:Y:S01]  /*7080*/  @P0 LDG.E.U16 R20, [R4.64] ;  /* 0x0000000404140981 */ /* 0x000ee2000c1e1500 */
[----:B0-----:R-:W-:-:S05]  /*7090*/  IADD3 R6, P3, R8, R2, RZ ;  /* 0x0000000208067210 */ /* 0x001fca0007f7e0ff */
[----:B------:R-:W-:-:S05]  /*70a0*/  IMAD.X R7, R9, 0x1, R3, P3 ;  /* 0x0000000109077824 */ /* 0x000fca00018e0603 */
[----:B------:R0:W2:Y:S01]  /*70b0*/  @P1 LDG.E.U16 R12, [R6.64] ;  /* 0x00000004060c1981 */ /* 0x0000a2000c1e1500 */
[----:B------:R-:W-:-:S05]  /*70c0*/  IADD3 R8, P3, R26, R2, RZ ;  /* 0x000000021a087210 */ /* 0x000fca0007f7e0ff */
[----:B------:R-:W-:Y:S01]  /*70d0*/  IMAD.X R9, R27, 0x1, R3, P3 ;  /* 0x000000011b097824 */ /* 0x000fe200018e0603 */
[----:B0-----:R-:W-:Y:S01]  /*70e0*/  PRMT R6, RZ, 0x7610, R6 ;  /* 0x00007610ff067816 */ /* 0x001fe20000000006 */
[----:B------:R-:W-:Y:S04]  /*70f0*/  STL [R1+0x54c], R18 ;  /* 0x00054c1201007387 */ /* 0x000fe80000100800 */
[----:B------:R0:W-:Y:S04]  /*7100*/  STL [R1+0x548], R19 ;  /* 0x0005481301007387 */ /* 0x0001e80000100800 */
[----:B------:R-:W3:Y:S04]  /*7110*/  @P0 LDG.E.U16 R6, [R8.64] ;  /* 0x0000000408060981 */ /* 0x000ee8000c1e1500 */
[----:B0-----:R-:W3:Y:S04]  /*7120*/  LDL.64 R18, [R1+0x908] ;  /* 0x0009080001127983 */ /* 0x001ee80000100a00 */
[----:B------:R-:W3:Y:S04]  /*7130*/  LDL.LU R22, [R1+0x13e0] ;  /* 0x0013e00001167983 */ /* 0x000ee80000300800 */
[----:B--2---:R-:W-:Y:S04]  /*7140*/  STL [R1+0x540], R12 ;  /* 0x0005400c01007387 */ /* 0x004fe80000100800 */
[----:B----4-:R0:W-:Y:S04]  /*7150*/  STL [R1+0x544], R13 ;  /* 0x0005440d01007387 */ /* 0x0101e80000100800 */
[----:B0-----:R-:W2:Y:S04]  /*7160*/  LDL.64 R12, [R1+0x920] ;  /* 0x00092000010c7983 */ /* 0x001ea80000100a00 */
[----:B------:R-:W4:Y:S04]  /*7170*/  LDL.LU.64 R26, [R1+0x13d8] ;  /* 0x0013d800011a7983 */ /* 0x000f280000300a00 */
[----:B---3--:R0:W-:Y:S04]  /*7180*/  STL [R1+0x53c], R20 ;  /* 0x00053c1401007387 */ /* 0x0081e80000100800 */
[----:B0-----:R-:W3:Y:S01]  /*7190*/  LDL.64 R20, [R1+0x918] ;  /* 0x0009180001147983 */ /* 0x001ee20000100a00 */
[----:B------:R-:W-:-:S03]  /*71a0*/  IADD3 R4, P2, R24, R2, RZ ;  /* 0x0000000218047210 */ /* 0x000fc60007f5e0ff */
[----:B------:R0:W-:Y:S01]  /*71b0*/  STL [R1+0x538], R6 ;  /* 0x0005380601007387 */ /* 0x0001e20000100800 */
[----:B------:R-:W-:Y:S01]  /*71c0*/  PRMT R22, RZ, 0x7610, R22 ;  /* 0x00007610ff167816 */ /* 0x000fe20000000016 */
[----:B------:R-:W-:Y:S01]  /*71d0*/  IMAD.X R5, R25, 0x1, R3, P2 ;  /* 0x0000000119057824 */ /* 0x000fe200010e0603 */
[----:B------:R-:W-:Y:S01]  /*71e0*/  ISETP.GT.AND P2, PT, R0, 0x16, PT ;  /* 0x000000160000780c */ /* 0x000fe20003f44270 */
[----:B------:R-:W3:Y:S04]  /*71f0*/  LDL.64 R24, [R1+0x910] ;  /* 0x0009100001187983 */ /* 0x000ee80000100a00 */
[----:B------:R2:W3:Y:S01]  /*7200*/  @P0 LDG.E.U16 R22, [R4.64] ;  /* 0x0000000404160981 */ /* 0x0004e2000c1e1500 */
[----:B0-----:R-:W-:-:S05]  /*7210*/  IADD3 R6, P1, R18, R2, RZ ;  /* 0x0000000212067210 */ /* 0x001fca0007f3e0ff */
[----:B------:R-:W-:Y:S01]  /*7220*/  IMAD.X R7, R19, 0x1, R3, P1 ;  /* 0x0000000113077824 */ /* 0x000fe200008e0603 */
[----:B------:R-:W-:Y:S01]  /*7230*/  PRMT R28, RZ, 0x7610, R28 ;  /* 0x00007610ff1c7816 */ /* 0x000fe2000000001c */
[----:B------:R-:W3:Y:S01]  /*7240*/  LDL.LU.64 R18, [R1+0x13d0] ;  /* 0x0013d00001127983 */ /* 0x000ee20000300a00 */
[----:B--2---:R-:W-:Y:S02]  /*7250*/  IADD3 R4, P1, R12, R2, RZ ;  /* 0x000000020c047210 */ /* 0x004fe40007f3e0ff */
[----:B----4-:R-:W-:-:S03]  /*7260*/  PRMT R27, RZ, 0x7610, R27 ;  /* 0x00007610ff1b7816 */ /* 0x010fc6000000001b */
[----:B------:R-:W-:Y:S01]  /*7270*/  IMAD.X R5, R13, 0x1, R3, P1 ;  /* 0x000000010d057824 */ /* 0x000fe200008e0603 */
[----:B------:R-:W-:Y:S02]  /*7280*/  PRMT R26, RZ, 0x7610, R26 ;  /* 0x00007610ff1a7816 */ /* 0x000fe4000000001a */
[----:B------:R3:W2:Y:S04]  /*7290*/  @P0 LDG.E.U16 R27, [R6.64] ;  /* 0x00000004061b0981 */ /* 0x0006a8000c1e1500 */
[----:B------:R0:W4:Y:S01]  /*72a0*/  @P2 LDG.E.U16 R26, [R4.64] ;  /* 0x00000004041a2981 */ /* 0x000122000c1e1500 */
[----:B---3--:R-:W-:-:S05]  /*72b0*/  IADD3 R6, P0, R20, R2, RZ ;  /* 0x0000000214067210 */ /* 0x008fca0007f1e0ff */
[----:B------:R-:W-:-:S05]  /*72c0*/  IMAD.X R7, R21, 0x1, R3, P0 ;  /* 0x0000000115077824 */ /* 0x000fca00000e0603 */
[----:B------:R-:W3:Y:S04]  /*72d0*/  @P2 LDG.E.U16 R28, [R6.64] ;  /* 0x00000004061c2981 */ /* 0x000ee8000c1e1500 */
[----:B------:R1:W-:Y:S01]  /*72e0*/  STL [R1+0x52c], R22 ;  /* 0x00052c1601007387 */ /* 0x0003e20000100800 */
[----:B0-----:R-:W-:-:S03]  /*72f0*/  IADD3 R4, P0, R24, R2, RZ ;  /* 0x0000000218047210 */ /* 0x001fc60007f1e0ff */
[----:B-1----:R-:W3:Y:S04]  /*7300*/  LDL.64 R22, [R1+0x928] ;  /* 0x0009280001167983 */ /* 0x002ee80000100a00 */
[----:B------:R-:W3:Y:S04]  /*7310*/  LDL.LU.64 R12, [R1+0x13c8] ;  /* 0x0013c800010c7983 */ /* 0x000ee80000300a00 */
[----:B----4-:R-:W-:Y:S04]  /*7320*/  STL [R1+0x524], R26 ;  /* 0x0005241a01007387 */ /* 0x010fe80000100800 */
[----:B--2---:R0:W-:Y:S04]  /*7330*/  STL [R1+0x528], R27 ;  /* 0x0005281b01007387 */ /* 0x0041e80000100800 */
[----:B------:R-:W2:Y:S04]  /*7340*/  LDL.64 R20, [R1+0x938] ;  /* 0x0009380001147983 */ /* 0x000ea80000100a00 */
[----:B0-----:R-:W4:Y:S04]  /*7350*/  LDL.64 R26, [R1+0x940] ;  /* 0x00094000011a7983 */ /* 0x001f280000100a00 */
[----:B---3--:R0:W-:Y:S04]  /*7360*/  STL [R1+0x520], R28 ;  /* 0x0005201c01007387 */ /* 0x0081e80000100800 */
[----:B0-----:R-:W3:Y:S04]  /*7370*/  LDL.LU R28, [R1+0x13c0] ;  /* 0x0013c000011c7983 */ /* 0x001ee80000300800 */
[----:B------:R-:W2:Y:S01]  /*7380*/  LDL.LU R24, [R1+0x13bc] ;  /* 0x0013bc0001187983 */ /* 0x000ea20000300800 */
[----:B------:R-:W-:Y:S01]  /*7390*/  IMAD.X R5, R25, 0x1, R3, P0 ;  /* 0x0000000119057824 */ /* 0x000fe200000e0603 */
[----:B--2---:R-:W-:-:S06]  /*73a0*/  PRMT R24, RZ, 0x7610, R24 ;  /* 0x00007610ff187816 */ /* 0x004fcc0000000018 */
[----:B------:R0:W2:Y:S02]  /*73b0*/  @P2 LDG.E.U16 R24, [R4.64] ;  /* 0x0000000404182981 */ /* 0x0000a4000c1e1500 */
[----:B0-----:R-:W-:Y:S02]  /*73c0*/  IADD3 R4, P0, R22, R2, RZ ;  /* 0x0000000216047210 */ /* 0x001fe40007f1e0ff */
[----:B--2---:R0:W-:Y:S04]  /*73d0*/  STL [R1+0x51c], R24 ;  /* 0x00051c1801007387 */ /* 0x0041e80000100800 */
[----:B0-----:R-:W2:Y:S04]  /*73e0*/  LDL.64 R24, [R1+0x930] ;  /* 0x0009300001187983 */ /* 0x001ea80000100a00 */
[----:B------:R-:W2:Y:S01]  /*73f0*/  LDL.LU R22, [R1+0x13b8] ;  /* 0x0013b80001167983 */ /* 0x000ea20000300800 */
[----:B------:R-:W-:Y:S01]  /*7400*/  IMAD.X R5, R23, 0x1, R3, P0 ;  /* 0x0000000117057824 */ /* 0x000fe200000e0603 */
[----:B--2---:R-:W-:-:S06]  /*7410*/  PRMT R22, RZ, 0x7610, R22 ;  /* 0x00007610ff167816 */ /* 0x004fcc0000000016 */
[----:B------:R4:W2:Y:S02]  /*7420*/  @P2 LDG.E.U16 R22, [R4.64] ;  /* 0x0000000404162981 */ /* 0x0008a4000c1e1500 */
[----:B----4-:R-:W-:-:S05]  /*7430*/  IADD3 R4, P0, R26, R2, RZ ;  /* 0x000000021a047210 */ /* 0x010fca0007f1e0ff */
[----:B------:R-:W-:Y:S01]  /*7440*/  IMAD.X R5, R27, 0x1, R3, P0 ;  /* 0x000000011b057824 */ /* 0x000fe200000e0603 */
[----:B------:R-:W-:Y:S02]  /*7450*/  ISETP.GT.AND P1, PT, R0, 0x17, PT ;  /* 0x000000170000780c */ /* 0x000fe40003f24270 */
[----:B---3--:R-:W-:-:S11]  /*7460*/  PRMT R28, RZ, 0x7610, R28 ;  /* 0x00007610ff1c7816 */ /* 0x008fd6000000001c */
[----:B------:R0:W3:Y:S04]  /*7470*/  @P1 LDG.E.U16 R28, [R4.64] ;  /* 0x00000004041c1981 */ /* 0x0000e8000c1e1500 */
[----:B--2---:R1:W-:Y:S04]  /*7480*/  STL [R1+0x518], R22 ;  /* 0x0005181601007387 */ /* 0x0043e80000100800 */
[----:B-1----:R-:W2:Y:S04]  /*7490*/  LDL.64 R22, [R1+0x948] ;  /* 0x0009480001167983 */ /* 0x002ea80000100a00 */
[----:B------:R-:W4:Y:S01]  /*74a0*/  LDL.LU.64 R26, [R1+0x13b0] ;  /* 0x0013b000011a7983 */ /* 0x000f220000300a00 */
[----:B0-----:R-:W-:-:S05]  /*74b0*/  IADD3 R4, P0, R20, R2, RZ ;  /* 0x0000000214047210 */ /* 0x001fca0007f1e0ff */
[----:B------:R-:W-:Y:S01]  /*74c0*/  IMAD.X R5, R21, 0x1, R3, P0 ;  /* 0x0000000115057824 */ /* 0x000fe200000e0603 */
[----:B------:R-:W-:Y:S01]  /*74d0*/  PRMT R29, RZ, 0x7610, R29 ;  /* 0x00007610ff1d7816 */ /* 0x000fe2000000001d */
[----:B---3--:R-:W-:Y:S04]  /*74e0*/  STL [R1+0x6c], R28 ;  /* 0x00006c1c01007387 */ /* 0x008fe80000100800 */
[----:B------:R-:W3:Y:S01]  /*74f0*/  LDL.64 R20, [R1+0x960] ;  /* 0x0009600001147983 */ /* 0x000ee20000100a00 */
[----:B----4-:R-:W-:-:S06]  /*7500*/  PRMT R27, RZ, 0x7610, R27 ;  /* 0x00007610ff1b7816 */ /* 0x010fcc000000001b */
[----:B------:R0:W4:Y:S01]  /*7510*/  @P1 LDG.E.U16 R27, [R4.64] ;  /* 0x00000004041b1981 */ /* 0x000122000c1e1500 */
[----:B------:R-:W-:Y:S02]  /*7520*/  PRMT R26, RZ, 0x7610, R26 ;  /* 0x00007610ff1a7816 */ /* 0x000fe4000000001a */
[----:B0-----:R-:W-:-:S05]  /*7530*/  IADD3 R4, P0, R24, R2, RZ ;  /* 0x0000000218047210 */ /* 0x001fca0007f1e0ff */
[----:B------:R-:W-:Y:S02]  /*7540*/  IMAD.X R5, R25, 0x1, R3, P0 ;  /* 0x0000000119057824 */ /* 0x000fe400000e0603 */
[----:B------:R-:W4:Y:S04]  /*7550*/  LDL.64 R24, [R1+0x958] ;  /* 0x0009580001187983 */ /* 0x000f280000100a00 */
[----:B------:R2:W4:Y:S02]  /*7560*/  @P1 LDG.E.U16 R26, [R4.64] ;  /* 0x00000004041a1981 */ /* 0x000524000c1e1500 */
[----:B--2---:R-:W-:-:S05]  /*7570*/  IADD3 R4, P0, R22, R2, RZ ;  /* 0x0000000216047210 */ /* 0x004fca0007f1e0ff */
[--C-:B------:R-:W-:Y:S02]  /*7580*/  IMAD.X R5, R23, 0x1, R3.reuse, P0 ;  /* 0x0000000117057824 */ /* 0x100fe400000e0603 */
[----:B------:R-:W2:Y:S04]  /*7590*/  LDL.64 R22, [R1+0x950] ;  /* 0x0009500001167983 */ /* 0x000ea80000100a00 */
[----:B------:R3:W2:Y:S02]  /*75a0*/  @P1 LDG.E.U16 R29, [R4.64] ;  /* 0x00000004041d1981 */ /* 0x0006a4000c1e1500 */
[----:B---3--:R-:W-:Y:S02]  /*75b0*/  IADD3 R4, P0, R20, R2, RZ ;  /* 0x0000000214047210 */ /* 0x008fe40007f1e0ff */
[----:B----4-:R-:W-:Y:S04]  /*75c0*/  STL [R1+0x64], R26 ;  /* 0x0000641a01007387 */ /* 0x010fe80000100800 */
[----:B------:R0:W-:Y:S04]  /*75d0*/  STL [R1+0x68], R27 ;  /* 0x0000681b01007387 */ /* 0x0001e80000100800 */
[----:B0-----:R-:W3:Y:S04]  /*75e0*/  LDL.64 R26, [R1+0x968] ;  /* 0x00096800011a7983 */ /* 0x001ee80000100a00 */
[----:B--2---:R-:W-:Y:S04]  /*75f0*/  STL [R1+0x12d4], R29 ;  /* 0x0012d41d01007387 */ /* 0x004fe80000100800 */
[----:B------:R-:W2:Y:S01]  /*7600*/  LDL.LU R20, [R1+0x13a8] ;  /* 0x0013a80001147983 */ /* 0x000ea20000300800 */
[----:B------:R-:W-:Y:S01]  /*7610*/  ISETP.GT.AND P1, PT, R0, 0x18, PT ;  /* 0x000000180000780c */ /* 0x000fe20003f24270 */
[----:B------:R-:W-:Y:S01]  /*7620*/  IMAD.X R5, R21, 0x1, R3, P0 ;  /* 0x0000000115057824 */ /* 0x000fe200000e0603 */
[----:B--2---:R-:W-:-:S11]  /*7630*/  PRMT R20, RZ, 0x7610, R20 ;  /* 0x00007610ff147816 */ /* 0x004fd60000000014 */
[----:B------:R0:W2:Y:S02]  /*7640*/  @P1 LDG.E.U16 R20, [R4.64] ;  /* 0x0000000404141981 */ /* 0x0000a4000c1e1500 */
[----:B0-----:R-:W-:Y:S02]  /*7650*/  IADD3 R4, P0, R24, R2, RZ ;  /* 0x0000000218047210 */ /* 0x001fe40007f1e0ff */
[----:B--2---:R0:W-:Y:S04]  /*7660*/  STL [R1+0x5c], R20 ;  /* 0x00005c1401007387 */ /* 0x0041e80000100800 */
[----:B0-----:R-:W2:Y:S04]  /*7670*/  LDL.64 R20, [R1+0x980] ;  /* 0x0009800001147983 */ /* 0x001ea80000100a00 */
[----:B------:R-:W4:Y:S01]  /*7680*/  LDL.LU R24, [R1+0x13a4] ;  /* 0x0013a40001187983 */ /* 0x000f220000300800 */
[----:B------:R-:W-:Y:S01]  /*7690*/  IMAD.X R5, R25, 0x1, R3, P0 ;  /* 0x0000000119057824 */ /* 0x000fe200000e0603 */
[----:B----4-:R-:W-:-:S06]  /*76a0*/  PRMT R24, RZ, 0x7610, R24 ;  /* 0x00007610ff187816 */ /* 0x010fcc0000000018 */
[----:B------:R0:W4:Y:S02]  /*76b0*/  @P1 LDG.E.U16 R24, [R4.64] ;  /* 0x0000000404181981 */ /* 0x000124000c1e1500 */
[----:B0-----:R-:W-:Y:S02]  /*76c0*/  IADD3 R4, P0, R22, R2, RZ ;  /* 0x0000000216047210 */ /* 0x001fe40007f1e0ff */
[----:B----4-:R0:W-:Y:S04]  /*76d0*/  STL [R1+0x58], R24 ;  /* 0x0000581801007387 */ /* 0x0101e80000100800 */
[----:B0-----:R-:W4:Y:S04]  /*76e0*/  LDL.64 R24, [R1+0x978] ;  /* 0x0009780001187983 */ /* 0x001f280000100a00 */
[----:B------:R-:W2:Y:S01]  /*76f0*/  LDL.LU R22, [R1+0x13a0] ;  /* 0x0013a00001167983 */ /* 0x000ea20000300800 */
[----:B------:R-:W-:Y:S01]  /*7700*/  IMAD.X R5, R23, 0x1, R3, P0 ;  /* 0x0000000117057824 */ /* 0x000fe200000e0603 */
[----:B--2---:R-:W-:-:S06]  /*7710*/  PRMT R22, RZ, 0x7610, R22 ;  /* 0x00007610ff167816 */ /* 0x004fcc0000000016 */
[----:B------:R3:W2:Y:S02]  /*7720*/  @P1 LDG.E.U16 R22, [R4.64] ;  /* 0x0000000404161981 */ /* 0x0006a4000c1e1500 */
[----:B---3--:R-:W-:Y:S02]  /*7730*/  IADD3 R4, P0, R26, R2, RZ ;  /* 0x000000021a047210 */ /* 0x008fe40007f1e0ff */
[----:B--2---:R0:W-:Y:S04]  /*7740*/  STL [R1+0x54], R22 ;  /* 0x0000541601007387 */ /* 0x0041e80000100800 */
[----:B0-----:R-:W2:Y:S04]  /*7750*/  LDL.64 R22, [R1+0x970] ;  /* 0x0009700001167983 */ /* 0x001ea80000100a00 */
[----:B------:R-:W3:Y:S01]  /*7760*/  LDL.LU R26, [R1+0x139c] ;  /* 0x00139c00011a7983 */ /* 0x000ee20000300800 */
[----:B------:R-:W-:Y:S01]  /*7770*/  IMAD.X R5, R27, 0x1, R3, P0 ;  /* 0x000000011b057824 */ /* 0x000fe200000e0603 */
[----:B---3--:R-:W-:-:S06]  /*7780*/  PRMT R26, RZ, 0x7610, R26 ;  /* 0x00007610ff1a7816 */ /* 0x008fcc000000001a */
[----:B------:R0:W3:Y:S02]  /*7790*/  @P1 LDG.E.U16 R26, [R4.64] ;  /* 0x00000004041a1981 */ /* 0x0000e4000c1e1500 */
[----:B0-----:R-:W-:Y:S02]  /*77a0*/  IADD3 R4, P0, R20, R2, RZ ;  /* 0x0000000214047210 */ /* 0x001fe40007f1e0ff */
[----:B---3--:R0:W-:Y:S04]  /*77b0*/  STL [R1+0x50], R26 ;  /* 0x0000501a01007387 */ /* 0x0081e80000100800 */
[----:B0-----:R-:W3:Y:S04]  /*77c0*/  LDL.64 R26, [R1+0x988] ;  /* 0x00098800011a7983 */ /* 0x001ee80000100a00 */
[----:B------:R-:W2:Y:S01]  /*77d0*/  LDL.LU R20, [R1+0x1398] ;  /* 0x0013980001147983 */ /* 0x000ea20000300800 */
[----:B------:R-:W-:Y:S01]  /*77e0*/  ISETP.GT.AND P1, PT, R0, 0x19, PT ;  /* 0x000000190000780c */ /* 0x000fe20003f24270 */
[----:B------:R-:W-:Y:S01]  /*77f0*/  IMAD.X R5, R21, 0x1, R3, P0 ;  /* 0x0000000115057824 */ /* 0x000fe200000e0603 */
[----:B--2---:R-:W-:-:S11]  /*7800*/  PRMT R20, RZ, 0x7610, R20 ;  /* 0x00007610ff147816 */ /* 0x004fd60000000014 */
[----:B------:R4:W2:Y:S02]  /*7810*/  @P1 LDG.E.U16 R20, [R4.64] ;  /* 0x0000000404141981 */ /* 0x0008a4000c1e1500 */
[----:B----4-:R-:W-:Y:S02]  /*7820*/  IADD3 R4, P0, R24, R2, RZ ;  /* 0x0000000218047210 */ /* 0x010fe40007f1e0ff */
        /* <DEDUP_REMOVED lines=40> */
[----:B------:R-:W-:-:S02]  /*7ab0*/  PRMT R19, RZ, 0x7610, R19 ;  /* 0x00007610ff137816 */ /* 0x000fc40000000013 */
[----:B------:R-:W-:Y:S02]  /*7ac0*/  PRMT R18, RZ, 0x7610, R18 ;  /* 0x00007610ff127816 */ /* 0x000fe40000000012 */
[----:B--2---:R-:W-:-:S06]  /*7ad0*/  PRMT R22, RZ, 0x7610, R22 ;  /* 0x00007610ff167816 */ /* 0x004fcc0000000016 */
[----:B------:R3:W2:Y:S02]  /*7ae0*/  @P1 LDG.E.U16 R22, [R4.64] ;  /* 0x0000000404161981 */ /* 0x0006a4000c1e1500 */
[----:B---3--:R-:W-:-:S05]  /*7af0*/  IADD3 R4, P0, R26, R2, RZ ;  /* 0x000000021a047210 */ /* 0x008fca0007f1e0ff */
[----:B------:R-:W-:-:S05]  /*7b00*/  IMAD.X R5, R27, 0x1, R3, P0 ;  /* 0x000000011b057824 */ /* 0x000fca00000e0603 */
[----:B------:R0:W3:Y:S01]  /*7b10*/  @P1 LDG.E.U16 R19, [R4.64] ;  /* 0x0000000404131981 */ /* 0x0000e2000c1e1500 */
[----:B------:R-:W-:Y:S02]  /*7b20*/  ISETP.GT.AND P1, PT, R0, 0x1b, PT ;  /* 0x0000001b0000780c */ /* 0x000fe40003f24270 */
[----:B0-----:R-:W-:-:S05]  /*7b30*/  IADD3 R4, P0, R20, R2, RZ ;  /* 0x0000000214047210 */ /* 0x001fca0007f1e0ff */
[----:B------:R-:W-:-:S06]  /*7b40*/  IMAD.X R5, R21, 0x1, R3, P0 ;  /* 0x0000000115057824 */ /* 0x000fcc00000e0603 */
[----:B------:R4:W3:Y:S02]  /*7b50*/  @P1 LDG.E.U16 R18, [R4.64] ;  /* 0x0000000404121981 */ /* 0x0008e4000c1e1500 */
[----:B----4-:R-:W-:Y:S02]  /*7b60*/  IADD3 R4, P0, R24, R2, RZ ;  /* 0x0000000218047210 */ /* 0x010fe40007f1e0ff */
[----:B--2---:R0:W-:Y:S04]  /*7b70*/  STL [R1+0x34], R22 ;  /* 0x0000341601007387 */ /* 0x0041e80000100800 */
[----:B------:R-:W2:Y:S04]  /*7b80*/  LDL.64 R26, [R1+0x9c8] ;  /* 0x0009c800011a7983 */ /* 0x000ea80000100a00 */
[----:B0-----:R-:W4:Y:S04]  /*7b90*/  LDL.64 R22, [R1+0x9b0] ;  /* 0x0009b00001167983 */ /* 0x001f280000100a00 */
[----:B------:R-:W2:Y:S04]  /*7ba0*/  LDL.LU.64 R20, [R1+0x1378] ;  /* 0x0013780001147983 */ /* 0x000ea80000300a00 */
[----:B---3--:R-:W-:Y:S04]  /*7bb0*/  STL [R1+0x2c], R18 ;  /* 0x00002c1201007387 */ /* 0x008fe80000100800 */
[----:B------:R0:W-:Y:S04]  /*7bc0*/  STL [R1+0x30], R19 ;  /* 0x0000301301007387 */ /* 0x0001e80000100800 */
[----:B0-----:R-:W3:Y:S04]  /*7bd0*/  LDL.64 R18, [R1+0x9e0] ;  /* 0x0009e00001127983 */ /* 0x001ee80000100a00 */
[----:B------:R-:W2:Y:S01]  /*7be0*/  LDL.LU R24, [R1+0x1370] ;  /* 0x0013700001187983 */ /* 0x000ea20000300800 */
[----:B------:R-:W-:Y:S01]  /*7bf0*/  IMAD.X R5, R25, 0x1, R3, P0 ;  /* 0x0000000119057824 */ /* 0x000fe200000e0603 */
[----:B--2---:R-:W-:-:S06]  /*7c00*/  PRMT R24, RZ, 0x7610, R24 ;  /* 0x00007610ff187816 */ /* 0x004fcc0000000018 */
[----:B------:R4:W2:Y:S01]  /*7c10*/  @P1 LDG.E.U16 R24, [R4.64] ;  /* 0x0000000404181981 */ /* 0x0008a2000c1e1500 */
[----:B------:R-:W-:Y:S02]  /*7c20*/  PRMT R21, RZ, 0x7610, R21 ;  /* 0x00007610ff157816 */ /* 0x000fe40000000015 */
[----:B----4-:R-:W-:-:S05]  /*7c30*/  IADD3 R4, P0, R22, R2, RZ ;  /* 0x0000000216047210 */ /* 0x010fca0007f1e0ff */
[----:B------:R-:W-:-:S05]  /*7c40*/  IMAD.X R5, R23, 0x1, R3, P0 ;  /* 0x0000000117057824 */ /* 0x000fca00000e0603 */
[----:B------:R0:W4:Y:S01]  /*7c50*/  @P1 LDG.E.U16 R21, [R4.64] ;  /* 0x0000000404151981 */ /* 0x000122000c1e1500 */
[----:B------:R-:W-:Y:S02]  /*7c60*/  PRMT R20, RZ, 0x7610, R20 ;  /* 0x00007610ff147816 */ /* 0x000fe40000000014 */
[----:B0-----:R-:W-:-:S05]  /*7c70*/  IADD3 R4, P0, R26, R2, RZ ;  /* 0x000000021a047210 */ /* 0x001fca0007f1e0ff */
[----:B------:R-:W-:-:S05]  /*7c80*/  IMAD.X R5, R27, 0x1, R3, P0 ;  /* 0x000000011b057824 */ /* 0x000fca00000e0603 */
[----:B------:R3:W4:Y:S04]  /*7c90*/  @P1 LDG.E.U16 R20, [R4.64] ;  /* 0x0000000404141981 */ /* 0x000728000c1e1500 */
[----:B--2---:R0:W-:Y:S01]  /*7ca0*/  STL [R1+0x28], R24 ;  /* 0x0000281801007387 */ /* 0x0041e20000100800 */
[----:B------:R-:W-:Y:S02]  /*7cb0*/  ISETP.GT.AND P1, PT, R0, 0x1c, PT ;  /* 0x0000001c0000780c */ /* 0x000fe40003f24270 */
[----:B---3--:R-:W-:Y:S01]  /*7cc0*/  IADD3 R4, P0, R18, R2, RZ ;  /* 0x0000000212047210 */ /* 0x008fe20007f1e0ff */
[----:B------:R-:W2:Y:S04]  /*7cd0*/  LDL.64 R22, [R1+0x9d0] ;  /* 0x0009d00001167983 */ /* 0x000ea80000100a00 */
[----:B0-----:R-:W3:Y:S01]  /*7ce0*/  LDL.64 R24, [R1+0x9d8] ;  /* 0x0009d80001187983 */ /* 0x001ee20000100a00 */
[----:B------:R-:W-:Y:S01]  /*7cf0*/  PRMT R15, RZ, 0x7610, R15 ;  /* 0x00007610ff0f7816 */ /* 0x000fe2000000000f */
[----:B------:R-:W-:Y:S01]  /*7d00*/  IMAD.X R5, R19, 0x1, R3, P0 ;  /* 0x0000000113057824 */ /* 0x000fe200000e0603 */
[----:B------:R-:W-:Y:S01]  /*7d10*/  PRMT R14, RZ, 0x7610, R14 ;  /* 0x00007610ff0e7816 */ /* 0x000fe2000000000e */
[----:B------:R-:W2:Y:S04]  /*7d20*/  LDL.LU.64 R26, [R1+0x1368] ;  /* 0x00136800011a7983 */ /* 0x000ea80000300a00 */
[----:B------:R3:W2:Y:S04]  /*7d30*/  @P1 LDG.E.U16 R15, [R4.64] ;  /* 0x00000004040f1981 */ /* 0x0006a8000c1e1500 */
[----:B----4-:R-:W-:Y:S04]  /*7d40*/  STL [R1+0x20], R20 ;  /* 0x0000201401007387 */ /* 0x010fe80000100800 */
[----:B------:R0:W-:Y:S01]  /*7d50*/  STL [R1+0x24], R21 ;  /* 0x0000241501007387 */ /* 0x0001e20000100800 */
[----:B------:R-:W-:-:S03]  /*7d60*/  PRMT R13, RZ, 0x7610, R13 ;  /* 0x00007610ff0d7816 */ /* 0x000fc6000000000d */
[----:B------:R-:W4:Y:S04]  /*7d70*/  LDL.64 R18, [R1+0xa00] ;  /* 0x000a000001127983 */ /* 0x000f280000100a00 */
[----:B0-----:R-:W4:Y:S01]  /*7d80*/  LDL.64 R20, [R1+0x9e8] ;  /* 0x0009e80001147983 */ /* 0x001f220000100a00 */
[----:B---3--:R-:W-:-:S05]  /*7d90*/  IADD3 R4, P0, R24, R2, RZ ;  /* 0x0000000218047210 */ /* 0x008fca0007f1e0ff */
[----:B------:R-:W-:Y:S02]  /*7da0*/  IMAD.X R5, R25, 0x1, R3, P0 ;  /* 0x0000000119057824 */ /* 0x000fe400000e0603 */
[----:B------:R-:W3:Y:S04]  /*7db0*/  LDL.LU.64 R24, [R1+0x1360] ;  /* 0x0013600001187983 */ /* 0x000ee80000300a00 */
[----:B------:R2:W3:Y:S02]  /*7dc0*/  @P1 LDG.E.U16 R14, [R4.64] ;  /* 0x00000004040e1981 */ /* 0x0004e4000c1e1500 */
[----:B--2---:R-:W-:-:S05]  /*7dd0*/  IADD3 R4, P0, R22, R2, RZ ;  /* 0x0000000216047210 */ /* 0x004fca0007f1e0ff */
[----:B------:R-:W-:-:S05]  /*7de0*/  IMAD.X R5, R23, 0x1, R3, P0 ;  /* 0x0000000117057824 */ /* 0x000fca00000e0603 */
[----:B------:R4:W2:Y:S01]  /*7df0*/  @P1 LDG.E.U16 R13, [R4.64] ;  /* 0x00000004040d1981 */ /* 0x0008a2000c1e1500 */
[----:B------:R-:W-:Y:S02]  /*7e00*/  PRMT R12, RZ, 0x7610, R12 ;  /* 0x00007610ff0c7816 */ /* 0x000fe4000000000c */
[----:B----4-:R-:W-:-:S05]  /*7e10*/  IADD3 R4, P0, R20, R2, RZ ;  /* 0x0000000214047210 */ /* 0x010fca0007f1e0ff */
[----:B------:R-:W-:-:S05]  /*7e20*/  IMAD.X R5, R21, 0x1, R3, P0 ;  /* 0x0000000115057824 */ /* 0x000fca00000e0603 */
[----:B------:R0:W4:Y:S04]  /*7e30*/  @P1 LDG.E.U16 R12, [R4.64] ;  /* 0x00000004040c1981 */ /* 0x000128000c1e1500 */
[----:B---3--:R-:W-:Y:S04]  /*7e40*/  STL [R1+0x18], R14 ;  /* 0x0000180e01007387 */ /* 0x008fe80000100800 */
[----:B------:R1:W-:Y:S04]  /*7e50*/  STL [R1+0x1c], R15 ;  /* 0x00001c0f01007387 */ /* 0x0003e80000100800 */
[----:B-1----:R-:W3:Y:S01]  /*7e60*/  LDL.64 R14, [R1+0x9f8] ;  /* 0x0009f800010e7983 */ /* 0x002ee20000100a00 */
[----:B------:R-:W-:-:S02]  /*7e70*/  ISETP.GT.AND P1, PT, R0, 0x1d, PT ;  /* 0x0000001d0000780c */ /* 0x000fc40003f24270 */
[----:B0-----:R-:W-:Y:S01]  /*7e80*/  IADD3 R4, P0, R18, R2, RZ ;  /* 0x0000000212047210 */ /* 0x001fe20007f1e0ff */
[----:B------:R-:W3:Y:S01]  /*7e90*/  LDL.LU.64 R22, [R1+0x1358] ;  /* 0x0013580001167983 */ /* 0x000ee20000300a00 */
[----:B------:R-:W-:-:S03]  /*7ea0*/  PRMT R17, RZ, 0x7610, R17 ;  /* 0x00007610ff117816 */ /* 0x000fc60000000011 */
[----:B------:R-:W-:Y:S01]  /*7eb0*/  IMAD.X R5, R19, 0x1, R3, P0 ;  /* 0x0000000113057824 */ /* 0x000fe200000e0603 */
[----:B------:R-:W3:Y:S05]  /*7ec0*/  LDL.64 R20, [R1+0x9f0] ;  /* 0x0009f00001147983 */ /* 0x000eea0000100a00 */
[----:B------:R3:W3:Y:S01]  /*7ed0*/  @P1 LDG.E.U16 R17, [R4.64] ;  /* 0x0000000404111981 */ /* 0x0006e2000c1e1500 */
[----:B------:R-:W-:-:S03]  /*7ee0*/  PRMT R29, RZ, 0x7610, R29 ;  /* 0x00007610ff1d7816 */ /* 0x000fc6000000001d */
[----:B----4-:R-:W-:Y:S04]  /*7ef0*/  STL [R1+0x10], R12 ;  /* 0x0000100c01007387 */ /* 0x010fe80000100800 */
[----:B--2---:R0:W-:Y:S04]  /*7f00*/  STL [R1+0x14], R13 ;  /* 0x0000140d01007387 */ /* 0x0041e80000100800 */
[----:B------:R-:W2:Y:S04]  /*7f10*/  LDL.64 R18, [R1+0xa20] ;  /* 0x000a200001127983 */ /* 0x000ea80000100a00 */
[----:B0-----:R-:W4:Y:S01]  /*7f20*/  LDL.64 R12, [R1+0xa08] ;  /* 0x000a0800010c7983 */ /* 0x001f220000100a00 */
[----:B---3--:R-:W-:-:S05]  /*7f30*/  IADD3 R4, P0, R14, R2, RZ ;  /* 0x000000020e047210 */ /* 0x008fca0007f1e0ff */
[----:B------:R-:W-:Y:S02]  /*7f40*/  IMAD.X R5, R15, 0x1, R3, P0 ;  /* 0x000000010f057824 */ /* 0x000fe400000e0603 */
[----:B------:R-:W3:Y:S04]  /*7f50*/  LDL.64 R14, [R1+0xa18] ;  /* 0x000a1800010e7983 */ /* 0x000ee80000100a00 */
[----:B------:R0:W2:Y:S01]  /*7f60*/  @P1 LDG.E.U16 R29, [R4.64] ;  /* 0x00000004041d1981 */ /* 0x0000a2000c1e1500 */
[----:B------:R-:W-:Y:S02]  /*7f70*/  PRMT R16, RZ, 0x7610, R16 ;  /* 0x00007610ff107816 */ /* 0x000fe40000000010 */
[----:B0-----:R-:W-:-:S05]  /*7f80*/  IADD3 R4, P0, R20, R2, RZ ;  /* 0x0000000214047210 */ /* 0x001fca0007f1e0ff */
[----:B------:R-:W-:-:S05]  /*7f90*/  IMAD.X R5, R21, 0x1, R3, P0 ;  /* 0x0000000115057824 */ /* 0x000fca00000e0603 */
[----:B------:R4:W3:Y:S02]  /*7fa0*/  @P1 LDG.E.U16 R16, [R4.64] ;  /* 0x0000000404101981 */ /* 0x0008e4000c1e1500 */
[----:B----4-:R-:W-:-:S05]  /*7fb0*/  IADD3 R4, P0, R12, R2, RZ ;  /* 0x000000020c047210 */ /* 0x010fca0007f1e0ff */
[----:B------:R-:W-:Y:S01]  /*7fc0*/  IMAD.X R5, R13, 0x1, R3, P0 ;  /* 0x000000010d057824 */ /* 0x000fe200000e0603 */
[----:B------:R-:W-:Y:S02]  /*7fd0*/  PRMT R27, RZ, 0x7610, R27 ;  /* 0x00007610ff1b7816 */ /* 0x000fe4000000001b */
[----:B------:R-:W-:Y:S01]  /*7fe0*/  PRMT R26, RZ, 0x7610, R26 ;  /* 0x00007610ff1a7816 */ /* 0x000fe2000000001a */
[----:B--2---:R0:W-:Y:S04]  /*7ff0*/  STL [R1+0x1320], R29 ;  /* 0x0013201d01007387 */ /* 0x0041e80000100800 */
[----:B------:R-:W2:Y:S01]  /*8000*/  LDL.LU.64 R20, [R1+0x1350] ;  /* 0x0013500001147983 */ /* 0x000ea20000300a00 */
[----:B0-----:R-:W-:-:S06]  /*8010*/  PRMT R29, RZ, 0x7610, R29 ;  /* 0x00007610ff1d7816 */ /* 0x001fcc000000001d */
[----:B------:R0:W4:Y:S01]  /*8020*/  @P1 LDG.E.U16 R29, [R4.64] ;  /* 0x00000004041d1981 */ /* 0x000122000c1e1500 */
[----:B------:R-:W-:Y:S02]  /*8030*/  ISETP.GT.AND P1, PT, R0, 0x1e, PT ;  /* 0x0000001e0000780c */ /* 0x000fe40003f24270 */
[----:B0-----:R-:W-:-:S05]  /*8040*/  IADD3 R4, P0, R18, R2, RZ ;  /* 0x0000000212047210 */ /* 0x001fca0007f1e0ff */
[----:B------:R-:W-:-:S06]  /*8050*/  IMAD.X R5, R19, 0x1, R3, P0 ;  /* 0x0000000113057824 */ /* 0x000fcc00000e0603 */
[----:B------:R3:W2:Y:S02]  /*8060*/  @P1 LDG.E.U16 R27, [R4.64] ;  /* 0x00000004041b1981 */ /* 0x0006a4000c1e1500 */
[----:B---3--:R-:W-:-:S05]  /*8070*/  IADD3 R4, P0, R14, R2, RZ ;  /* 0x000000020e047210 */ /* 0x008fca0007f1e0ff */
[----:B------:R-:W-:-:S05]  /*8080*/  IMAD.X R5, R15, 0x1, R3, P0 ;  /* 0x000000010f057824 */ /* 0x000fca00000e0603 */
[----:B------:R-:W3:Y:S04]  /*8090*/  @P1 LDG.E.U16 R26, [R4.64] ;  /* 0x00000004041a1981 */ /* 0x000ee8000c1e1500 */
[----:B------:R-:W-:Y:S04]  /*80a0*/  STL [R1+0x4], R16 ;  /* 0x0000041001007387 */ /* 0x000fe80000100800 */
[----:B------:R0:W-:Y:S04]  /*80b0*/  STL [R1+0xc], R17 ;  /* 0x00000c1101007387 */ /* 0x0001e80000100800 */
[----:B0-----:R-:W4:Y:S04]  /*80c0*/  LDL.64 R16, [R1+0xa10] ;  /* 0x000a100001107983 */ /* 0x001f280000100a00 */
[----:B------:R-:W4:Y:S04]  /*80d0*/  LDL.LU.64 R12, [R1+0x1348] ;  /* 0x00134800010c7983 */ /* 0x000f280000300a00 */
[----:B------:R-:W4:Y:S04]  /*80e0*/  LDL.LU.64 R18, [R1+0x1340] ;  /* 0x0013400001127983 */ /* 0x000f280000300a00 */
[----:B--2---:R-:W-:Y:S04]  /*80f0*/  STL [R1+0x12e8], R27 ;  /* 0x0012e81b01007387 */ /* 0x004fe80000100800 */
[----:B------:R-:W2:Y:S04]  /*8100*/  LDL.LU.64 R14, [R1+0x1338] ;  /* 0x00133800010e7983 */ /* 0x000ea80000300a00 */
[----:B---3--:R0:W-:Y:S04]  /*8110*/  STL [R1+0x12ec], R26 ;  /* 0x0012ec1a01007387 */ /* 0x0081e80000100800 */
[----:B0-----:R-:W3:Y:S01]  /*8120*/  LDL.64 R26, [R1+0xa28] ;  /* 0x000a2800011a7983 */ /* 0x001ee20000100a00 */
[----:B------:R-:W-:-:S02]  /*8130*/  PRMT R25, RZ, 0x7610, R25 ;  /* 0x00007610ff197816 */ /* 0x000fc40000000019 */
[----:B----4-:R-:W-:-:S05]  /*8140*/  IADD3 R4, P0, R16, R2, RZ ;  /* 0x0000000210047210 */ /* 0x010fca0007f1e0ff */
[----:B------:R-:W-:Y:S01]  /*8150*/  IMAD.X R5, R17, 0x1, R3, P0 ;  /* 0x0000000111057824 */ /* 0x000fe200000e0603 */
[----:B------:R-:W-:Y:S01]  /*8160*/  PRMT R24, RZ, 0x7610, R24 ;  /* 0x00007610ff187816 */ /* 0x000fe20000000018 */
[----:B------:R-:W4:Y:S04]  /*8170*/  LDL.64 R16, [R1+0xa38] ;  /* 0x000a380001107983 */ /* 0x000f280000100a00 */
[----:B------:R3:W2:Y:S02]  /*8180*/  @P1 LDG.E.U16 R25, [R4.64] ;  /* 0x0000000404191981 */ /* 0x0006a4000c1e1500 */
[----:B---3--:R-:W-:-:S05]  /*8190*/  IADD3 R4, P0, R26, R2, RZ ;  /* 0x000000021a047210 */ /* 0x008fca0007f1e0ff */
[----:B------:R-:W-:-:S05]  /*81a0*/  IMAD.X R5, R27, 0x1, R3, P0 ;  /* 0x000000011b057824 */ /* 0x000fca00000e0603 */
[----:B------:R-:W3:Y:S04]  /*81b0*/  @P1 LDG.E.U16 R24, [R4.64] ;  /* 0x0000000404181981 */ /* 0x000ee8000c1e1500 */
[----:B--2---:R-:W-:Y:S04]  /*81c0*/  STL [R1+0x12f0], R25 ;  /* 0x0012f01901007387 */ /* 0x004fe80000100800 */
[----:B------:R-:W2:Y:S04]  /*81d0*/  LDL.64 R26, [R1+0xa30] ;  /* 0x000a3000011a7983 */ /* 0x000ea80000100a00 */
[----:B---3--:R0:W-:Y:S04]  /*81e0*/  STL [R1+0x12f4], R24 ;  /* 0x0012f41801007387 */ /* 0x0081e80000100800 */
[----:B0-----:R-:W3:Y:S01]  /*81f0*/  LDL.64 R24, [R1+0xa40] ;  /* 0x000a400001187983 */ /* 0x001ee20000100a00 */
[----:B------:R-:W-:-:S02]  /*8200*/  ISETP.GT.AND P1, PT, R0, 0x1f, PT ;  /* 0x0000001f0000780c */ /* 0x000fc40003f24270 */
[----:B------:R-:W-:Y:S02]  /*8210*/  PRMT R23, RZ, 0x7610, R23 ;  /* 0x00007610ff177816 */ /* 0x000fe40000000017 */
[----:B------:R-:W-:Y:S02]  /*8220*/  PRMT R22, RZ, 0x7610, R22 ;  /* 0x00007610ff167816 */ /* 0x000fe40000000016 */
[----:B---3--:R-:W-:-:S05]  /*8230*/  IADD3 R4, P0, R24, R2, RZ ;  /* 0x0000000218047210 */ /* 0x008fca0007f1e0ff */
[----:B------:R-:W-:Y:S02]  /*8240*/  IMAD.X R5, R25, 0x1, R3, P0 ;  /* 0x0000000119057824 */ /* 0x000fe400000e0603 */
[----:B------:R-:W3:Y:S04]  /*8250*/  LDL.64 R24, [R1+0xa48] ;  /* 0x000a480001187983 */ /* 0x000ee80000100a00 */
[----:B------:R4:W3:Y:S02]  /*8260*/  @P1 LDG.E.U16 R23, [R4.64] ;  /* 0x0000000404171981 */ /* 0x0008e4000c1e1500 */
[----:B----4-:R-:W-:-:S05]  /*8270*/  IADD3 R4, P0, R16, R2, RZ ;  /* 0x0000000210047210 */ /* 0x010fca0007f1e0ff */
[----:B------:R-:W-:-:S05]  /*8280*/  IMAD.X R5, R17, 0x1, R3, P0 ;  /* 0x0000000111057824 */ /* 0x000fca00000e0603 */
[----:B------:R2:W4:Y:S01]  /*8290*/  @P1 LDG.E.U16 R22, [R4.64] ;  /* 0x0000000404161981 */ /* 0x000522000c1e1500 */
[----:B------:R-:W-:Y:S02]  /*82a0*/  PRMT R21, RZ, 0x7610, R21 ;  /* 0x00007610ff157816 */ /* 0x000fe40000000015 */
[----:B--2---:R-:W-:-:S05]  /*82b0*/  IADD3 R4, P0, R26, R2, RZ ;  /* 0x000000021a047210 */ /* 0x004fca0007f1e0ff */
[----:B------:R-:W-:-:S05]  /*82c0*/  IMAD.X R5, R27, 0x1, R3, P0 ;  /* 0x000000011b057824 */ /* 0x000fca00000e0603 */
[----:B------:R3:W2:Y:S01]  /*82d0*/  @P1 LDG.E.U16 R21, [R4.64] ;  /* 0x0000000404151981 */ /* 0x0006a2000c1e1500 */
[----:B------:R-:W-:Y:S02]  /*82e0*/  PRMT R20, RZ, 0x7610, R20 ;  /* 0x00007610ff147816 */ /* 0x000fe40000000014 */
[----:B---3--:R-:W-:-:S05]  /*82f0*/  IADD3 R4, P0, R24, R2, RZ ;  /* 0x0000000218047210 */ /* 0x008fca0007f1e0ff */
[----:B------:R-:W-:-:S05]  /*8300*/  IMAD.X R5, R25, 0x1, R3, P0 ;  /* 0x0000000119057824 */ /* 0x000fca00000e0603 */
[----:B------:R0:W3:Y:S04]  /*8310*/  @P1 LDG.E.U16 R20, [R4.64] ;  /* 0x0000000404141981 */ /* 0x0000e8000c1e1500 */
[----:B------:R1:W-:Y:S04]  /*8320*/  STL [R1], R29 ;  /* 0x0000001d01007387 */ /* 0x0003e80000100800 */
[----:B-1----:R-:W1:Y:S04]  /*8330*/  S2R R29, SR_TID.X ;  /* 0x00000000001d7919 */ /* 0x002e680000002100 */
[----:B------:R1:W-:Y:S04]  /*8340*/  STL [R1+0x12d8], R23 ;  /* 0x0012d81701007387 */ /* 0x0003e80000100800 */
[----:B------:R-:W3:Y:S04]  /*8350*/  LDL.LU.64 R16, [R1+0x1330] ;  /* 0x0013300001107983 */ /* 0x000ee80000300a00 */
[----:B----4-:R-:W-:Y:S01]  /*8360*/  STL [R1+0x12dc], R22 ;  /* 0x0012dc1601007387 */ /* 0x010fe20000100800 */
[----:B------:R-:W-:-:S02]  /*8370*/  PRMT R19, RZ, 0x7610, R19 ;  /* 0x00007610ff137816 */ /* 0x000fc40000000013 */
[C---:B-1----:R-:W-:Y:S02]  /*8380*/  LOP3.LUT R23, R29.reuse, 0x1f, RZ, 0xc0, !PT ;  /* 0x0000001f1d177812 */ /* 0x042fe400078ec0ff */
[----:B------:R-:W-:Y:S01]  /*8390*/  LOP3.LUT R29, R29, 0x1f, RZ, 0xc0, !PT ;  /* 0x0000001f1d1d7812 */ /* 0x000fe200078ec0ff */
[----:B--2---:R1:W-:Y:S01]  /*83a0*/  STL [R1+0x12e0], R21 ;  /* 0x0012e01501007387 */ /* 0x0043e20000100800 */
[----:B------:R-:W-:-:S03]  /*83b0*/  ISETP.GE.AND P2, PT, R23, R0, PT ;  /* 0x000000001700720c */ /* 0x000fc60003f46270 */
[----:B------:R2:W-:Y:S01]  /*83c0*/  STL [R1+0xb18], R0 ;  /* 0x000b180001007387 */ /* 0x0005e20000100800 */
[----:B------:R-:W-:-:S03]  /*83d0*/  IMAD R26, R29, c[0x0][0x18c], RZ ;  /* 0x000063001d1a7a24 */ /* 0x000fc600078e02ff */
[----:B------:R4:W-:Y:S04]  /*83e0*/  STL.64 [R1+0xac8], R2 ;  /* 0x000ac80201007387 */ /* 0x0009e80000100a00 */
[----:B------:R-:W3:Y:S01]  /*83f0*/  LDL.LU R24, [R1+0x490] ;  /* 0x0004900001187983 */ /* 0x000ee20000300800 */
[----:B-1----:R-:W-:-:S03]  /*8400*/  IMAD.MOV.U32 R21, RZ, RZ, R14 ;  /* 0x000000ffff157224 */ /* 0x002fc600078e000e */
[----:B--2---:R-:W2:Y:S01]  /*8410*/  LDL.LU R0, [R1+0x494] ;  /* 0x0004940001007983 */ /* 0x004ea20000300800 */
[----:B----4-:R-:W-:Y:S02]  /*8420*/  IMAD.MOV.U32 R2, RZ, RZ, R13 ;  /* 0x000000ffff027224 */ /* 0x010fe400078e000d */
[----:B------:R-:W-:-:S04]  /*8430*/  IMAD.MOV.U32 R3, RZ, RZ, R12 ;  /* 0x000000ffff037224 */ /* 0x000fc800078e000c */
[----:B0-----:R-:W-:Y:S01]  /*8440*/  IMAD.WIDE R4, R26, 0x2, R2 ;  /* 0x000000021a047825 */ /* 0x001fe200078e0202 */
[----:B------:R-:W-:Y:S01]  /*8450*/  BAR.SYNC.DEFER_BLOCKING 0x0 ;  /* 0x0000000000007b1d */ /* 0x000fe20000010000 */
[----:B------:R-:W-:-:S05]  /*8460*/  PRMT R18, RZ, 0x7610, R18 ;  /* 0x00007610ff127816 */ /* 0x000fca0000000012 */
[----:B------:R0:W4:Y:S04]  /*8470*/  @!P2 LDG.E.U16 R19, [R4.64] ;  /* 0x000000040413a981 */ /* 0x000128000c1e1500 */
[----:B---3--:R1:W-:Y:S02]  /*8480*/  STL [R1+0x12e4], R20 ;  /* 0x0012e41401007387 */ /* 0x0083e40000100800 */
[----:B-1----:R-:W-:-:S04]  /*8490*/  IMAD.MOV.U32 R20, RZ, RZ, R15 ;  /* 0x000000ffff147224 */ /* 0x002fc800078e000f */
[----:B0-----:R-:W-:-:S05]  /*84a0*/  IMAD.WIDE R4, R26, 0x2, R20 ;  /* 0x000000021a047825 */ /* 0x001fca00078e0214 */
[----:B------:R0:W3:Y:S04]  /*84b0*/  @!P2 LDG.E.U16 R18, [R4.64] ;  /* 0x000000040412a981 */ /* 0x0000e8000c1e1500 */
[----:B------:R1:W-:Y:S02]  /*84c0*/  STL.64 [R1+0xae0], R2 ;  /* 0x000ae00201007387 */ /* 0x0003e40000100a00 */
[--C-:B-1----:R-:W-:Y:S02]  /*84d0*/  IMAD.MOV.U32 R2, RZ, RZ, R17.reuse ;  /* 0x000000ffff027224 */ /* 0x102fe400078e0011 */
[----:B------:R-:W-:Y:S01]  /*84e0*/  IMAD.MOV.U32 R3, RZ, RZ, R16 ;  /* 0x000000ffff037224 */ /* 0x000fe200078e0010 */
[----:B------:R-:W-:-:S03]  /*84f0*/  PRMT R17, RZ, 0x7610, R17 ;  /* 0x00007610ff117816 */ /* 0x000fc60000000011 */
[----:B0-----:R-:W-:-:S05]  /*8500*/  IMAD.WIDE R4, R26, 0x2, R2 ;  /* 0x000000021a047825 */ /* 0x001fca00078e0202 */
[----:B------:R0:W2:Y:S04]  /*8510*/  @!P2 LDG.E.U16 R17, [R4.64] ;  /* 0x000000040411a981 */ /* 0x0000a8000c1e1500 */
[----:B----4-:R-:W-:Y:S04]  /*8520*/  STL [R1+0x12f8], R19 ;  /* 0x0012f81301007387 */ /* 0x010fe80000100800 */
[----:B------:R1:W-:Y:S04]  /*8530*/  STL.64 [R1+0x4e8], R20 ;  /* 0x0004e81401007387 */ /* 0x0003e80000100a00 */
[----:B------:R-:W4:Y:S04]  /*8540*/  LDL.LU R22, [R1+0x498] ;  /* 0x0004980001167983 */ /* 0x000f280000300800 */
[----:B-1----:R-:W4:Y:S04]  /*8550*/  LDL.LU R21, [R1+0x49c] ;  /* 0x00049c0001157983 */ /* 0x002f280000300800 */
[----:B---3--:R-:W-:Y:S04]  /*8560*/  STL [R1+0x12fc], R18 ;  /* 0x0012fc1201007387 */ /* 0x008fe80000100800 */
[----:B------:R2:W-:Y:S04]  /*8570*/  STL.64 [R1+0x4e0], R2 ;  /* 0x0004e00201007387 */ /* 0x0005e80000100a00 */
[----:B------:R-:W3:Y:S04]  /*8580*/  LDL.LU R20, [R1+0x4a0] ;  /* 0x0004a00001147983 */ /* 0x000ee80000300800 */
[----:B------:R-:W3:Y:S01]  /*8590*/  LDL.LU R19, [R1+0x4a4] ;  /* 0x0004a40001137983 */ /* 0x000ee20000300800 */
[----:B------:R-:W-:Y:S01]  /*85a0*/  PRMT R16, RZ, 0x7610, R16 ;  /* 0x00007610ff107816 */ /* 0x000fe20000000010 */
[----:B--2---:R-:W-:-:S02]  /*85b0*/  IMAD.MOV.U32 R2, RZ, RZ, R0 ;  /* 0x000000ffff027224 */ /* 0x004fc400078e0000 */
[----:B------:R-:W-:-:S04]  /*85c0*/  IMAD.MOV.U32 R3, RZ, RZ, R24 ;  /* 0x000000ffff037224 */ /* 0x000fc800078e0018 */
[----:B0-----:R-:W-:Y:S01]  /*85d0*/  IMAD.WIDE R4, R26, 0x2, R2 ;  /* 0x000000021a047825 */ /* 0x001fe200078e0202 */
[----:B------:R-:W-:Y:S01]  /*85e0*/  PRMT R15, RZ, 0x7610, R15 ;  /* 0x00007610ff0f7816 */ /* 0x000fe2000000000f */
[----:B------:R-:W-:Y:S04]  /*85f0*/  STL [R1+0x1300], R17 ;  /* 0x0013001101007387 */ /* 0x000fe80000100800 */
[----:B------:R-:W2:Y:S04]  /*8600*/  LDL.LU R18, [R1+0x4a8] ;  /* 0x0004a80001127983 */ /* 0x000ea80000300800 */
[----:B------:R0:W2:Y:S04]  /*8610*/  @!P2 LDG.E.U16 R16, [R4.64] ;  /* 0x000000040410a981 */ /* 0x0000a8000c1e1500 */
[----:B------:R-:W2:Y:S04]  /*8620*/  LDL.LU R0, [R1+0x4ac] ;  /* 0x0004ac0001007983 */ /* 0x000ea80000300800 */
[----:B------:R3:W-:Y:S01]  /*8630*/  STL.64 [R1+0xae8], R2 ;  /* 0x000ae80201007387 */ /* 0x0007e20000100a00 */
[----:B------:R-:W-:Y:S01]  /*8640*/  PRMT R14, RZ, 0x7610, R14 ;  /* 0x00007610ff0e7816 */ /* 0x000fe2000000000e */
[----:B----4-:R-:W-:-:S02]  /*8650*/  IMAD.MOV.U32 R25, RZ, RZ, R22 ;  /* 0x000000ffff197224 */ /* 0x010fc400078e0016 */
[----:B------:R-:W-:-:S04]  /*8660*/  IMAD.MOV.U32 R24, RZ, RZ, R21 ;  /* 0x000000ffff187224 */ /* 0x000fc800078e0015 */
[----:B0-----:R-:W-:-:S05]  /*8670*/  IMAD.WIDE R4, R26, 0x2, R24 ;  /* 0x000000021a047825 */ /* 0x001fca00078e0218 */
[----:B------:R0:W4:Y:S01]  /*8680*/  @!P2 LDG.E.U16 R15, [R4.64] ;  /* 0x00000004040fa981 */ /* 0x000122000c1e1500 */
[----:B---3--:R-:W-:Y:S02]  /*8690*/  IMAD.MOV.U32 R3, RZ, RZ, R20 ;  /* 0x000000ffff037224 */ /* 0x008fe400078e0014 */
[----:B------:R-:W-:-:S04]  /*86a0*/  IMAD.MOV.U32 R2, RZ, RZ, R19 ;  /* 0x000000ffff027224 */ /* 0x000fc800078e0013 */
[----:B0-----:R-:W-:-:S05]  /*86b0*/  IMAD.WIDE R4, R26, 0x2, R2 ;  /* 0x000000021a047825 */ /* 0x001fca00078e0202 */
[----:B------:R0:W3:Y:S01]  /*86c0*/  @!P2 LDG.E.U16 R14, [R4.64] ;  /* 0x00000004040ea981 */ /* 0x0000e2000c1e1500 */
[----:B------:R-:W-:-:S03]  /*86d0*/  PRMT R13, RZ, 0x7610, R13 ;  /* 0x00007610ff0d7816 */ /* 0x000fc6000000000d */
[----:B--2---:R1:W-:Y:S01]  /*86e0*/  STL [R1+0x1304], R16 ;  /* 0x0013041001007387 */ /* 0x0043e20000100800 */
[----:B------:R-:W-:Y:S02]  /*86f0*/  IMAD.MOV.U32 R19, RZ, RZ, R18 ;  /* 0x000000ffff137224 */ /* 0x000fe400078e0012 */
[----:B------:R-:W-:Y:S01]  /*8700*/  IMAD.MOV.U32 R18, RZ, RZ, R0 ;  /* 0x000000ffff127224 */ /* 0x000fe200078e0000 */
[----:B-1----:R-:W2:Y:S04]  /*8710*/  LDL.LU R16, [R1+0x4b4] ;  /* 0x0004b40001107983 */ /* 0x002ea80000300800 */
[----:B------:R1:W-:Y:S04]  /*8720*/  STL.64 [R1+0x4d0], R24 ;  /* 0x0004d01801007387 */ /* 0x0003e80000100a00 */
[----:B------:R-:W2:Y:S01]  /*8730*/  LDL.LU R17, [R1+0x4b0] ;  /* 0x0004b00001117983 */ /* 0x000ea20000300800 */
[----:B0-----:R-:W-:-:S05]  /*8740*/  IMAD.WIDE R4, R26, 0x2, R18 ;  /* 0x000000021a047825 */ /* 0x001fca00078e0212 */
[----:B------:R0:W2:Y:S04]  /*8750*/  @!P2 LDG.E.U16 R13, [R4.64] ;  /* 0x00000004040da981 */ /* 0x0000a8000c1e1500 */
[----:B----4-:R4:W-:Y:S04]  /*8760*/  STL [R1+0x1308], R15 ;  /* 0x0013080f01007387 */ /* 0x0109e80000100800 */
[----:B-1----:R-:W2:Y:S04]  /*8770*/  LDL.LU R24, [R1+0x48c] ;  /* 0x00048c0001187983 */ /* 0x002ea80000300800 */
[----:B------:R2:W-:Y:S04]  /*8780*/  STL.64 [R1+0xb10], R2 ;  /* 0x000b100201007387 */ /* 0x0005e80000100a00 */
[----:B---3--:R-:W-:Y:S04]  /*8790*/  STL [R1+0x130c], R14 ;  /* 0x00130c0e01007387 */ /* 0x008fe80000100800 */
[----:B----4-:R-:W3:Y:S04]  /*87a0*/  LDL.LU R15, [R1+0x534] ;  /* 0x00053400010f7983 */ /* 0x010ee80000300800 */
[----:B------:R-:W4:Y:S04]  /*87b0*/  LDL.LU R0, [R1+0xa5c] ;  /* 0x000a5c0001007983 */ /* 0x000f280000300800 */
[----:B------:R-:W1:Y:S01]  /*87c0*/  S2R R28, SR_TID.X ;  /* 0x00000000001c7919 */ /* 0x000e620000002100 */
[----:B------:R-:W-:Y:S01]  /*87d0*/  PRMT R12, RZ, 0x7610, R12 ;  /* 0x00007610ff0c7816 */ /* 0x000fe2000000000c */
[----:B--2---:R-:W-:-:S02]  /*87e0*/  IMAD.MOV.U32 R2, RZ, RZ, R16 ;  /* 0x000000ffff027224 */ /* 0x004fc400078e0010 */
[----:B------:R-:W-:Y:S01]  /*87f0*/  IMAD.MOV.U32 R3, RZ, RZ, R17 ;  /* 0x000000ffff037224 */ /* 0x000fe200078e0011 */
[----:B-1----:R-:W-:-:S03]  /*8800*/  LOP3.LUT R28, R28, 0x7f, RZ, 0xc0, !PT ;  /* 0x0000007f1c1c7812 */ /* 0x002fc600078ec0ff */
[----:B0-----:R-:W-:-:S04]  /*8810*/  IMAD.WIDE R4, R26, 0x2, R2 ;  /* 0x000000021a047825 */ /* 0x001fc800078e0202 */
[----:B------:R-:W-:Y:S01]  /*8820*/  IMAD.SHL.U32 R28, R28, 0x2, RZ ;  /* 0x000000021c1c7824 */ /* 0x000fe200078e00ff */
[----:B------:R0:W2:Y:S04]  /*8830*/  @!P2 LDG.E.U16 R12, [R4.64] ;  /* 0x00000004040ca981 */ /* 0x0000a8000c1e1500 */
[----:B------:R1:W-:Y:S04]  /*8840*/  STS.U16 [R28+0x100], R11 ;  /* 0x0001000b1c007388 */ /* 0x0003e80000000400 */
[----:B------:R-:W-:Y:S04]  /*8850*/  STL.64 [R1+0x4c0], R18 ;  /* 0x0004c01201007387 */ /* 0x000fe80000100a00 */
[----:B------:R-:W2:Y:S01]  /*8860*/  LDL.LU R27, [R1+0x488] ;  /* 0x00048800011b7983 */ /* 0x000ea20000300800 */
[----:B-1----:R-:W-:-:S03]  /*8870*/  PRMT R11, RZ, 0x7610, R11 ;  /* 0x00007610ff0b7816 */ /* 0x002fc6000000000b */
[----:B------:R1:W-:Y:S04]  /*8880*/  STL [R1+0x1310], R13 ;  /* 0x0013100d01007387 */ /* 0x0003e80000100800 */
[----:B------:R-:W2:Y:S04]  /*8890*/  LDL.LU R14, [R1+0xa60] ;  /* 0x000a6000010e7983 */ /* 0x000ea80000300800 */
[----:B-1----:R-:W2:Y:S04]  /*88a0*/  LDL.LU R13, [R1+0xa64] ;  /* 0x000a6400010d7983 */ /* 0x002ea80000300800 */
[----:B------:R-:W2:Y:S01]  /*88b0*/  LDL.LU R29, [R1+0x478] ;  /* 0x00047800011d7983 */ /* 0x000ea20000300800 */
[----:B---3--:R-:W-:-:S02]  /*88c0*/  IMAD.MOV.U32 R17, RZ, RZ, R15 ;  /* 0x000000ffff117224 */ /* 0x008fc400078e000f */
[----:B----4-:R-:W-:-:S04]  /*88d0*/  IMAD.MOV.U32 R16, RZ, RZ, R0 ;  /* 0x000000ffff107224 */ /* 0x010fc800078e0000 */
[----:B0-----:R-:W-:-:S05]  /*88e0*/  IMAD.WIDE R4, R26, 0x2, R16 ;  /* 0x000000021a047825 */ /* 0x001fca00078e0210 */
[----:B------:R0:W3:Y:S04]  /*88f0*/  @!P2 LDG.E.U16 R11, [R4.64] ;  /* 0x00000004040ba981 */ /* 0x0000e8000c1e1500 */
[----:B------:R1:W-:Y:S04]  /*8900*/  STL [R1+0xb20], R2 ;  /* 0x000b200201007387 */ /* 0x0003e80000100800 */
[----:B------:R-:W-:Y:S04]  /*8910*/  STL [R1+0xb1c], R3 ;  /* 0x000b1c0301007387 */ /* 0x000fe80000100800 */
[----:B------:R4:W-:Y:S04]  /*8920*/  STS.U16 [R28], R10 ;  /* 0x0000000a1c007388 */ /* 0x0009e80000000400 */
[----:B--2---:R-:W-:Y:S04]  /*8930*/  STL [R1+0x1314], R12 ;  /* 0x0013140c01007387 */ /* 0x004fe80000100800 */
[----:B-1----:R-:W2:Y:S04]  /*8940*/  LDL.LU R2, [R1+0xa6c] ;  /* 0x000a6c0001027983 */ /* 0x002ea80000300800 */
[----:B------:R-:W2:Y:S04]  /*8950*/  LDL.LU R0, [R1+0xa70] ;  /* 0x000a700001007983 */ /* 0x000ea80000300800 */
[----:B------:R-:W2:Y:S04]  /*8960*/  LDL.LU R25, [R1+0x47c] ;  /* 0x00047c0001197983 */ /* 0x000ea80000300800 */
[----:B------:R-:W-:Y:S04]  /*8970*/  STL.64 [R1+0x4b0], R16 ;  /* 0x0004b01001007387 */ /* 0x000fe80000100a00 */
[----:B------:R-:W2:Y:S01]  /*8980*/  LDL.LU R26, [R1+0x484] ;  /* 0x00048400011a7983 */ /* 0x000ea20000300800 */
[----:B0-----:R-:W-:-:S02]  /*8990*/  IMAD.MOV.U32 R5, RZ, RZ, R14 ;  /* 0x000000ffff057224 */ /* 0x001fc400078e000e */
[----:B------:R-:W-:Y:S01]  /*89a0*/  IMAD.MOV.U32 R4, RZ, RZ, R13 ;  /* 0x000000ffff047224 */ /* 0x000fe200078e000d */
[----:B----4-:R-:W-:Y:S01]  /*89b0*/  PRMT R10, RZ, 0x7610, R10 ;  /* 0x00007610ff0a7816 */ /* 0x010fe2000000000a */
[----:B---3--:R0:W-:Y:S04]  /*89c0*/  STL [R1+0x1318], R11 ;  /* 0x0013180b01007387 */ /* 0x0081e80000100800 */
[----:B------:R-:W3:Y:S04]  /*89d0*/  LDL.LU R14, [R1+0xa74] ;  /* 0x000a7400010e7983 */ /* 0x000ee80000300800 */
[----:B------:R-:W4:Y:S01]  /*89e0*/  LDL.LU R13, [R1+0xa78] ;  /* 0x000a7800010d7983 */ /* 0x000f220000300800 */
[----:B0-----:R-:W-:-:S03]  /*89f0*/  IMAD R11, R23, c[0x0][0x18c], RZ ;  /* 0x00006300170b7a24 */ /* 0x001fc600078e02ff */
[----:B------:R-:W3:Y:S04]  /*8a00*/  LDL.LU R12, [R1+0xa7c] ;  /* 0x000a7c00010c7983 */ /* 0x000ee80000300800 */
[----:B------:R0:W-:Y:S04]  /*8a10*/  STL.64 [R1+0x4a8], R4 ;  /* 0x0004a80401007387 */ /* 0x0001e80000100a00 */
[----:B------:R-:W3:Y:S01]  /*8a20*/  LDL.LU R3, [R1+0xa80] ;  /* 0x000a800001037983 */ /* 0x000ee20000300800 */
[----:B0-----:R-:W-:-:S05]  /*8a30*/  IMAD.WIDE R4, R11, 0x2, R4 ;  /* 0x000000020b047825 */ /* 0x001fca00078e0204 */
[----:B------:R2:W3:Y:S01]  /*8a40*/  @!P2 LDG.E.U16 R10, [R4.64] ;  /* 0x00000004040aa981 */ /* 0x0004e2000c1e1500 */
[----:B------:R-:W-:Y:S01]  /*8a50*/  PRMT R9, RZ, 0x7610, R9 ;  /* 0x00007610ff097816 */ /* 0x000fe20000000009 */
[----:B--2---:R-:W-:Y:S02]  /*8a60*/  IMAD.MOV.U32 R4, RZ, RZ, R0 ;  /* 0x000000ffff047224 */ /* 0x004fe400078e0000 */
[----:B------:R-:W-:Y:S01]  /*8a70*/  IMAD.MOV.U32 R5, RZ, RZ, R2 ;  /* 0x000000ffff057224 */ /* 0x000fe200078e0002 */
[----:B---3--:R-:W-:Y:S04]  /*8a80*/  STL [R1+0x131c], R10 ;  /* 0x00131c0a01007387 */ /* 0x008fe80000100800 */
[----:B------:R-:W2:Y:S04]  /*8a90*/  LDL.LU R2, [R1+0xa84] ;  /* 0x000a840001027983 */ /* 0x000ea80000300800 */
[----:B------:R-:W3:Y:S04]  /*8aa0*/  LDL.LU R0, [R1+0xa8c] ;  /* 0x000a8c0001007983 */ /* 0x000ee80000300800 */
[----:B------:R0:W-:Y:S02]  /*8ab0*/  STL.64 [R1+0x4a0], R4 ;  /* 0x0004a00401007387 */ /* 0x0001e40000100a00 */
[----:B0-----:R-:W-:-:S05]  /*8ac0*/  IMAD.WIDE R4, R11, 0x2, R4 ;  /* 0x000000020b047825 */ /* 0x001fca00078e0204 */
[----:B------:R4:W2:Y:S04]  /*8ad0*/  @!P2 LDG.E.U16 R9, [R4.64] ;  /* 0x000000040409a981 */ /* 0x0008a8000c1e1500 */
[----:B------:R0:W-:Y:S01]  /*8ae0*/  STS.U16 [R28+0x300], R27 ;  /* 0x0003001b1c007388 */ /* 0x0001e20000000400 */
[----:B------:R-:W-:Y:S01]  /*8af0*/  PRMT R8, RZ, 0x7610, R8 ;  /* 0x00007610ff087816 */ /* 0x000fe20000000008 */
[----:B----4-:R-:W-:Y:S02]  /*8b00*/  IMAD.MOV.U32 R4, RZ, RZ, R13 ;  /* 0x000000ffff047224 */ /* 0x010fe400078e000d */
[----:B------:R-:W-:Y:S01]  /*8b10*/  IMAD.MOV.U32 R5, RZ, RZ, R14 ;  /* 0x000000ffff057224 */ /* 0x000fe200078e000e */
[----:B------:R1:W-:Y:S04]  /*8b20*/  STS.U16 [R28+0x2000], R29 ;  /* 0x0020001d1c007388 */ /* 0x0003e80000000400 */
[----:B0-----:R-:W4:Y:S04]  /*8b30*/  LDL.LU R27, [R1+0x480] ;  /* 0x00048000011b7983 */ /* 0x001f280000300800 */
[----:B--2---:R-:W-:Y:S04]  /*8b40*/  STL [R1+0x1324], R9 ;  /* 0x0013240901007387 */ /* 0x004fe80000100800 */
[----:B-1----:R-:W2:Y:S04]  /*8b50*/  LDL.LU R29, [R1+0x530] ;  /* 0x00053000011d7983 */ /* 0x002ea80000300800 */
[----:B------:R0:W-:Y:S02]  /*8b60*/  STL.64 [R1+0x498], R4 ;  /* 0x0004980401007387 */ /* 0x0001e40000100a00 */
[----:B0-----:R-:W-:-:S05]  /*8b70*/  IMAD.WIDE R4, R11, 0x2, R4 ;  /* 0x000000020b047825 */ /* 0x001fca00078e0204 */
[----:B------:R0:W2:Y:S02]  /*8b80*/  @!P2 LDG.E.U16 R8, [R4.64] ;  /* 0x000000040408a981 */ /* 0x0000a4000c1e1500 */
[----:B0-----:R-:W-:Y:S02]  /*8b90*/  IMAD.MOV.U32 R4, RZ, RZ, R3 ;  /* 0x000000ffff047224 */ /* 0x001fe400078e0003 */
[----:B------:R-:W-:Y:S02]  /*8ba0*/  IMAD.MOV.U32 R5, RZ, RZ, R12 ;  /* 0x000000ffff057224 */ /* 0x000fe400078e000c */
[----:B------:R-:W-:Y:S02]  /*8bb0*/  IMAD.MOV.U32 R3, RZ, RZ, R2 ;  /* 0x000000ffff037224 */ /* 0x000fe400078e0002 */
[----:B---3--:R-:W-:Y:S01]  /*8bc0*/  IMAD.MOV.U32 R2, RZ, RZ, R0 ;  /* 0x000000ffff027224 */ /* 0x008fe200078e0000 */
[----:B------:R-:W-:Y:S01]  /*8bd0*/  PRMT R7, RZ, 0x7610, R7 ;  /* 0x00007610ff077816 */ /* 0x000fe20000000007 */
[----:B------:R-:W-:Y:S04]  /*8be0*/  STS.U16 [R28+0x2100], R25 ;  /* 0x002100191c007388 */ /* 0x000fe80000000400 */
[----:B----4-:R-:W-:Y:S04]  /*8bf0*/  STS.U16 [R28+0x2300], R27 ;  /* 0x0023001b1c007388 */ /* 0x010fe80000000400 */
[----:B--2---:R0:W-:Y:S04]  /*8c00*/  STL [R1+0x1328], R8 ;  /* 0x0013280801007387 */ /* 0x0041e80000100800 */
[----:B------:R-:W2:Y:S04]  /*8c10*/  LDL.LU R13, [R1+0xa90] ;  /* 0x000a9000010d7983 */ /* 0x000ea80000300800 */
[----:B------:R-:W3:Y:S04]  /*8c20*/  LDL.LU R10, [R1+0xa94] ;  /* 0x000a9400010a7983 */ /* 0x000ee80000300800 */
[----:B------:R1:W-:Y:S04]  /*8c30*/  STL.64 [R1+0x490], R4 ;  /* 0x0004900401007387 */ /* 0x0003e80000100a00 */
[----:B------:R4:W-:Y:S04]  /*8c40*/  STL.64 [R1+0x488], R2 ;  /* 0x0004880201007387 */ /* 0x0009e80000100a00 */
[----:B------:R-:W3:Y:S04]  /*8c50*/  LDL.LU R9, [R1+0xa98] ;  /* 0x000a980001097983 */ /* 0x000ee80000300800 */
[----:B0-----:R-:W3:Y:S01]  /*8c60*/  LDL.LU R8, [R1+0xa9c] ;  /* 0x000a9c0001087983 */ /* 0x001ee20000300800 */
[----:B-1----:R-:W-:-:S03]  /*8c70*/  IMAD.WIDE R4, R11, 0x2, R4 ;  /* 0x000000020b047825 */ /* 0x002fc600078e0204 */
[----:B------:R-:W3:Y:S04]  /*8c80*/  LDL.LU R12, [R1+0x588] ;  /* 0x00058800010c7983 */ /* 0x000ee80000300800 */
[----:B------:R0:W3:Y:S02]  /*8c90*/  @!P2 LDG.E.U16 R7, [R4.64] ;  /* 0x000000040407a981 */ /* 0x0000e4000c1e1500 */
[----:B0-----:R-:W-:Y:S02]  /*8ca0*/  IMAD.WIDE R4, R11, 0x2, R2 ;  /* 0x000000020b047825 */ /* 0x001fe400078e0202 */
[----:B----4-:R-:W4:Y:S04]  /*8cb0*/  LDL.LU R3, [R1+0x584] ;  /* 0x0005840001037983 */ /* 0x010f280000300800 */
[----:B------:R-:W4:Y:S04]  /*8cc0*/  LDL.LU R2, [R1+0x580] ;  /* 0x0005800001027983 */ /* 0x000f280000300800 */
[----:B------:R-:W4:Y:S04]  /*8cd0*/  LDL.LU R0, [R1+0x54] ;  /* 0x0000540001007983 */ /* 0x000f280000300800 */
[----:B------:R-:W4:Y:S04]  /*8ce0*/  LDL.LU R18, [R1+0x58] ;  /* 0x0000580001127983 */ /* 0x000f280000300800 */
[----:B------:R-:W4:Y:S04]  /*8cf0*/  LDL.LU R19, [R1+0x5c] ;  /* 0x00005c0001137983 */ /* 0x000f280000300800 */
[----:B------:R-:W4:Y:S04]  /*8d00*/  LDL.LU R21, [R1+0x50] ;  /* 0x0000500001157983 */ /* 0x000f280000300800 */
[----:B------:R-:W4:Y:S04]  /*8d10*/  LDL.LU R22, [R1+0x660] ;  /* 0x0006600001167983 */ /* 0x000f280000300800 */
[----:B------:R-:W4:Y:S04]  /*8d20*/  LDL.LU R25, [R1+0x664] ;  /* 0x0006640001197983 */ /* 0x000f280000300800 */
[----:B------:R-:W4:Y:S01]  /*8d30*/  LDL.LU R27, [R1+0x668] ;  /* 0x00066800011b7983 */ /* 0x000f220000300800 */
[----:B------:R-:W-:-:S06]  /*8d40*/  PRMT R6, RZ, 0x7610, R6 ;  /* 0x00007610ff067816 */ /* 0x000fcc0000000006 */
[----:B------:R0:W4:Y:S02]  /*8d50*/  @!P2 LDG.E.U16 R6, [R4.64] ;  /* 0x000000040406a981 */ /* 0x000124000c1e1500 */
[----:B0-----:R-:W-:Y:S02]  /*8d60*/  PRMT R5, RZ, 0x7610, R5 ;  /* 0x00007610ff057816 */ /* 0x001fe40000000005 */
[----:B------:R-:W-:Y:S04]  /*8d70*/  STS.U16 [R28+0x4000], R29 ;  /* 0x0040001d1c007388 */ /* 0x000fe80000000400 */
[----:B------:R-:W-:Y:S04]  /*8d80*/  STS.U16 [R28+0x2200], R26 ;  /* 0x0022001a1c007388 */ /* 0x000fe80000000400 */
[----:B------:R-:W-:Y:S01]  /*8d90*/  STS.U16 [R28+0x200], R24 ;  /* 0x000200181c007388 */ /* 0x000fe20000000400 */
[----:B--2---:R-:W-:-:S02]  /*8da0*/  IMAD.MOV.U32 R15, RZ, RZ, R13 ;  /* 0x000000ffff0f7224 */ /* 0x004fc400078e000d */
[----:B---3--:R-:W-:-:S05]  /*8db0*/  IMAD.MOV.U32 R14, RZ, RZ, R10 ;  /* 0x000000ffff0e7224 */ /* 0x008fca00078e000a */
[----:B------:R0:W-:Y:S04]  /*8dc0*/  STL.64 [R1+0x480], R14 ;  /* 0x0004800e01007387 */ /* 0x0001e80000100a00 */
[----:B------:R-:W2:Y:S01]  /*8dd0*/  LDL.LU R13, [R1+0x65c] ;  /* 0x00065c00010d7983 */ /* 0x000ea20000300800 */
[----:B0-----:R-:W-:-:S05]  /*8de0*/  IMAD.WIDE R14, R11, 0x2, R14 ;  /* 0x000000020b0e7825 */ /* 0x001fca00078e020e */
[----:B------:R0:W3:Y:S04]  /*8df0*/  @!P2 LDG.E.U16 R5, [R14.64] ;  /* 0x000000040e05a981 */ /* 0x0000e8000c1e1500 */
[----:B0-----:R-:W3:Y:S04]  /*8e00*/  LDL.LU R14, [R1+0x5f0] ;  /* 0x0005f000010e7983 */ /* 0x001ee80000300800 */
[----:B------:R-:W3:Y:S04]  /*8e10*/  LDL.LU R15, [R1+0x5f4] ;  /* 0x0005f400010f7983 */ /* 0x000ee80000300800 */
[----:B------:R-:W3:Y:S04]  /*8e20*/  LDL.LU R29, [R1+0x5f8] ;  /* 0x0005f800011d7983 */ /* 0x000ee80000300800 */
[----:B------:R-:W3:Y:S04]  /*8e30*/  LDL.LU R16, [R1+0x5ec] ;  /* 0x0005ec0001107983 */ /* 0x000ee80000300800 */
[----:B------:R-:W3:Y:S04]  /*8e40*/  LDL.LU R17, [R1+0x574] ;  /* 0x0005740001117983 */ /* 0x000ee80000300800 */
[----:B------:R-:W3:Y:S04]  /*8e50*/  LDL.LU R26, [R1+0x578] ;  /* 0x00057800011a7983 */ /* 0x000ee80000300800 */
[----:B------:R-:W-:Y:S04]  /*8e60*/  STL.64 [R1+0x478], R8 ;  /* 0x0004780801007387 */ /* 0x000fe80000100a00 */
[----:B------:R-:W3:Y:S04]  /*8e70*/  LDL.LU R20, [R1+0x57c] ;  /* 0x00057c0001147983 */ /* 0x000ee80000300800 */
[----:B----4-:R0:W-:Y:S04]  /*8e80*/  STS.U16 [R28+0x6000], R0 ;  /* 0x006000001c007388 */ /* 0x0101e80000000400 */
[----:B------:R-:W4:Y:S04]  /*8e90*/  LDL.LU R23, [R1+0x570] ;  /* 0x0005700001177983 */ /* 0x000f280000300800 */
[----:B------:R-:W4:Y:S01]  /*8ea0*/  LDL.LU R24, [R1+0x44] ;  /* 0x0000440001187983 */ /* 0x000f220000300800 */
[----:B0-----:R-:W-:-:S03]  /*8eb0*/  LOP3.LUT R0, R28, 0x10, RZ, 0x3c, !PT ;  /* 0x000000101c007812 */ /* 0x001fc600078e3cff */
[----:B------:R-:W-:Y:S04]  /*8ec0*/  STS.U16 [R28+0x4100], R12 ;  /* 0x0041000c1c007388 */ /* 0x000fe80000000400 */
[----:B------:R-:W-:Y:S04]  /*8ed0*/  STS.U16 [R28+0x4200], R3 ;  /* 0x004200031c007388 */ /* 0x000fe80000000400 */
[----:B------:R-:W-:Y:S04]  /*8ee0*/  STS.U16 [R28+0x4300], R2 ;  /* 0x004300021c007388 */ /* 0x000fe80000000400 */
[----:B------:R0:W-:Y:S04]  /*8ef0*/  STS.U16 [R28+0x6100], R18 ;  /* 0x006100121c007388 */ /* 0x0001e80000000400 */
[----:B------:R1:W-:Y:S04]  /*8f00*/  STS.U16 [R28+0x6200], R19 ;  /* 0x006200131c007388 */ /* 0x0003e80000000400 */
[----:B------:R-:W-:Y:S04]  /*8f10*/  STS.U16 [R28+0x6300], R21 ;  /* 0x006300151c007388 */ /* 0x000fe80000000400 */
[----:B------:R-:W-:Y:S04]  /*8f20*/  STS.U16 [R0+0x400], R22 ;  /* 0x0004001600007388 */ /* 0x000fe80000000400 */
[----:B0-----:R-:W4:Y:S04]  /*8f30*/  LDL.LU R18, [R1+0x48] ;  /* 0x0000480001127983 */ /* 0x001f280000300800 */
[----:B------:R0:W-:Y:S04]  /*8f40*/  STS.U16 [R0+0x500], R25 ;  /* 0x0005001900007388 */ /* 0x0001e80000000400 */
[----:B-1----:R-:W4:Y:S04]  /*8f50*/  LDL.LU R19, [R1+0x4c] ;  /* 0x00004c0001137983 */ /* 0x002f280000300800 */
[----:B0-----:R-:W4:Y:S04]  /*8f60*/  LDL.LU R25, [R1+0x40] ;  /* 0x0000400001197983 */ /* 0x001f280000300800 */
[----:B------:R-:W4:Y:S04]  /*8f70*/  LDL.LU R21, [R1+0x650] ;  /* 0x0006500001157983 */ /* 0x000f280000300800 */
[----:B------:R0:W-:Y:S04]  /*8f80*/  STS.U16 [R0+0x600], R27 ;  /* 0x0006001b00007388 */ /* 0x0001e80000000400 */
[----:B------:R-:W4:Y:S04]  /*8f90*/  LDL.LU R22, [R1+0x658] ;  /* 0x0006580001167983 */ /* 0x000f280000300800 */
[----:B0-----:R-:W4:Y:S01]  /*8fa0*/  LDL.LU R27, [R1+0x654] ;  /* 0x00065400011b7983 */ /* 0x001f220000300800 */
[----:B------:R-:W-:Y:S01]  /*8fb0*/  PRMT R4, RZ, 0x7610, R4 ;  /* 0x00007610ff047816 */ /* 0x000fe20000000004 */
[----:B------:R-:W-:-:S05]  /*8fc0*/  IMAD.WIDE R8, R11, 0x2, R8 ;  /* 0x000000020b087825 */ /* 0x000fca00078e0208 */
[----:B------:R0:W4:Y:S04]  /*8fd0*/  @!P2 LDG.E.U16 R4, [R8.64] ;  /* 0x000000040804a981 */ /* 0x000128000c1e1500 */
[----:B--2---:R-:W-:Y:S04]  /*8fe0*/  STS.U16 [R0+0x700], R13 ;  /* 0x0007000d00007388 */ /* 0x004fe80000000400 */
[----:B---3--:R-:W-:Y:S04]  /*8ff0*/  STS.U16 [R0+0x2400], R14 ;  /* 0x0024000e00007388 */ /* 0x008fe80000000400 */
[----:B------:R-:W-:Y:S04]  /*9000*/  STS.U16 [R0+0x2500], R15 ;  /* 0x0025000f00007388 */ /* 0x000fe80000000400 */
[----:B------:R1:W-:Y:S04]  /*9010*/  STS.U16 [R0+0x2600], R29 ;  /* 0x0026001d00007388 */ /* 0x0003e80000000400 */
[----:B-1----:R-:W1:Y:S04]  /*9020*/  S2R R29, SR_TID.X ;  /* 0x00000000001d7919 */ /* 0x002e680000002100 */
[----:B------:R-:W-:Y:S04]  /*9030*/  STS.U16 [R0+0x2700], R16 ;  /* 0x0027001000007388 */ /* 0x000fe80000000400 */
[----:B------:R-:W-:Y:S04]  /*9040*/  STS.U16 [R0+0x4400], R17 ;  /* 0x0044001100007388 */ /* 0x000fe80000000400 */
[----:B------:R1:W-:Y:S02]  /*9050*/  STS.U16 [R0+0x4500], R26 ;  /* 0x0045001a00007388 */ /* 0x0003e40000000400 */
[----:B-1----:R-:W-:-:S02]  /*9060*/  LOP3.LUT R26, R29, 0x7f, RZ, 0xc0, !PT ;  /* 0x0000007f1d1a7812 */ /* 0x002fc400078ec0ff */
[----:B------:R-:W2:Y:S04]  /*9070*/  LDL.LU R29, [R1+0x64c] ;  /* 0x00064c00011d7983 */ /* 0x000ea80000300800 */
[----:B0-----:R-:W3:Y:S04]  /*9080*/  LDL.LU R8, [R1+0x5e0] ;  /* 0x0005e00001087983 */ /* 0x001ee80000300800 */
[----:B------:R-:W3:Y:S04]  /*9090*/  LDL.LU R28, [R1+0x5e8] ;  /* 0x0005e800011c7983 */ /* 0x000ee80000300800 */
[----:B------:R-:W3:Y:S04]  /*90a0*/  LDL.LU R9, [R1+0x5e4] ;  /* 0x0005e40001097983 */ /* 0x000ee80000300800 */
[----:B------:R-:W3:Y:S04]  /*90b0*/  LDL.LU R10, [R1+0x5dc] ;  /* 0x0005dc00010a7983 */ /* 0x000ee80000300800 */
[----:B------:R-:W3:Y:S04]  /*90c0*/  LDL.LU R11, [R1+0x564] ;  /* 0x00056400010b7983 */ /* 0x000ee80000300800 */
[----:B------:R-:W3:Y:S04]  /*90d0*/  LDL.LU R12, [R1+0x56c] ;  /* 0x00056c00010c7983 */ /* 0x000ee80000300800 */
[----:B------:R0:W-:Y:S04]  /*90e0*/  STS.U16 [R0+0x4600], R20 ;  /* 0x0046001400007388 */ /* 0x0001e80000000400 */
[----:B------:R-:W3:Y:S04]  /*90f0*/  LDL.LU R3, [R1+0x568] ;  /* 0x0005680001037983 */ /* 0x000ee80000300800 */
[----:B0-----:R-:W3:Y:S04]  /*9100*/  LDL.LU R20, [R1+0x560] ;  /* 0x0005600001147983 */ /* 0x001ee80000300800 */
[----:B----4-:R0:W-:Y:S01]  /*9110*/  STS.U16 [R0+0x4700], R23 ;  /* 0x0047001700007388 */ /* 0x0101e20000000400 */
[----:B------:R-:W-:-:S03]  /*9120*/  IMAD.SHL.U32 R2, R26, 0x2, RZ ;  /* 0x000000021a027824 */ /* 0x000fc600078e00ff */
[----:B------:R1:W-:Y:S04]  /*9130*/  STS.U16 [R0+0x6400], R24 ;  /* 0x0064001800007388 */ /* 0x0003e80000000400 */
[----:B------:R-:W-:Y:S04]  /*9140*/  STS.U16 [R0+0x6500], R18 ;  /* 0x0065001200007388 */ /* 0x000fe80000000400 */
[----:B0-----:R-:W4:Y:S04]  /*9150*/  LDL.LU R23, [R1+0x34] ;  /* 0x0000340001177983 */ /* 0x001f280000300800 */
[----:B------:R-:W-:Y:S04]  /*9160*/  STS.U16 [R0+0x6600], R19 ;  /* 0x0066001300007388 */ /* 0x000fe80000000400 */
[----:B-1----:R-:W4:Y:S04]  /*9170*/  LDL.LU R24, [R1+0x38] ;  /* 0x0000380001187983 */ /* 0x002f280000300800 */
[----:B------:R0:W-:Y:S01]  /*9180*/  STS.U16 [R0+0x6700], R25 ;  /* 0x0067001900007388 */ /* 0x0001e20000000400 */
[----:B------:R-:W-:-:S03]  /*9190*/  LOP3.LUT R2, R2, 0x20, RZ, 0x3c, !PT ;  /* 0x0000002002027812 */ /* 0x000fc600078e3cff */
[----:B0-----:R-:W4:Y:S04]  /*91a0*/  LDL.LU R25, [R1+0x3c] ;  /* 0x00003c0001197983 */ /* 0x001f280000300800 */
[----:B------:R-:W4:Y:S04]  /*91b0*/  LDL.LU R13, [R1+0x30] ;  /* 0x00003000010d7983 */ /* 0x000f280000300800 */
[----:B------:R-:W4:Y:S04]  /*91c0*/  LDL.LU R14, [R1+0x640] ;  /* 0x00064000010e7983 */ /* 0x000f280000300800 */
[----:B------:R-:W4:Y:S04]  /*91d0*/  LDL.LU R15, [R1+0x644] ;  /* 0x00064400010f7983 */ /* 0x000f280000300800 */
[----:B------:R-:W4:Y:S04]  /*91e0*/  LDL.LU R16, [R1+0x648] ;  /* 0x0006480001107983 */ /* 0x000f280000300800 */
[----:B------:R-:W-:Y:S04]  /*91f0*/  STS.U16 [R2+0x800], R21 ;  /* 0x0008001502007388 */ /* 0x000fe80000000400 */
[----:B------:R-:W4:Y:S04]  /*9200*/  LDL.LU R17, [R1+0x63c] ;  /* 0x00063c0001117983 */ /* 0x000f280000300800 */
[----:B------:R-:W-:Y:S04]  /*9210*/  STS.U16 [R2+0x900], R22 ;  /* 0x0009001602007388 */ /* 0x000fe80000000400 */
[----:B------:R-:W4:Y:S04]  /*9220*/  LDL.LU R18, [R1+0x5d0] ;  /* 0x0005d00001127983 */ /* 0x000f280000300800 */
[----:B------:R0:W-:Y:S04]  /*9230*/  STS.U16 [R2+0xa00], R27 ;  /* 0x000a001b02007388 */ /* 0x0001e80000000400 */
[----:B------:R-:W4:Y:S04]  /*9240*/  LDL.LU R19, [R1+0x5d4] ;  /* 0x0005d40001137983 */ /* 0x000f280000300800 */
[----:B0-----:R-:W4:Y:S04]  /*9250*/  LDL.LU R27, [R1+0x5d8] ;  /* 0x0005d800011b7983 */ /* 0x001f280000300800 */
[----:B------:R-:W4:Y:S04]  /*9260*/  LDL.LU R0, [R1+0x5cc] ;  /* 0x0005cc0001007983 */ /* 0x000f280000300800 */
[----:B------:R-:W4:Y:S04]  /*9270*/  LDL.LU R21, [R1+0x554] ;  /* 0x0005540001157983 */ /* 0x000f280000300800 */
[----:B------:R-:W4:Y:S04]  /*9280*/  LDL.LU R22, [R1+0x558] ;  /* 0x0005580001167983 */ /* 0x000f280000300800 */
[----:B--2---:R0:W-:Y:S04]  /*9290*/  STS.U16 [R2+0xb00], R29 ;  /* 0x000b001d02007388 */ /* 0x0041e80000000400 */
[----:B0-----:R-:W2:Y:S04]  /*92a0*/  LDL.LU R29, [R1+0x55c] ;  /* 0x00055c00011d7983 */ /* 0x001ea80000300800 */
[----:B---3--:R-:W-:Y:S04]  /*92b0*/  STS.U16 [R2+0x2800], R8 ;  /* 0x0028000802007388 */ /* 0x008fe80000000400 */
[----:B------:R-:W-:Y:S04]  /*92c0*/  STS.U16 [R2+0x2900], R28 ;  /* 0x0029001c02007388 */ /* 0x000fe80000000400 */
[----:B------:R-:W-:Y:S04]  /*92d0*/  STS.U16 [R2+0x2a00], R9 ;  /* 0x002a000902007388 */ /* 0x000fe80000000400 */
[----:B------:R-:W-:Y:S04]  /*92e0*/  STS.U16 [R2+0x2b00], R10 ;  /* 0x002b000a02007388 */ /* 0x000fe80000000400 */
[----:B------:R0:W-:Y:S04]  /*92f0*/  STS.U16 [R2+0x4800], R11 ;  /* 0x0048000b02007388 */ /* 0x0001e80000000400 */
[----:B------:R-:W-:Y:S04]  /*9300*/  STS.U16 [R2+0x4900], R12 ;  /* 0x0049000c02007388 */ /* 0x000fe80000000400 */
[----:B------:R-:W-:Y:S01]  /*9310*/  STS.U16 [R2+0x4a00], R3 ;  /* 0x004a000302007388 */ /* 0x000fe20000000400 */
[----:B0-----:R-:W-:-:S03]  /*9320*/  IMAD.SHL.U32 R11, R26, 0x2, RZ ;  /* 0x000000021a0b7824 */ /* 0x001fc600078e00ff */
[----:B------:R-:W3:Y:S04]  /*9330*/  LDL.LU R8, [R1+0x1328] ;  /* 0x0013280001087983 */ /* 0x000ee80000300800 */
[----:B------:R0:W-:Y:S04]  /*9340*/  STS.U16 [R2+0x4b00], R20 ;  /* 0x004b001402007388 */ /* 0x0001e80000000400 */
[----:B0-----:R-:W3:Y:S04]  /*9350*/  LDL.LU R20, [R1+0x550] ;  /* 0x0005500001147983 */ /* 0x001ee80000300800 */
[----:B------:R-:W3:Y:S04]  /*9360*/  LDL.LU R26, [R1+0x24] ;  /* 0x00002400011a7983 */ /* 0x000ee80000300800 */
[----:B----4-:R0:W-:Y:S01]  /*9370*/  STS.U16 [R2+0x6800], R23 ;  /* 0x0068001702007388 */ /* 0x0101e20000000400 */
[----:B------:R-:W-:-:S03]  /*9380*/  LOP3.LUT R11, R11, 0x30, RZ, 0x3c, !PT ;  /* 0x000000300b0b7812 */ /* 0x000fc600078e3cff */
[----:B------:R1:W-:Y:S04]  /*9390*/  STS.U16 [R2+0x6900], R24 ;  /* 0x0069001802007388 */ /* 0x0003e80000000400 */
[----:B0-----:R-:W4:Y:S04]  /*93a0*/  LDL.LU R23, [R1+0x28] ;  /* 0x0000280001177983 */ /* 0x001f280000300800 */
[----:B------:R0:W-:Y:S04]  /*93b0*/  STS.U16 [R2+0x6a00], R25 ;  /* 0x006a001902007388 */ /* 0x0001e80000000400 */
[----:B-1----:R-:W4:Y:S04]  /*93c0*/  LDL.LU R24, [R1+0x2c] ;  /* 0x00002c0001187983 */ /* 0x002f280000300800 */
[----:B0-----:R-:W4:Y:S04]  /*93d0*/  LDL.LU R25, [R1+0x20] ;  /* 0x0000200001197983 */ /* 0x001f280000300800 */
[----:B------:R-:W-:Y:S04]  /*93e0*/  STS.U16 [R2+0x6b00], R13 ;  /* 0x006b000d02007388 */ /* 0x000fe80000000400 */
[----:B------:R-:W-:Y:S04]  /*93f0*/  STS.U16 [R11+0xc00], R14 ;  /* 0x000c000e0b007388 */ /* 0x000fe80000000400 */
[----:B------:R-:W-:Y:S04]  /*9400*/  STS.U16 [R11+0xd00], R15 ;  /* 0x000d000f0b007388 */ /* 0x000fe80000000400 */
[----:B------:R-:W-:Y:S04]  /*9410*/  STS.U16 [R11+0xe00], R16 ;  /* 0x000e00100b007388 */ /* 0x000fe80000000400 */
[----:B------:R-:W-:Y:S04]  /*9420*/  STS.U16 [R11+0xf00], R17 ;  /* 0x000f00110b007388 */ /* 0x000fe80000000400 */
[----:B------:R-:W-:Y:S04]  /*9430*/  STS.U16 [R11+0x2c00], R18 ;  /* 0x002c00120b007388 */ /* 0x000fe80000000400 */
[----:B------:R-:W-:Y:S04]  /*9440*/  STS.U16 [R11+0x2d00], R19 ;  /* 0x002d00130b007388 */ /* 0x000fe80000000400 */
[----:B------:R0:W-:Y:S04]  /*9450*/  STS.U16 [R11+0x2e00], R27 ;  /* 0x002e001b0b007388 */ /* 0x0001e80000000400 */
[----:B0-----:R-:W4:Y:S04]  /*9460*/  LDL.LU R27, [R1+0x630] ;  /* 0x00063000011b7983 */ /* 0x001f280000300800 */
[----:B------:R-:W-:Y:S04]  /*9470*/  STS.U16 [R11+0x2f00], R0 ;  /* 0x002f00000b007388 */ /* 0x000fe80000000400 */
[----:B------:R-:W-:Y:S04]  /*9480*/  STS.U16 [R11+0x4c00], R21 ;  /* 0x004c00150b007388 */ /* 0x000fe80000000400 */
[----:B------:R-:W-:Y:S04]  /*9490*/  STS.U16 [R11+0x4d00], R22 ;  /* 0x004d00160b007388 */ /* 0x000fe80000000400 */
[----:B------:R-:W4:Y:S04]  /*94a0*/  LDL.LU R9, [R1+0x638] ;  /* 0x0006380001097983 */ /* 0x000f280000300800 */
[----:B--2---:R0:W-:Y:S04]  /*94b0*/  STS.U16 [R11+0x4e00], R29 ;  /* 0x004e001d0b007388 */ /* 0x0041e80000000400 */
[----:B0-----:R-:W2:Y:S04]  /*94c0*/  LDL.LU R29, [R1+0x634] ;  /* 0x00063400011d7983 */ /* 0x001ea80000300800 */
[----:B------:R-:W2:Y:S04]  /*94d0*/  LDL.LU R28, [R1+0x62c] ;  /* 0x00062c00011c7983 */ /* 0x000ea80000300800 */
        /* <DEDUP_REMOVED lines=9> */
[----:B---3--:R-:W-:Y:S04]  /*9570*/  STS.U16 [R11+0x4f00], R20 ;  /* 0x004f00140b007388 */ /* 0x008fe80000000400 */
[----:B------:R0:W-:Y:S04]  /*9580*/  STS.U16 [R11+0x6c00], R26 ;  /* 0x006c001a0b007388 */ /* 0x0001e80000000400 */
[----:B------:R-:W3:Y:S04]  /*9590*/  LDL.LU R15, [R1+0x18] ;  /* 0x00001800010f7983 */ /* 0x000ee80000300800 */
[----:B------:R-:W3:Y:S04]  /*95a0*/  LDL.LU R16, [R1+0x1c] ;  /* 0x00001c0001107983 */ /* 0x000ee80000300800 */
[----:B0-----:R-:W0:Y:S04]  /*95b0*/  S2R R26, SR_TID.X ;  /* 0x00000000001a7919 */ /* 0x001e280000002100 */
[----:B------:R-:W3:Y:S04]  /*95c0*/  LDL.LU R17, [R1+0x10] ;  /* 0x0000100001117983 */ /* 0x000ee80000300800 */
[----:B------:R-:W3:Y:S04]  /*95d0*/  LDL.LU R18, [R1+0x620] ;  /* 0x0006200001127983 */ /* 0x000ee80000300800 */
[----:B------:R-:W3:Y:S04]  /*95e0*/  LDL.LU R19, [R1+0x624] ;  /* 0x0006240001137983 */ /* 0x000ee80000300800 */
[----:B------:R-:W3:Y:S04]  /*95f0*/  LDL.LU R20, [R1+0x628] ;  /* 0x0006280001147983 */ /* 0x000ee80000300800 */
[----:B----4-:R0:W-:Y:S04]  /*9600*/  STS.U16 [R11+0x6d00], R23 ;  /* 0x006d00170b007388 */ /* 0x0101e80000000400 */
[----:B------:R1:W-:Y:S01]  /*9610*/  STS.U16 [R11+0x6e00], R24 ;  /* 0x006e00180b007388 */ /* 0x0003e20000000400 */
[----:B0-----:R-:W-:-:S03]  /*9620*/  LOP3.LUT R23, R26, 0x7f, RZ, 0xc0, !PT ;  /* 0x0000007f1a177812 */ /* 0x001fc600078ec0ff */
[----:B------:R0:W-:Y:S04]  /*9630*/  STS.U16 [R11+0x6f00], R25 ;  /* 0x006f00190b007388 */ /* 0x0001e80000000400 */
[----:B-1----:R-:W3:Y:S01]  /*9640*/  LDL.LU R24, [R1+0x61c] ;  /* 0x00061c0001187983 */ /* 0x002ee20000300800 */
[----:B0-----:R-:W-:-:S03]  /*9650*/  IMAD.SHL.U32 R11, R23, 0x2, RZ ;  /* 0x00000002170b7824 */ /* 0x001fc600078e00ff */
[----:B------:R-:W3:Y:S02]  /*9660*/  LDL.LU R25, [R1+0x5b0] ;  /* 0x0005b00001197983 */ /* 0x000ee40000300800 */
[----:B------:R-:W-:Y:S02]  /*9670*/  LOP3.LUT R11, R11, 0x40, RZ, 0x3c, !PT ;  /* 0x000000400b0b7812 */ /* 0x000fe400078e3cff */
[----:B------:R-:W3:Y:S04]  /*9680*/  LDL.LU R26, [R1+0x5b4] ;  /* 0x0005b400011a7983 */ /* 0x000ee80000300800 */
[----:B------:R0:W-:Y:S04]  /*9690*/  STS.U16 [R11+0x1000], R27 ;  /* 0x0010001b0b007388 */ /* 0x0001e80000000400 */
[----:B0-----:R-:W3:Y:S04]  /*96a0*/  LDL.LU R27, [R1+0x5b8] ;  /* 0x0005b800011b7983 */ /* 0x001ee80000300800 */
[----:B------:R0:W-:Y:S04]  /*96b0*/  STS.U16 [R11+0x1100], R9 ;  /* 0x001100090b007388 */ /* 0x0001e80000000400 */
[----:B0-----:R-:W3:Y:S04]  /*96c0*/  LDL.LU R9, [R1+0x1324] ;  /* 0x0013240001097983 */ /* 0x001ee80000300800 */
[----:B--2---:R0:W-:Y:S04]  /*96d0*/  STS.U16 [R11+0x1200], R29 ;  /* 0x0012001d0b007388 */ /* 0x0041e80000000400 */
[----:B------:R-:W-:Y:S04]  /*96e0*/  STS.U16 [R11+0x1300], R28 ;  /* 0x0013001c0b007388 */ /* 0x000fe80000000400 */
[----:B------:R-:W-:Y:S04]  /*96f0*/  STS.U16 [R11+0x3000], R10 ;  /* 0x0030000a0b007388 */ /* 0x000fe80000000400 */
[----:B------:R-:W-:Y:S04]  /*9700*/  STS.U16 [R11+0x3100], R12 ;  /* 0x0031000c0b007388 */ /* 0x000fe80000000400 */
[----:B------:R1:W-:Y:S04]  /*9710*/  STS.U16 [R11+0x3200], R3 ;  /* 0x003200030b007388 */ /* 0x0003e80000000400 */
[----:B------:R2:W-:Y:S04]  /*9720*/  STS.U16 [R11+0x3300], R2 ;  /* 0x003300020b007388 */ /* 0x0005e80000000400 */
[----:B0-----:R-:W4:Y:S04]  /*9730*/  LDL.LU R29, [R1+0x1320] ;  /* 0x00132000011d7983 */ /* 0x001f280000300800 */
[----:B------:R-:W-:Y:S04]  /*9740*/  STS.U16 [R11+0x5000], R13 ;  /* 0x0050000d0b007388 */ /* 0x000fe80000000400 */
[----:B------:R-:W-:Y:S04]  /*9750*/  STS.U16 [R11+0x5100], R14 ;  /* 0x0051000e0b007388 */ /* 0x000fe80000000400 */
[----:B-1----:R-:W4:Y:S01]  /*9760*/  LDL.LU R3, [R1+0x5ac] ;  /* 0x0005ac0001037983 */ /* 0x002f220000300800 */
[----:B------:R-:W-:-:S03]  /*9770*/  IMAD.SHL.U32 R10, R23, 0x2, RZ ;  /* 0x00000002170a7824 */ /* 0x000fc600078e00ff */
[----:B------:R0:W-:Y:S04]  /*9780*/  STS.U16 [R11+0x5200], R0 ;  /* 0x005200000b007388 */ /* 0x0001e80000000400 */
[----:B--2---:R-:W2:Y:S04]  /*9790*/  LDL.LU R2, [R1+0x52c] ;  /* 0x00052c0001027983 */ /* 0x004ea80000300800 */
[----:B------:R1:W-:Y:S04]  /*97a0*/  STS.U16 [R11+0x5300], R21 ;  /* 0x005300150b007388 */ /* 0x0003e80000000400 */
[----:B0-----:R-:W2:Y:S04]  /*97b0*/  LDL.LU R0, [R1+0x538] ;  /* 0x0005380001007983 */ /* 0x001ea80000300800 */
[----:B------:R0:W-:Y:S04]  /*97c0*/  STS.U16 [R11+0x7000], R22 ;  /* 0x007000160b007388 */ /* 0x0001e80000000400 */
[----:B-1----:R-:W2:Y:S04]  /*97d0*/  LDL.LU R21, [R1+0x53c] ;  /* 0x00053c0001157983 */ /* 0x002ea80000300800 */
[----:B0-----:R-:W2:Y:S04]  /*97e0*/  LDL.LU R22, [R1+0x528] ;  /* 0x0005280001167983 */ /* 0x001ea80000300800 */
[----:B------:R-:W2:Y:S01]  /*97f0*/  LDL.LU R23, [R1+0x4] ;  /* 0x0000040001177983 */ /* 0x000ea20000300800 */
[----:B------:R-:W-:-:S03]  /*9800*/  LOP3.LUT R10, R10, 0x50, RZ, 0x3c, !PT ;  /* 0x000000500a0a7812 */ /* 0x000fc600078e3cff */
[----:B---3--:R-:W-:Y:S04]  /*9810*/  STS.U16 [R11+0x7100], R15 ;  /* 0x0071000f0b007388 */ /* 0x008fe80000000400 */
[----:B------:R-:W-:Y:S04]  /*9820*/  STS.U16 [R11+0x7200], R16 ;  /* 0x007200100b007388 */ /* 0x000fe80000000400 */
[----:B------:R-:W-:Y:S04]  /*9830*/  STS.U16 [R11+0x7300], R17 ;  /* 0x007300110b007388 */ /* 0x000fe80000000400 */
[----:B------:R-:W-:Y:S04]  /*9840*/  STS.U16 [R10+0x1400], R18 ;  /* 0x001400120a007388 */ /* 0x000fe80000000400 */
[----:B------:R-:W-:Y:S04]  /*9850*/  STS.U16 [R10+0x1500], R19 ;  /* 0x001500130a007388 */ /* 0x000fe80000000400 */
[----:B------:R0:W-:Y:S04]  /*9860*/  STS.U16 [R10+0x1600], R20 ;  /* 0x001600140a007388 */ /* 0x0001e80000000400 */
[----:B0-----:R-:W3:Y:S04]  /*9870*/  LDL.LU R20, [R1+0xc] ;  /* 0x00000c0001147983 */ /* 0x001ee80000300800 */
[----:B------:R-:W3:Y:S04]  /*9880*/  LDL.LU R11, [R1] ;  /* 0x00000000010b7983 */ /* 0x000ee80000300800 */
[----:B------:R-:W3:Y:S04]  /*9890*/  LDL.LU R12, [R1+0x610] ;  /* 0x00061000010c7983 */ /* 0x000ee80000300800 */
[----:B------:R-:W3:Y:S04]  /*98a0*/  LDL.LU R13, [R1+0x618] ;  /* 0x00061800010d7983 */ /* 0x000ee80000300800 */
[----:B------:R-:W3:Y:S04]  /*98b0*/  LDL.LU R14, [R1+0x614] ;  /* 0x00061400010e7983 */ /* 0x000ee80000300800 */
[----:B------:R-:W3:Y:S04]  /*98c0*/  LDL.LU R15, [R1+0x60c] ;  /* 0x00060c00010f7983 */ /* 0x000ee80000300800 */
[----:B------:R-:W3:Y:S04]  /*98d0*/  LDL.LU R16, [R1+0x5a0] ;  /* 0x0005a00001107983 */ /* 0x000ee80000300800 */
[----:B------:R-:W3:Y:S04]  /*98e0*/  LDL.LU R17, [R1+0x5a8] ;  /* 0x0005a80001117983 */ /* 0x000ee80000300800 */
[----:B------:R-:W3:Y:S04]  /*98f0*/  LDL.LU R18, [R1+0x5a4] ;  /* 0x0005a40001127983 */ /* 0x000ee80000300800 */
[----:B------:R0:W-:Y:S04]  /*9900*/  STS.U16 [R10+0x1700], R24 ;  /* 0x001700180a007388 */ /* 0x0001e80000000400 */
[----:B------:R-:W3:Y:S04]  /*9910*/  LDL.LU R19, [R1+0x59c] ;  /* 0x00059c0001137983 */ /* 0x000ee80000300800 */
[----:B------:R1:W-:Y:S04]  /*9920*/  STS.U16 [R10+0x3400], R25 ;  /* 0x003400190a007388 */ /* 0x0003e80000000400 */
[----:B0-----:R-:W3:Y:S04]  /*9930*/  LDL.LU R24, [R1+0x51c] ;  /* 0x00051c0001187983 */ /* 0x001ee80000300800 */
[----:B------:R0:W-:Y:S04]  /*9940*/  STS.U16 [R10+0x3500], R26 ;  /* 0x0035001a0a007388 */ /* 0x0001e80000000400 */
[----:B-1----:R-:W3:Y:S04]  /*9950*/  LDL.LU R25, [R1+0x520] ;  /* 0x0005200001197983 */ /* 0x002ee80000300800 */
[----:B------:R1:W-:Y:S04]  /*9960*/  STS.U16 [R10+0x3600], R27 ;  /* 0x0036001b0a007388 */ /* 0x0003e80000000400 */
[----:B0-----:R-:W3:Y:S04]  /*9970*/  LDL.LU R26, [R1+0x524] ;  /* 0x00052400011a7983 */ /* 0x001ee80000300800 */
[----:B-1----:R-:W3:Y:S04]  /*9980*/  LDL.LU R27, [R1+0x518] ;  /* 0x00051800011b7983 */ /* 0x002ee80000300800 */
[----:B----4-:R-:W-:Y:S04]  /*9990*/  STS.U16 [R10+0x3700], R3 ;  /* 0x003700030a007388 */ /* 0x010fe80000000400 */
[----:B--2---:R-:W-:Y:S04]  /*99a0*/  STS.U16 [R10+0x5400], R2 ;  /* 0x005400020a007388 */ /* 0x004fe80000000400 */
[----:B------:R-:W-:Y:S04]  /*99b0*/  STS.U16 [R10+0x5500], R0 ;  /* 0x005500000a007388 */ /* 0x000fe80000000400 */
[----:B------:R0:W-:Y:S04]  /*99c0*/  STS.U16 [R10+0x5600], R21 ;  /* 0x005600150a007388 */ /* 0x0001e80000000400 */
[----:B------:R1:W-:Y:S04]  /*99d0*/  STS.U16 [R10+0x5700], R22 ;  /* 0x005700160a007388 */ /* 0x0003e80000000400 */
[----:B------:R-:W-:Y:S04]  /*99e0*/  STS.U16 [R10+0x7400], R23 ;  /* 0x007400170a007388 */ /* 0x000fe80000000400 */
[----:B------:R2:W-:Y:S04]  /*99f0*/  STS.U16 [R10+0x7500], R29 ;  /* 0x0075001d0a007388 */ /* 0x0005e80000000400 */
[----:B0-----:R-:W4:Y:S04]  /*9a00*/  LDL.LU R21, [R1+0x600] ;  /* 0x0006000001157983 */ /* 0x001f280000300800 */
[----:B-1----:R-:W4:Y:S04]  /*9a10*/  LDL.LU R22, [R1+0x604] ;  /* 0x0006040001167983 */ /* 0x002f280000300800 */
[----:B--2---:R-:W0:Y:S04]  /*9a20*/  S2R R29, SR_TID.X ;  /* 0x00000000001d7919 */ /* 0x004e280000002100 */
[----:B------:R-:W2:Y:S04]  /*9a30*/  LDL.LU R23, [R1+0x608] ;  /* 0x0006080001177983 */ /* 0x000ea80000300800 */
[----:B---3--:R1:W-:Y:S01]  /*9a40*/  STS.U16 [R10+0x7600], R20 ;  /* 0x007600140a007388 */ /* 0x0083e20000000400 */
[----:B0-----:R-:W-:-:S03]  /*9a50*/  LOP3.LUT R0, R29, 0x7f, RZ, 0xc0, !PT ;  /* 0x0000007f1d007812 */ /* 0x001fc600078ec0ff */
[----:B------:R-:W3:Y:S02]  /*9a60*/  LDL.LU R29, [R1+0x5fc] ;  /* 0x0005fc00011d7983 */ /* 0x000ee40000300800 */
[----:B-1----:R-:W-:Y:S02]  /*9a70*/  IMAD.SHL.U32 R20, R0, 0x2, RZ ;  /* 0x0000000200147824 */ /* 0x002fe400078e00ff */
[----:B------:R-:W2:Y:S03]  /*9a80*/  LDL.LU R2, [R1+0x58c] ;  /* 0x00058c0001027983 */ /* 0x000ea60000300800 */
[----:B------:R-:W-:Y:S01]  /*9a90*/  LOP3.LUT R20, R20, 0x60, RZ, 0x3c, !PT ;  /* 0x0000006014147812 */ /* 0x000fe200078e3cff */
[----:B------:R-:W2:Y:S04]  /*9aa0*/  LDL.LU R28, [R1+0x68] ;  /* 0x00006800011c7983 */ /* 0x000ea80000300800 */
[----:B------:R-:W2:Y:S04]  /*9ab0*/  LDL.LU R3, [R1+0x6c] ;  /* 0x00006c0001037983 */ /* 0x000ea80000300800 */
[----:B------:R0:W-:Y:S04]  /*9ac0*/  STS.U16 [R10+0x7700], R11 ;  /* 0x0077000b0a007388 */ /* 0x0001e80000000400 */
[----:B------:R1:W-:Y:S04]  /*9ad0*/  STS.U16 [R20+0x1800], R12 ;  /* 0x0018000c14007388 */ /* 0x0003e80000000400 */
[----:B------:R1:W-:Y:S04]  /*9ae0*/  STS.U16 [R20+0x1900], R13 ;  /* 0x0019000d14007388 */ /* 0x0003e80000000400 */
[----:B0-----:R-:W2:Y:S04]  /*9af0*/  LDL.LU R10, [R1+0x131c] ;  /* 0x00131c00010a7983 */ /* 0x001ea80000300800 */
[----:B------:R-:W2:Y:S04]  /*9b00*/  LDL.LU R11, [R1+0x1318] ;  /* 0x00131800010b7983 */ /* 0x000ea80000300800 */
[----:B-1----:R-:W2:Y:S04]  /*9b10*/  LDL.LU R12, [R1+0x1314] ;  /* 0x00131400010c7983 */ /* 0x002ea80000300800 */
[----:B------:R-:W2:Y:S04]  /*9b20*/  LDL.LU R13, [R1+0x1310] ;  /* 0x00131000010d7983 */ /* 0x000ea80000300800 */
[----:B------:R0:W-:Y:S04]  /*9b30*/  STS.U16 [R20+0x1a00], R14 ;  /* 0x001a000e14007388 */ /* 0x0001e80000000400 */
[----:B------:R1:W-:Y:S04]  /*9b40*/  STS.U16 [R20+0x1b00], R15 ;  /* 0x001b000f14007388 */ /* 0x0003e80000000400 */
[----:B------:R1:W-:Y:S04]  /*9b50*/  STS.U16 [R20+0x3800], R16 ;  /* 0x0038001014007388 */ /* 0x0003e80000000400 */
[----:B0-----:R-:W2:Y:S04]  /*9b60*/  LDL.LU R14, [R1+0x130c] ;  /* 0x00130c00010e7983 */ /* 0x001ea80000300800 */
        /* <DEDUP_REMOVED lines=13> */
[----:B------:R-:W3:Y:S04]  /*9c40*/  LDL.LU R26, [R1+0x12ec] ;  /* 0x0012ec00011a7983 */ /* 0x000ee80000300800 */
[----:B------:R0:W-:Y:S04]  /*9c50*/  STS.U16 [R20+0x5b00], R27 ;  /* 0x005b001b14007388 */ /* 0x0001e80000000400 */
[----:B0-----:R-:W4:Y:S01]  /*9c60*/  LDL.LU R27, [R1+0x12e8] ;  /* 0x0012e800011b7983 */ /* 0x001f220000300800 */
[----:B------:R-:W-:-:S05]  /*9c70*/  IMAD.SHL.U32 R0, R0, 0x2, RZ ;  /* 0x0000000200007824 */ /* 0x000fca00078e00ff */
[----:B------:R-:W-:Y:S01]  /*9c80*/  LOP3.LUT R0, R0, 0x70, RZ, 0x3c, !PT ;  /* 0x0000007000007812 */ /* 0x000fe200078e3cff */
[----:B--2---:R0:W-:Y:S04]  /*9c90*/  STS.U16 [R20+0x7800], R25 ;  /* 0x0078001914007388 */ /* 0x0041e80000000400 */
[----:B---3--:R1:W-:Y:S04]  /*9ca0*/  STS.U16 [R20+0x7900], R26 ;  /* 0x0079001a14007388 */ /* 0x0083e80000000400 */
[----:B0-----:R-:W2:Y:S04]  /*9cb0*/  LDL.LU R25, [R1+0x64] ;  /* 0x0000640001197983 */ /* 0x001ea80000300800 */
[----:B-1----:R-:W3:Y:S04]  /*9cc0*/  LDL.LU R26, [R1+0x598] ;  /* 0x00059800011a7983 */ /* 0x002ee80000300800 */
[----:B----4-:R0:W-:Y:S04]  /*9cd0*/  STS.U16 [R20+0x7a00], R27 ;  /* 0x007a001b14007388 */ /* 0x0101e80000000400 */
[----:B------:R1:W-:Y:S04]  /*9ce0*/  STS.U16 [R20+0x7b00], R24 ;  /* 0x007b001814007388 */ /* 0x0003e80000000400 */
[----:B0-----:R-:W4:Y:S04]  /*9cf0*/  LDL.LU R27, [R1+0x594] ;  /* 0x00059400011b7983 */ /* 0x001f280000300800 */
[----:B-1----:R-:W2:Y:S04]  /*9d00*/  LDL.LU R20, [R1+0x12e4] ;  /* 0x0012e40001147983 */ /* 0x002ea80000300800 */
[----:B------:R-:W2:Y:S04]  /*9d10*/  LDL.LU R24, [R1+0x590] ;  /* 0x0005900001187983 */ /* 0x000ea80000300800 */
[----:B------:R0:W-:Y:S04]  /*9d20*/  STS.U16 [R0+0x1c00], R21 ;  /* 0x001c001500007388 */ /* 0x0001e80000000400 */
[----:B------:R1:W-:Y:S04]  /*9d30*/  STS.U16 [R0+0x1d00], R22 ;  /* 0x001d001600007388 */ /* 0x0003e80000000400 */
[----:B------:R1:W-:Y:S04]  /*9d40*/  STS.U16 [R0+0x1e00], R23 ;  /* 0x001e001700007388 */ /* 0x0003e80000000400 */
[----:B0-----:R-:W3:Y:S04]  /*9d50*/  LDL.LU R21, [R1+0x12e0] ;  /* 0x0012e00001157983 */ /* 0x001ee80000300800 */
[----:B-1----:R-:W3:Y:S04]  /*9d60*/  LDL.LU R22, [R1+0x12dc] ;  /* 0x0012dc0001167983 */ /* 0x002ee80000300800 */
[----:B------:R-:W3:Y:S04]  /*9d70*/  LDL.LU R23, [R1+0x12d8] ;  /* 0x0012d80001177983 */ /* 0x000ee80000300800 */
[----:B------:R0:W-:Y:S04]  /*9d80*/  STS.U16 [R0+0x1f00], R29 ;  /* 0x001f001d00007388 */ /* 0x0001e80000000400 */
[----:B0-----:R-:W3:Y:S04]  /*9d90*/  LDL.LU R29, [R1+0x12d4] ;  /* 0x0012d400011d7983 */ /* 0x001ee80000300800 */
[----:B--2---:R-:W-:Y:S04]  /*9da0*/  STS.U16 [R0+0x3c00], R24 ;  /* 0x003c001800007388 */ /* 0x004fe80000000400 */
[----:B----4-:R-:W-:Y:S04]  /*9db0*/  STS.U16 [R0+0x3d00], R27 ;  /* 0x003d001b00007388 */ /* 0x010fe80000000400 */
[----:B---3--:R-:W-:Y:S04]  /*9dc0*/  STS.U16 [R0+0x3e00], R26 ;  /* 0x003e001a00007388 */ /* 0x008fe80000000400 */
[----:B------:R0:W-:Y:S04]  /*9dd0*/  STS.U16 [R0+0x3f00], R2 ;  /* 0x003f000200007388 */ /* 0x0001e80000000400 */
[----:B0-----:R-:W2:Y:S04]  /*9de0*/  LDL R2, [R1+0xac4] ;  /* 0x000ac40001027983 */ /* 0x001ea80000100800 */
[----:B------:R-:W-:Y:S04]  /*9df0*/  STS.U16 [R0+0x5c00], R25 ;  /* 0x005c001900007388 */ /* 0x000fe80000000400 */
[----:B------:R-:W-:Y:S04]  /*9e00*/  STS.U16 [R0+0x5d00], R28 ;  /* 0x005d001c00007388 */ /* 0x000fe80000000400 */
[----:B------:R0:W-:Y:S04]  /*9e10*/  STS.U16 [R0+0x5e00], R3 ;  /* 0x005e000300007388 */ /* 0x0001e80000000400 */
[----:B0-----:R-:W0:Y:S04]  /*9e20*/  S2R R3, SR_TID.X ;  /* 0x0000000000037919 */ /* 0x001e280000002100 */
[----:B------:R1:W-:Y:S04]  /*9e30*/  STS.U16 [R0+0x5f00], R29 ;  /* 0x005f001d00007388 */ /* 0x0003e80000000400 */
[----:B-1----:R-:W3:Y:S01]  /*9e40*/  LDL.LU R29, [R1+0x12d0] ;  /* 0x0012d000011d7983 */ /* 0x002ee20000300800 */
[----:B0-----:R-:W-:Y:S01]  /*9e50*/  IMAD.SHL.U32 R24, R3, 0x2, RZ ;  /* 0x0000000203187824 */ /* 0x001fe200078e00ff */
[----:B------:R-:W-:-:S04]  /*9e60*/  SHF.R.S32.HI R3, RZ, 0x6, R3 ;  /* 0x00000006ff037819 */ /* 0x000fc80000011403 */
[----:B------:R-:W-:-:S04]  /*9e70*/  SGXT R3, R3, 0x1 ;  /* 0x000000010303781a */ /* 0x000fc80000000200 */
[----:B------:R-:W-:Y:S01]  /*9e80*/  LOP3.LUT R3, R3, 0x90, RZ, 0xc0, !PT ;  /* 0x0000009003037812 */ /* 0x000fe200078ec0ff */
[----:B------:R-:W-:Y:S03]  /*9e90*/  STS.U16 [R0+0x7c00], R21 ;  /* 0x007c001500007388 */ /* 0x000fe60000000400 */
[----:B------:R-:W-:Y:S01]  /*9ea0*/  LOP3.LUT R3, R3, 0x7e, R24, 0x78, !PT ;  /* 0x0000007e03037812 */ /* 0x000fe200078e7818 */
[----:B------:R-:W-:Y:S04]  /*9eb0*/  STS.U16 [R0+0x7d00], R22 ;  /* 0x007d001600007388 */ /* 0x000fe80000000400 */
[----:B------:R-:W-:Y:S04]  /*9ec0*/  STS.U16 [R0+0x7e00], R23 ;  /* 0x007e001700007388 */ /* 0x000fe80000000400 */
[----:B------:R0:W-:Y:S04]  /*9ed0*/  STS.U16 [R0+0x7f00], R20 ;  /* 0x007f001400007388 */ /* 0x0001e80000000400 */
[----:B------:R-:W-:Y:S04]  /*9ee0*/  STS.U16 [R3+0x8000], R19 ;  /* 0x0080001303007388 */ /* 0x000fe80000000400 */
[----:B------:R-:W-:Y:S04]  /*9ef0*/  STS.U16 [R3+0x8200], R17 ;  /* 0x0082001103007388 */ /* 0x000fe80000000400 */
[----:B------:R-:W-:Y:S04]  /*9f00*/  STS.U16 [R3+0x8400], R15 ;  /* 0x0084000f03007388 */ /* 0x000fe80000000400 */
[----:B------:R-:W-:Y:S04]  /*9f10*/  STS.U16 [R3+0x8600], R13 ;  /* 0x0086000d03007388 */ /* 0x000fe80000000400 */
[----:B------:R-:W-:Y:S04]  /*9f20*/  STS.U16 [R3+0x8800], R11 ;  /* 0x0088000b03007388 */ /* 0x000fe80000000400 */
[----:B------:R-:W-:Y:S04]  /*9f30*/  STS.U16 [R3+0x8a00], R9 ;  /* 0x008a000903007388 */ /* 0x000fe80000000400 */
[----:B------:R-:W-:Y:S04]  /*9f40*/  STS.U16 [R3+0x8c00], R7 ;  /* 0x008c000703007388 */ /* 0x000fe80000000400 */
[----:B------:R-:W-:Y:S04]  /*9f50*/  STS.U16 [R3+0x8e00], R5 ;  /* 0x008e000503007388 */ /* 0x000fe80000000400 */
[----:B0-----:R-:W4:Y:S04]  /*9f60*/  LDL R0, [R1+0x474] ;  /* 0x0004740001007983 */ /* 0x001f280000100800 */
[----:B--2---:R-:W-:Y:S04]  /*9f70*/  STS.U16 [R2+0x8100], R18 ;  /* 0x0081001202007388 */ /* 0x004fe80000000400 */
[----:B------:R0:W-:Y:S04]  /*9f80*/  STS.U16 [R2+0x8300], R16 ;  /* 0x0083001002007388 */ /* 0x0001e80000000400 */
[----:B0-----:R-:W2:Y:S04]  /*9f90*/  LDL.LU.64 R16, [R1+0x340] ;  /* 0x0003400001107983 */ /* 0x001ea80000300a00 */
[----:B------:R-:W2:Y:S04]  /*9fa0*/  LDL.LU.64 R18, [R1+0x348] ;  /* 0x0003480001127983 */ /* 0x000ea80000300a00 */
[----:B------:R-:W-:Y:S04]  /*9fb0*/  STS.U16 [R2+0x8500], R14 ;  /* 0x0085000e02007388 */ /* 0x000fe80000000400 */
[----:B------:R-:W-:Y:S04]  /*9fc0*/  STS.U16 [R2+0x8700], R12 ;  /* 0x0087000c02007388 */ /* 0x000fe80000000400 */
[----:B------:R-:W-:Y:S04]  /*9fd0*/  STS.U16 [R2+0x8900], R10 ;  /* 0x0089000a02007388 */ /* 0x000fe80000000400 */
[----:B------:R-:W-:Y:S04]  /*9fe0*/  STS.U16 [R2+0x8b00], R8 ;  /* 0x008b000802007388 */ /* 0x000fe80000000400 */
[----:B------:R-:W-:Y:S04]  /*9ff0*/  STS.U16 [R2+0x8d00], R6 ;  /* 0x008d000602007388 */ /* 0x000fe80000000400 */
[----:B------:R-:W-:Y:S04]  /*a000*/  STS.U16 [R2+0x8f00], R4 ;  /* 0x008f000402007388 */ /* 0x000fe80000000400 */
[----:B------:R-:W-:Y:S06]  /*a010*/  BAR.SYNC.DEFER_BLOCKING 0x0 ;  /* 0x0000000000007b1d */ /* 0x000fec0000010000 */
[----:B---3--:R-:W0:Y:S04]  /*a020*/  LDSM.16.MT88.4 R20, [R29] ;  /* 0x000000001d14783b */ /* 0x008e280000004200 */
[----:B----4-:R-:W1:Y:S04]  /*a030*/  LDSM.16.M88.4 R4, [R0+0x8600] ;  /* 0x008600000004783b */ /* 0x010e680000000200 */
[----:B------:R-:W-:Y:S04]  /*a040*/  LDSM.16.M88.4 R24, [R0+0x8200] ;  /* 0x008200000018783b */ /* 0x000fe80000000200 */
[----:B------:R-:W-:Y:S04]  /*a050*/  LDSM.16.M88.4 R12, [R0+0x8400] ;  /* 0x00840000000c783b */ /* 0x000fe80000000200 */
[----:B------:R-:W-:Y:S04]  /*a060*/  LDSM.16.M88.4 R8, [R0+0x8800] ;  /* 0x008800000008783b */ /* 0x000fe80000000200 */
[----:B--2---:R-:W-:Y:S04]  /*a070*/  STL.64 [R1+0x12a8], R18 ;  /* 0x0012a81201007387 */ /* 0x004fe80000100a00 */
[----:B------:R-:W-:Y:S04]  /*a080*/  STL.64 [R1+0x12a0], R16 ;  /* 0x0012a01001007387 */ /* 0x000fe80000100a00 */
[----:B------:R-:W2:Y:S04]  /*a090*/  LDSM.16.M88.4 R16, [R0+0x8000] ;  /* 0x008000000010783b */ /* 0x000ea80000000200 */
[----:B0-----:R-:W-:Y:S04]  /*a0a0*/  STL.64 [R1+0x12c8], R22 ;  /* 0x0012c81601007387 */ /* 0x001fe80000100a00 */
[----:B------:R-:W-:Y:S04]  /*a0b0*/  STL.64 [R1+0x12c0], R20 ;  /* 0x0012c01401007387 */ /* 0x000fe80000100a00 */
[----:B------:R-:W0:Y:S04]  /*a0c0*/  LDSM.16.M88.4 R20, [R0+0x8a00] ;  /* 0x008a00000014783b */ /* 0x000e280000000200 */
[----:B-1----:R-:W-:Y:S04]  /*a0d0*/  STL.64 [R1+0x12b8], R6 ;  /* 0x0012b80601007387 */ /* 0x002fe80000100a00 */
[----:B------:R1:W-:Y:S04]  /*a0e0*/  STL.64 [R1+0x12b0], R4 ;  /* 0x0012b00401007387 */ /* 0x0003e80000100a00 */
[----:B-1----:R-:W3:Y:S04]  /*a0f0*/  LDL.LU.64 R4, [R1+0x350] ;  /* 0x0003500001047983 */ /* 0x002ee80000300a00 */
[----:B------:R-:W3:Y:S04]  /*a100*/  LDL.LU.64 R6, [R1+0x358] ;  /* 0x0003580001067983 */ /* 0x000ee80000300a00 */
[----:B--2---:R-:W-:Y:S04]  /*a110*/  STL.64 [R1+0x60], R16 ;  /* 0x0000601001007387 */ /* 0x004fe80000100a00 */
[----:B------:R-:W-:Y:S04]  /*a120*/  STL.64 [R1+0x68], R18 ;  /* 0x0000681201007387 */ /* 0x000fe80000100a00 */
[----:B------:R-:W-:Y:S04]  /*a130*/  STL.64 [R1+0x50], R24 ;  /* 0x0000501801007387 */ /* 0x000fe80000100a00 */
[----:B------:R-:W-:Y:S04]  /*a140*/  STL.64 [R1+0x58], R26 ;  /* 0x0000581a01007387 */ /* 0x000fe80000100a00 */
[----:B0-----:R-:W-:Y:S04]  /*a150*/  STL.64 [R1+0x10], R20 ;  /* 0x0000101401007387 */ /* 0x001fe80000100a00 */
[----:B------:R0:W-:Y:S04]  /*a160*/  STL.64 [R1+0x18], R22 ;  /* 0x0000181601007387 */ /* 0x0001e80000100a00 */
[----:B0-----:R-:W3:Y:S04]  /*a170*/  LDL.LU.64 R22, [R1+0x12c8] ;  /* 0x0012c80001167983 */ /* 0x001ee80000300a00 */
[----:B------:R-:W3:Y:S04]  /*a180*/  LDL.LU.64 R20, [R1+0x12c0] ;  /* 0x0012c00001147983 */ /* 0x000ee80000300a00 */
[----:B------:R-:W-:Y:S04]  /*a190*/  STL.64 [R1+0x40], R12 ;  /* 0x0000400c01007387 */ /* 0x000fe80000100a00 */
[----:B------:R-:W-:Y:S01]  /*a1a0*/  STL.64 [R1+0x48], R14 ;  /* 0x0000480e01007387 */ /* 0x000fe20000100a00 */
[C---:B---3--:R-:W-:Y:S03]  /*a1b0*/  HMMA.16816.F32.BF16 R16, R20.reuse, R16, R4 ;  /* 0x000000101410723c */ /* 0x048fe60000041804 */
[----:B------:R-:W2:Y:S04]  /*a1c0*/  LDL.LU.64 R6, [R1+0x12b8] ;  /* 0x0012b80001067983 */ /* 0x000ea80000300a00 */
[----:B------:R-:W3:Y:S04]  /*a1d0*/  LDL.LU.64 R4, [R1+0x12b0] ;  /* 0x0012b00001047983 */ /* 0x000ee80000300a00 */
[----:B---3--:R-:W-:Y:S04]  /*a1e0*/  STL.64 [R1+0x30], R4 ;  /* 0x0000300401007387 */ /* 0x008fe80000100a00 */
[----:B--2---:R-:W-:Y:S08]  /*a1f0*/  STL.64 [R1+0x38], R6 ;  /* 0x0000380601007387 */ /* 0x004ff00000100a00 */
[----:B------:R-:W-:Y:S04]  /*a200*/  STL.64 [R1+0x350], R16 ;  /* 0x0003501001007387 */ /* 0x000fe80000100a00 */
[----:B------:R-:W-:Y:S04]  /*a210*/  STL.64 [R1+0x358], R18 ;  /* 0x0003581201007387 */ /* 0x000fe80000100a00 */
[----:B------:R-:W0:Y:S04]  /*a220*/  LDSM.16.M88.4 R16, [R0+0x8c00] ;  /* 0x008c00000010783b */ /* 0x000e280000000200 */
[----:B0-----:R-:W-:Y:S04]  /*a230*/  STL.64 [R1], R16 ;  /* 0x0000001001007387 */ /* 0x001fe80000100a00 */
[----:B------:R0:W-:Y:S04]  /*a240*/  STL.64 [R1+0x8], R18 ;  /* 0x0000081201007387 */ /* 0x0001e80000100a00 */
[----:B0-----:R-:W2:Y:S04]  /*a250*/  LDL.LU.64 R18, [R1+0x12a8] ;  /* 0x0012a80001127983 */ /* 0x001ea80000300a00 */
[----:B------:R-:W2:Y:S04]  /*a260*/  LDL.LU.64 R16, [R1+0x12a0] ;  /* 0x0012a00001107983 */ /* 0x000ea80000300a00 */
[----:B------:R-:W-:Y:S04]  /*a270*/  STL.64 [R1+0x20], R8 ;  /* 0x0000200801007387 */ /* 0x000fe80000100a00 */
[----:B------:R-:W-:Y:S04]  /*a280*/  STL.64 [R1+0x28], R10 ;  /* 0x0000280a01007387 */ /* 0x000fe80000100a00 */
[----:B------:R0:W-:Y:S04]  /*a290*/  STL.64 [R1+0x1298], R8 ;  /* 0x0012980801007387 */ /* 0x0001e80000100a00 */
[----:B0-----:R-:W3:Y:S04]  /*a2a0*/  LDL.LU.64 R8, [R1+0x330] ;  /* 0x0003300001087983 */ /* 0x001ee80000300a00 */
[----:B------:R-:W3:Y:S01]  /*a2b0*/  LDL.LU.64 R10, [R1+0x338] ;  /* 0x00033800010a7983 */ /* 0x000ee20000300a00 */
[C---:B--2---:R-:W-:Y:S11]  /*a2c0*/  HMMA.16816.F32.BF16 R16, R20.reuse, R24, R16 ;  /* 0x000000181410723c */ /* 0x044ff60000041810 */
[----:B------:R-:W-:Y:S11]  /*a2d0*/  @!UPT UIADD3 URZ, URZ, URZ, URZ ;  /* 0x0000003f3f3ff290 */ /* 0x000ff6000fffe03f */
[----:B------:R-:W-:Y:S01]  /*a2e0*/  @!UPT UIADD3 URZ, URZ, URZ, URZ ;  /* 0x0000003f3f3ff290 */ /* 0x000fe2000fffe03f */
[----:B------:R0:W-:Y:S02]  /*a2f0*/  STL.64 [R1+0x340], R16 ;  /* 0x0003401001007387 */ /* 0x0001e40000100a00 */
[----:B0-----:R-:W-:Y:S02]  /*a300*/  IMAD.MOV.U32 R17, RZ, RZ, R24 ;  /* 0x000000ffff117224 */ /* 0x001fe400078e0018 */
[----:B------:R-:W-:Y:S02]  /*a310*/  IMAD.MOV.U32 R16, RZ, RZ, R25 ;  /* 0x000000ffff107224 */ /* 0x000fe400078e0019 */
[----:B------:R0:W1:Y:S01]  /*a320*/  LDSM.16.M88.4 R24, [R0+0x8e00] ;  /* 0x008e00000018783b */ /* 0x0000620000000200 */
[----:B---3--:R-:W-:Y:S03]  /*a330*/  HMMA.16816.F32.BF16 R8, R20, R12, R8 ;  /* 0x0000000c1408723c */ /* 0x008fe60000041808 */
[----:B------:R2:W-:Y:S11]  /*a340*/  STL.64 [R1+0x348], R18 ;  /* 0x0003481201007387 */ /* 0x0005f60000100a00 */
[----:B------:R-:W-:Y:S10]  /*a350*/  @!UPT UIADD3 URZ, URZ, URZ, URZ ;  /* 0x0000003f3f3ff290 */ /* 0x000ff4000fffe03f */
[----:B------:R-:W-:Y:S02]  /*a360*/  IMAD.MOV.U32 R28, RZ, RZ, R8 ;  /* 0x000000ffff1c7224 */ /* 0x000fe400078e0008 */
[----:B------:R-:W-:Y:S02]  /*a370*/  IMAD.MOV.U32 R3, RZ, RZ, R9 ;  /* 0x000000ffff037224 */ /* 0x000fe400078e0009 */
[----:B------:R-:W-:Y:S02]  /*a380*/  IMAD.MOV.U32 R2, RZ, RZ, R10 ;  /* 0x000000ffff027224 */ /* 0x000fe400078e000a */
[----:B0-----:R-:W-:Y:S01]  /*a390*/  IMAD.MOV.U32 R0, RZ, RZ, R11 ;  /* 0x000000ffff007224 */ /* 0x001fe200078e000b */
[----:B-1----:R-:W-:Y:S04]  /*a3a0*/  STL [R1+0x1274], R26 ;  /* 0x0012741a01007387 */ /* 0x002fe80000100800 */
[----:B------:R-:W-:Y:S04]  /*a3b0*/  STL [R1+0x1270], R27 ;  /* 0x0012701b01007387 */ /* 0x000fe80000100800 */
[----:B------:R-:W3:Y:S04]  /*a3c0*/  LDL.LU.64 R8, [R1+0x320] ;  /* 0x0003200001087983 */ /* 0x000ee80000300a00 */
[----:B------:R-:W3:Y:S01]  /*a3d0*/  LDL.LU.64 R10, [R1+0x328] ;  /* 0x00032800010a7983 */ /* 0x000ee20000300a00 */
[----:B--2---:R-:W-:-:S02]  /*a3e0*/  IMAD.MOV.U32 R19, RZ, RZ, R12 ;  /* 0x000000ffff137224 */ /* 0x004fc400078e000c */
[----:B------:R-:W-:Y:S02]  /*a3f0*/  IMAD.MOV.U32 R18, RZ, RZ, R13 ;  /* 0x000000ffff127224 */ /* 0x000fe400078e000d */
[----:B------:R-:W2:Y:S04]  /*a400*/  LDL.LU.64 R12, [R1+0x310] ;  /* 0x00031000010c7983 */ /* 0x000ea80000300a00 */
[----:B------:R-:W2:Y:S04]  /*a410*/  LDL.LU.64 R14, [R1+0x318] ;  /* 0x00031800010e7983 */ /* 0x000ea80000300a00 */
[----:B------:R-:W-:Y:S04]  /*a420*/  STL.64 [R1+0x1280], R18 ;  /* 0x0012801201007387 */ /* 0x000fe80000100a00 */
[----:B------:R0:W-:Y:S04]  /*a430*/  STL.64 [R1+0x1278], R16 ;  /* 0x0012781001007387 */ /* 0x0001e80000100a00 */
[----:B0-----:R-:W4:Y:S04]  /*a440*/  LDL.LU.64 R16, [R1+0x300] ;  /* 0x0003000001107983 */ /* 0x001f280000300a00 */
[----:B------:R-:W4:Y:S04]  /*a450*/  LDL.LU.64 R18, [R1+0x308] ;  /* 0x0003080001127983 */ /* 0x000f280000300a00 */
[----:B------:R-:W-:Y:S04]  /*a460*/  STL [R1+0xf74], R0 ;  /* 0x000f740001007387 */ /* 0x000fe80000100800 */
[----:B------:R-:W-:Y:S04]  /*a470*/  STL [R1+0xf70], R2 ;  /* 0x000f700201007387 */ /* 0x000fe80000100800 */
[----:B------:R-:W-:Y:S04]  /*a480*/  STL [R1+0xf6c], R3 ;  /* 0x000f6c0301007387 */ /* 0x000fe80000100800 */
[----:B------:R-:W-:Y:S01]  /*a490*/  STL [R1+0xf68], R28 ;  /* 0x000f681c01007387 */ /* 0x000fe20000100800 */
[----:B------:R-:W-:-:S02]  /*a4a0*/  IMAD.MOV.U32 R26, RZ, RZ, R4 ;  /* 0x000000ffff1a7224 */ /* 0x000fc400078e0004 */
[----:B------:R-:W-:Y:S01]  /*a4b0*/  IMAD.MOV.U32 R27, RZ, RZ, R5 ;  /* 0x000000ffff1b7224 */ /* 0x000fe200078e0005 */
[C---:B---3--:R-:W-:Y:S01]  /*a4c0*/  HMMA.16816.F32.BF16 R8, R20.reuse, R4, R8 ;  /* 0x000000041408723c */ /* 0x048fe20000041808 */
[----:B------:R-:W-:Y:S11]  /*a4d0*/  LDSM.16.MT88.4 R4, [R29+0x80] ;  /* 0x000080001d04783b */ /* 0x000ff60000004200 */
[----:B------:R-:W-:Y:S11]  /*a4e0*/  @!UPT UIADD3 URZ, URZ, URZ, URZ ;  /* 0x0000003f3f3ff290 */ /* 0x000ff6000fffe03f */
[----:B------:R0:W-:Y:S04]  /*a4f0*/  STL.64 [R1+0x320], R8 ;  /* 0x0003200801007387 */ /* 0x0001e80000100a00 */
[----:B------:R-:W-:Y:S04]  /*a500*/  STL.64 [R1+0x328], R10 ;  /* 0x0003280a01007387 */ /* 0x000fe80000100a00 */
[----:B0-----:R-:W2:Y:S04]  /*a510*/  LDL.LU.64 R8, [R1+0x1298] ;  /* 0x0012980001087983 */ /* 0x001ea80000300a00 */
[----:B------:R-:W-:Y:S04]  /*a520*/  STL.64 [R1+0x1290], R26 ;  /* 0x0012901a01007387 */ /* 0x000fe80000100a00 */
[----:B------:R0:W-:Y:S04]  /*a530*/  STL.64 [R1+0x1288], R24 ;  /* 0x0012881801007387 */ /* 0x0001e80000100a00 */
[----:B0-----:R-:W4:Y:S01]  /*a540*/  LDL.64 R24, [R1+0x10] ;  /* 0x0000100001187983 */ /* 0x001f220000100a00 */
[C---:B--2---:R-:W-:Y:S11]  /*a550*/  HMMA.16816.F32.BF16 R12, R20.reuse, R8, R12 ;  /* 0x00000008140c723c */ /* 0x044ff6000004180c */
[----:B------:R-:W-:Y:S11]  /*a560*/  @!UPT UIADD3 URZ, URZ, URZ, URZ ;  /* 0x0000003f3f3ff290 */ /* 0x000ff6000fffe03f */
[----:B------:R-:W-:Y:S01]  /*a570*/  @!UPT UIADD3 URZ, URZ, URZ, URZ ;  /* 0x0000003f3f3ff290 */ /* 0x000fe2000fffe03f */
[----:B------:R0:W-:Y:S02]  /*a580*/  STL.64 [R1+0x310], R12 ;  /* 0x0003100c01007387 */ /* 0x0001e40000100a00 */
[----:B0-----:R-:W-:Y:S02]  /*a590*/  IMAD.MOV.U32 R13, RZ, RZ, R9 ;  /* 0x000000ffff0d7224 */ /* 0x001fe400078e0009 */
[----:B------:R-:W-:Y:S02]  /*a5a0*/  IMAD.MOV.U32 R12, RZ, RZ, R8 ;  /* 0x000000ffff0c7224 */ /* 0x000fe400078e0008 */
[----:B------:R-:W0:Y:S01]  /*a5b0*/  LDSM.16.MT88.4 R8, [R29+0x100] ;  /* 0x000100001d08783b */ /* 0x000e220000004200 */
[----:B----4-:R-:W-:Y:S03]  /*a5c0*/  HMMA.16816.F32.BF16 R16, R20, R24, R16 ;  /* 0x000000181410723c */ /* 0x010fe60000041810 */
[----:B------:R-:W-:Y:S11]  /*a5d0*/  STL.64 [R1+0x318], R14 ;  /* 0x0003180e01007387 */ /* 0x000ff60000100a00 */
[----:B------:R-:W-:Y:S10]  /*a5e0*/  @!UPT UIADD3 URZ, URZ, URZ, URZ ;  /* 0x0000003f3f3ff290 */ /* 0x000ff4000fffe03f */
[----:B------:R-:W-:Y:S02]  /*a5f0*/  IMAD.MOV.U32 R0, RZ, RZ, R16 ;  /* 0x000000ffff007224 */ /* 0x000fe400078e0010 */
[----:B------:R-:W-:Y:S02]  /*a600*/  IMAD.MOV.U32 R2, RZ, RZ, R17 ;  /* 0x000000ffff027224 */ /* 0x000fe400078e0011 */
[----:B------:R-:W-:Y:S02]  /*a610*/  IMAD.MOV.U32 R3, RZ, RZ, R18 ;  /* 0x000000ffff037224 */ /* 0x000fe400078e0012 */
[----:B------:R-:W-:Y:S01]  /*a620*/  IMAD.MOV.U32 R28, RZ, RZ, R19 ;  /* 0x000000ffff1c7224 */ /* 0x000fe200078e0013 */
[----:B0-----:R0:W-:Y:S04]  /*a630*/  STL.64 [R1+0x11e0], R10 ;  /* 0x0011e00a01007387 */ /* 0x0011e80000100a00 */
[----:B------:R1:W-:Y:S01]  /*a640*/  STL.64 [R1+0x11d8], R8 ;  /* 0x0011d80801007387 */ /* 0x0003e20000100a00 */
[----:B0-----:R-:W-:-:S02]  /*a650*/  IMAD.MOV.U32 R11, RZ, RZ, R24 ;  /* 0x000000ffff0b7224 */ /* 0x001fc400078e0018 */
[----:B------:R-:W-:Y:S01]  /*a660*/  IMAD.MOV.U32 R10, RZ, RZ, R25 ;  /* 0x000000ffff0a7224 */ /* 0x000fe200078e0019 */
[----:B-1----:R-:W2:Y:S04]  /*a670*/  LDL.64 R8, [R1] ;  /* 0x0000000001087983 */ /* 0x002ea80000100a00 */
[----:B------:R-:W3:Y:S04]  /*a680*/  LDL.LU.64 R26, [R1+0x1290] ;  /* 0x00129000011a7983 */ /* 0x000ee80000300a00 */
[----:B------:R-:W4:Y:S04]  /*a690*/  LDL.LU.64 R24, [R1+0x1288] ;  /* 0x0012880001187983 */ /* 0x000f280000300a00 */
[----:B------:R-:W2:Y:S04]  /*a6a0*/  LDL.LU.64 R16, [R1+0x2f0] ;  /* 0x0002f00001107983 */ /* 0x000ea80000300a00 */
[----:B------:R-:W2:Y:S04]  /*a6b0*/  LDL.LU.64 R18, [R1+0x2f8] ;  /* 0x0002f80001127983 */ /* 0x000ea80000300a00 */
[----:B------:R0:W-:Y:S04]  /*a6c0*/  STL [R1+0x1164], R28 ;  /* 0x0011641c01007387 */ /* 0x0001e80000100800 */
[----:B------:R1:W-:Y:S01]  /*a6d0*/  STL [R1+0x1160], R3 ;  /* 0x0011600301007387 */ /* 0x0003e20000100800 */
[----:B0-----:R-:W-:-:S02]  /*a6e0*/  IMAD.MOV.U32 R28, RZ, RZ, R13 ;  /* 0x000000ffff1c7224 */ /* 0x001fc400078e000d */
[----:B-1----:R-:W-:Y:S02]  /*a6f0*/  IMAD.MOV.U32 R3, RZ, RZ, R12 ;  /* 0x000000ffff037224 */ /* 0x002fe400078e000c */
[----:B------:R-:W0:Y:S04]  /*a700*/  LDSM.16.MT88.4 R12, [R29+0x180] ;  /* 0x000180001d0c783b */ /* 0x000e280000004200 */
[----:B------:R-:W-:Y:S04]  /*a710*/  STL [R1+0x1024], R2 ;  /* 0x0010240201007387 */ /* 0x000fe80000100800 */
[----:B------:R-:W-:Y:S04]  /*a720*/  STL [R1+0x1020], R0 ;  /* 0x0010200001007387 */ /* 0x000fe80000100800 */
[----:B0-----:R-:W-:Y:S04]  /*a730*/  STL.64 [R1+0x1170], R14 ;  /* 0x0011700e01007387 */ /* 0x001fe80000100a00 */
[----:B------:R0:W-:Y:S04]  /*a740*/  STL.64 [R1+0x1168], R12 ;  /* 0x0011680c01007387 */ /* 0x0001e80000100a00 */
[----:B0-----:R-:W3:Y:S01]  /*a750*/  LDL.64 R12, [R1+0x60] ;  /* 0x00006000010c7983 */ /* 0x001ee20000100a00 */
[----:B------:R-:W-:-:S02]  /*a760*/  IMAD.MOV.U32 R14, RZ, RZ, R11 ;  /* 0x000000ffff0e7224 */ /* 0x000fc400078e000b */
[----:B------:R-:W-:Y:S01]  /*a770*/  IMAD.MOV.U32 R15, RZ, RZ, R10 ;  /* 0x000000ffff0f7224 */ /* 0x000fe200078e000a */
[----:B--2---:R-:W-:Y:S01]  /*a780*/  HMMA.16816.F32.BF16 R16, R20, R8, R16 ;  /* 0x000000081410723c */ /* 0x004fe20000041810 */
[----:B------:R-:W-:Y:S02]  /*a790*/  IMAD.MOV.U32 R2, RZ, RZ, R8 ;  /* 0x000000ffff027224 */ /* 0x000fe400078e0008 */
[----:B------:R-:W-:Y:S11]  /*a7a0*/  IMAD.MOV.U32 R0, RZ, RZ, R9 ;  /* 0x000000ffff007224 */ /* 0x000ff600078e0009 */
[----:B------:R-:W-:Y:S09]  /*a7b0*/  @!UPT UIADD3 URZ, URZ, URZ, URZ ;  /* 0x0000003f3f3ff290 */ /* 0x000ff2000fffe03f */
[----:B------:R-:W-:Y:S04]  /*a7c0*/  STL.64 [R1+0x2f0], R16 ;  /* 0x0002f01001007387 */ /* 0x000fe80000100a00 */
[----:B------:R0:W-:Y:S04]  /*a7d0*/  STL.64 [R1+0x2f8], R18 ;  /* 0x0002f81201007387 */ /* 0x0001e80000100a00 */
[----:B0-----:R-:W2:Y:S04]  /*a7e0*/  LDL.LU.64 R18, [R1+0x1280] ;  /* 0x0012800001127983 */ /* 0x001ea80000300a00 */
[----:B------:R-:W2:Y:S04]  /*a7f0*/  LDL.LU.64 R16, [R1+0x1278] ;  /* 0x0012780001107983 */ /* 0x000ea80000300a00 */
[----:B------:R-:W2:Y:S04]  /*a800*/  LDL.LU.64 R8, [R1+0x1e0] ;  /* 0x0001e00001087983 */ /* 0x000ea80000300a00 */
[----:B------:R-:W2:Y:S04]  /*a810*/  LDL.LU.64 R10, [R1+0x1e8] ;  /* 0x0001e800010a7983 */ /* 0x000ea80000300a00 */
[----:B--2---:R-:W-:Y:S04]  /*a820*/  STL.64 [R1+0x11f0], R10 ;  /* 0x0011f00a01007387 */ /* 0x004fe80000100a00 */
[----:B------:R0:W-:Y:S02]  /*a830*/  STL.64 [R1+0x11e8], R8 ;  /* 0x0011e80801007387 */ /* 0x0001e40000100a00 */
[----:B0-----:R-:W-:-:S02]  /*a840*/  IMAD.MOV.U32 R8, RZ, RZ, R14 ;  /* 0x000000ffff087224 */ /* 0x001fc400078e000e */
[----:B------:R-:W-:-:S05]  /*a850*/  IMAD.MOV.U32 R9, RZ, RZ, R15 ;  /* 0x000000ffff097224 */ /* 0x000fca00078e000f */
[----:B------:R0:W-:Y:S02]  /*a860*/  STL.64 [R1+0x1208], R8 ;  /* 0x0012080801007387 */ /* 0x0001e40000100a00 */
[----:B0-----:R-:W-:Y:S02]  /*a870*/  IMAD.MOV.U32 R8, RZ, RZ, R3 ;  /* 0x000000ffff087224 */ /* 0x001fe400078e0003 */
[----:B------:R-:W-:-:S05]  /*a880*/  IMAD.MOV.U32 R9, RZ, RZ, R28 ;  /* 0x000000ffff097224 */ /* 0x000fca00078e001c */
[----:B------:R3:W-:Y:S02]  /*a890*/  STL.64 [R1+0x1220], R8 ;  /* 0x0012200801007387 */ /* 0x0007e40000100a00 */
[----:B---3--:R-:W-:Y:S02]  /*a8a0*/  IMAD.MOV.U32 R8, RZ, RZ, R26 ;  /* 0x000000ffff087224 */ /* 0x008fe400078e001a */
[----:B------:R-:W-:Y:S01]  /*a8b0*/  IMAD.MOV.U32 R9, RZ, RZ, R27 ;  /* 0x000000ffff097224 */ /* 0x000fe200078e001b */
[----:B------:R-:W2:Y:S04]  /*a8c0*/  LDL.LU R26, [R1+0x1274] ;  /* 0x00127400011a7983 */ /* 0x000ea80000300800 */
[----:B------:R-:W2:Y:S04]  /*a8d0*/  LDL.LU R27, [R1+0x1270] ;  /* 0x00127000011b7983 */ /* 0x000ea80000300800 */
[----:B------:R0:W-:Y:S02]  /*a8e0*/  STL.64 [R1+0x1238], R8 ;  /* 0x0012380801007387 */ /* 0x0001e40000100a00 */
[----:B0-----:R-:W-:-:S02]  /*a8f0*/  IMAD.MOV.U32 R8, RZ, RZ, R19 ;  /* 0x000000ffff087224 */ /* 0x001fc400078e0013 */
[----:B------:R-:W-:-:S05]  /*a900*/  IMAD.MOV.U32 R9, RZ, RZ, R18 ;  /* 0x000000ffff097224 */ /* 0x000fca00078e0012 */
[----:B------:R0:W-:Y:S02]  /*a910*/  STL.64 [R1+0x1250], R8 ;  /* 0x0012500801007387 */ /* 0x0001e40000100a00 */
[----:B0-----:R-:W-:Y:S02]  /*a920*/  IMAD.MOV.U32 R8, RZ, RZ, R17 ;  /* 0x000000ffff087224 */ /* 0x001fe400078e0011 */
[----:B------:R-:W-:Y:S02]  /*a930*/  IMAD.MOV.U32 R9, RZ, RZ, R16 ;  /* 0x000000ffff097224 */ /* 0x000fe400078e0010 */
[----:B------:R-:W0:Y:S04]  /*a940*/  LDSM.16.MT88.4 R16, [R29+0x200] ;  /* 0x000200001d10783b */ /* 0x000e280000004200 */
[----:B------:R1:W-:Y:S04]  /*a950*/  STL.64 [R1+0x1268], R8 ;  /* 0x0012680801007387 */ /* 0x0003e80000100a00 */
[----:B-1----:R-:W4:Y:S04]  /*a960*/  LDL.LU.64 R8, [R1+0x250] ;  /* 0x0002500001087983 */ /* 0x002f280000300a00 */
[----:B------:R-:W4:Y:S04]  /*a970*/  LDL.LU.64 R10, [R1+0x258] ;  /* 0x00025800010a7983 */ /* 0x000f280000300a00 */
[----:B0-----:R-:W-:Y:S04]  /*a980*/  STL.64 [R1+0x10f0], R18 ;  /* 0x0010f01201007387 */ /* 0x001fe80000100a00 */
[----:B------:R4:W-:Y:S02]  /*a990*/  STL.64 [R1+0x10e8], R16 ;  /* 0x0010e81001007387 */ /* 0x0009e40000100a00 */
[----:B----4-:R-:W-:Y:S02]  /*a9a0*/  HMMA.16816.F32.BF16 R16, R20, R24, R8 ;  /* 0x000000181410723c */ /* 0x010fe40000041808 */
[----:B------:R-:W3:Y:S04]  /*a9b0*/  LDL.LU.64 R8, [R1+0x240] ;  /* 0x0002400001087983 */ /* 0x000ee80000300a00 */
[----:B------:R-:W3:Y:S04]  /*a9c0*/  LDL.LU.64 R10, [R1+0x248] ;  /* 0x00024800010a7983 */ /* 0x000ee80000300a00 */
[----:B------:R-:W0:Y:S11]  /*a9d0*/  LDSM.16.MT88.4 R20, [R29+0x280] ;  /* 0x000280001d14783b */ /* 0x000e360000004200 */
[----:B------:R-:W-:Y:S02]  /*a9e0*/  @!UPT UIADD3 URZ, URZ, URZ, URZ ;  /* 0x0000003f3f3ff290 */ /* 0x000fe4000fffe03f */
[----:B------:R-:W-:Y:S04]  /*a9f0*/  STL.64 [R1+0x250], R16 ;  /* 0x0002501001007387 */ /* 0x000fe80000100a00 */
[----:B------:R-:W-:Y:S04]  /*aa00*/  STL.64 [R1+0x258], R18 ;  /* 0x0002581201007387 */ /* 0x000fe80000100a00 */
[----:B--2---:R-:W-:Y:S04]  /*aa10*/  STL.64 [R1+0x1200], R26 ;  /* 0x0012001a01007387 */ /* 0x004fe80000100a00 */
[----:B------:R1:W-:Y:S04]  /*aa20*/  STL.64 [R1+0x11f8], R24 ;  /* 0x0011f81801007387 */ /* 0x0003e80000100a00 */
[----:B-1----:R-:W2:Y:S04]  /*aa30*/  LDL.LU.64 R24, [R1+0x1f0] ;  /* 0x0001f00001187983 */ /* 0x002ea80000300a00 */
[----:B------:R-:W4:Y:S04]  /*aa40*/  LDL.LU.64 R26, [R1+0x1f8] ;  /* 0x0001f800011a7983 */ /* 0x000f280000300a00 */
[----:B----4-:R-:W-:Y:S04]  /*aa50*/  STL.64 [R1+0x1218], R26 ;  /* 0x0012181a01007387 */ /* 0x010fe80000100a00 */
[----:B--2---:R1:W-:Y:S04]  /*aa60*/  STL.64 [R1+0x1210], R24 ;  /* 0x0012101801007387 */ /* 0x0043e80000100a00 */
[----:B-1----:R-:W2:Y:S04]  /*aa70*/  LDL.LU.64 R24, [R1+0x200] ;  /* 0x0002000001187983 */ /* 0x002ea80000300a00 */
[----:B------:R-:W4:Y:S04]  /*aa80*/  LDL.LU.64 R26, [R1+0x208] ;  /* 0x00020800011a7983 */ /* 0x000f280000300a00 */
[----:B----4-:R-:W-:Y:S04]  /*aa90*/  STL.64 [R1+0x1230], R26 ;  /* 0x0012301a01007387 */ /* 0x010fe80000100a00 */
[----:B--2---:R1:W-:Y:S04]  /*aaa0*/  STL.64 [R1+0x1228], R24 ;  /* 0x0012281801007387 */ /* 0x0043e80000100a00 */
[----:B-1----:R-:W2:Y:S04]  /*aab0*/  LDL.LU.64 R24, [R1+0x210] ;  /* 0x0002100001187983 */ /* 0x002ea80000300a00 */
[----:B------:R-:W4:Y:S01]  /*aac0*/  LDL.LU.64 R26, [R1+0x218] ;  /* 0x00021800011a7983 */ /* 0x000f220000300a00 */
[C---:B---3--:R-:W-:Y:S03]  /*aad0*/  HMMA.16816.F32.BF16 R8, R4.reuse, R12, R8 ;  /* 0x0000000c0408723c */ /* 0x048fe60000041808 */
[----:B----4-:R-:W-:Y:S04]  /*aae0*/  STL.64 [R1+0x1248], R26 ;  /* 0x0012481a01007387 */ /* 0x010fe80000100a00 */
[----:B--2---:R1:W-:Y:S04]  /*aaf0*/  STL.64 [R1+0x1240], R24 ;  /* 0x0012401801007387 */ /* 0x0043e80000100a00 */
[----:B-1----:R-:W2:Y:S04]  /*ab00*/  LDL.LU.64 R24, [R1+0x220] ;  /* 0x0002200001187983 */ /* 0x002ea80000300a00 */
[----:B------:R-:W3:Y:S04]  /*ab10*/  LDL.LU.64 R26, [R1+0x228] ;  /* 0x00022800011a7983 */ /* 0x000ee80000300a00 */
[----:B---3--:R-:W-:Y:S04]  /*ab20*/  STL.64 [R1+0x1260], R26 ;  /* 0x0012601a01007387 */ /* 0x008fe80000100a00 */
[----:B--2---:R1:W-:Y:S04]  /*ab30*/  STL.64 [R1+0x1258], R24 ;  /* 0x0012581801007387 */ /* 0x0043e80000100a00 */
[----:B-1----:R-:W2:Y:S04]  /*ab40*/  LDL.LU.64 R24, [R1+0x230] ;  /* 0x0002300001187983 */ /* 0x002ea80000300a00 */
[----:B------:R-:W2:Y:S04]  /*ab50*/  LDL.LU.64 R26, [R1+0x238] ;  /* 0x00023800011a7983 */ /* 0x000ea80000300a00 */
[----:B0-----:R-:W-:Y:S04]  /*ab60*/  STL.64 [R1+0x1090], R22 ;  /* 0x0010901601007387 */ /* 0x001fe80000100a00 */
[----:B------:R-:W-:Y:S04]  /*ab70*/  STL.64 [R1+0x1088], R20 ;  /* 0x0010881401007387 */ /* 0x000fe80000100a00 */
[----:B------:R-:W3:Y:S04]  /*ab80*/  LDL.LU.64 R16, [R1+0x100] ;  /* 0x0001000001107983 */ /* 0x000ee80000300a00 */
[----:B------:R-:W3:Y:S04]  /*ab90*/  LDL.LU.64 R18, [R1+0x108] ;  /* 0x0001080001127983 */ /* 0x000ee80000300a00 */
[----:B------:R0:W-:Y:S04]  /*aba0*/  STL.64 [R1+0x240], R8 ;  /* 0x0002400801007387 */ /* 0x0001e80000100a00 */
[----:B------:R2:W-:Y:S04]  /*abb0*/  STL.64 [R1+0x248], R10 ;  /* 0x0002480a01007387 */ /* 0x0005e80000100a00 */
[----:B0-----:R-:W2:Y:S02]  /*abc0*/  LDL.LU.64 R8, [R1+0x1268] ;  /* 0x0012680001087983 */ /* 0x001ea40000300a00 */
[C---:B--2---:R-:W-:Y:S02]  /*abd0*/  HMMA.16816.F32.BF16 R8, R4.reuse, R8, R24 ;  /* 0x000000080408723c */ /* 0x044fe40000041818 */
[----:B------:R-:W2:Y:S04]  /*abe0*/  LDL.LU.64 R26, [R1+0x1260] ;  /* 0x00126000011a7983 */ /* 0x000ea80000300a00 */
[----:B------:R-:W2:Y:S11]  /*abf0*/  LDL.LU.64 R24, [R1+0x1258] ;  /* 0x0012580001187983 */ /* 0x000eb60000300a00 */
[----:B------:R-:W-:Y:S06]  /*ac00*/  @!UPT UIADD3 URZ, URZ, URZ, URZ ;  /* 0x0000003f3f3ff290 */ /* 0x000fec000fffe03f */
        /* <DEDUP_REMOVED lines=24> */
[----:B--2---:R-:W-:Y:S02]  /*ad90*/  HMMA.16816.F32.BF16 R8, R4, R8, R24 ;  /* 0x000000080408723c */ /* 0x004fe40000041818 */
[----:B------:R-:W2:Y:S04]  /*ada0*/  LDL.LU.64 R26, [R1+0x1200] ;  /* 0x00120000011a7983 */ /* 0x000ea80000300a00 */
[----:B------:R-:W4:Y:S11]  /*adb0*/  LDL.LU.64 R24, [R1+0x11f8] ;  /* 0x0011f80001187983 */ /* 0x000f360000300a00 */
[----:B------:R-:W-:Y:S06]  /*adc0*/  @!UPT UIADD3 URZ, URZ, URZ, URZ ;  /* 0x0000003f3f3ff290 */ /* 0x000fec000fffe03f */
[----:B------:R-:W-:Y:S04]  /*add0*/  STL.64 [R1+0x1f0], R8 ;  /* 0x0001f00801007387 */ /* 0x000fe80000100a00 */
[----:B------:R0:W-:Y:S04]  /*ade0*/  STL.64 [R1+0x1f8], R10 ;  /* 0x0001f80a01007387 */ /* 0x0001e80000100a00 */
[----:B0-----:R-:W2:Y:S04]  /*adf0*/  LDL.LU.64 R10, [R1+0x11f0] ;  /* 0x0011f000010a7983 */ /* 0x001ea80000300a00 */
[----:B------:R-:W2:Y:S01]  /*ae00*/  LDL.LU.64 R8, [R1+0x11e8] ;  /* 0x0011e80001087983 */ /* 0x000ea20000300a00 */
[----:B------:R-:W-:-:S02]  /*ae10*/  IMAD.MOV.U32 R20, RZ, RZ, R2 ;  /* 0x000000ffff147224 */ /* 0x000fc400078e0002 */
[----:B------:R-:W-:-:S07]  /*ae20*/  IMAD.MOV.U32 R21, RZ, RZ, R0 ;  /* 0x000000ffff157224 */ /* 0x000fce00078e0000 */
[C---:B--2---:R-:W-:Y:S11]  /*ae30*/  HMMA.16816.F32.BF16 R8, R4.reuse, R20, R8 ;  /* 0x000000140408723c */ /* 0x044ff60000041808 */
[----:B------:R-:W-:Y:S11]  /*ae40*/  @!UPT UIADD3 URZ, URZ, URZ, URZ ;  /* 0x0000003f3f3ff290 */ /* 0x000ff6000fffe03f */
[----:B------:R-:W-:Y:S01]  /*ae50*/  @!UPT UIADD3 URZ, URZ, URZ, URZ ;  /* 0x0000003f3f3ff290 */ /* 0x000fe2000fffe03f */
[----:B------:R-:W-:Y:S04]  /*ae60*/  STL.64 [R1+0x1e0], R8 ;  /* 0x0001e00801007387 */ /* 0x000fe80000100a00 */
[----:B------:R0:W-:Y:S04]  /*ae70*/  STL.64 [R1+0x1e8], R10 ;  /* 0x0001e80a01007387 */ /* 0x0001e80000100a00 */
[----:B0-----:R-:W3:Y:S04]  /*ae80*/  LDL.LU.64 R10, [R1+0x11e0] ;  /* 0x0011e000010a7983 */ /* 0x001ee80000300a00 */
[----:B------:R-:W3:Y:S04]  /*ae90*/  LDL.LU.64 R8, [R1+0x11d8] ;  /* 0x0011d80001087983 */ /* 0x000ee80000300a00 */
[----:B------:R0:W-:Y:S04]  /*aea0*/  STL.64 [R1+0x1198], R20 ;  /* 0x0011981401007387 */ /* 0x0001e80000100a00 */
[----:B0-----:R-:W2:Y:S04]  /*aeb0*/  LDL.LU.64 R20, [R1+0x110] ;  /* 0x0001100001147983 */ /* 0x001ea80000300a00 */
[----:B------:R-:W2:Y:S04]  /*aec0*/  LDL.LU.64 R22, [R1+0x118] ;  /* 0x0001180001167983 */ /* 0x000ea80000300a00 */
[----:B------:R-:W-:Y:S04]  /*aed0*/  STL.64 [R1+0x1180], R26 ;  /* 0x0011801a01007387 */ /* 0x000fe80000100a00 */
[----:B----4-:R-:W-:Y:S01]  /*aee0*/  STL.64 [R1+0x1178], R24 ;  /* 0x0011781801007387 */ /* 0x010fe20000100a00 */
[----:B--2---:R-:W-:Y:S11]  /*aef0*/  HMMA.16816.F32.BF16 R4, R4, R24, R20 ;  /* 0x000000180404723c */ /* 0x004ff60000041814 */
[----:B------:R-:W-:Y:S11]  /*af00*/  @!UPT UIADD3 URZ, URZ, URZ, URZ ;  /* 0x0000003f3f3ff290 */ /* 0x000ff6000fffe03f */
[----:B------:R-:W-:Y:S01]  /*af10*/  @!UPT UIADD3 URZ, URZ, URZ, URZ ;  /* 0x0000003f3f3ff290 */ /* 0x000fe2000fffe03f */
[----:B------:R0:W-:Y:S04]  /*af20*/  STL.64 [R1+0x110], R4 ;  /* 0x0001100401007387 */ /* 0x0001e80000100a00 */
[----:B------:R-:W-:Y:S04]  /*af30*/  STL.64 [R1+0x118], R6 ;  /* 0x0001180601007387 */ /* 0x000fe80000100a00 */
[----:B0-----:R-:W2:Y:S01]  /*af40*/  LDL.LU.64 R4, [R1+0x30] ;  /* 0x0000300001047983 */ /* 0x001ea20000300a00 */
[----:B---3--:R-:W-:Y:S03]  /*af50*/  HMMA.16816.F32.BF16 R20, R8, R12, R16 ;  /* 0x0000000c0814723c */ /* 0x008fe60000041810 */
[----:B--2---:R0:W-:Y:S04]  /*af60*/  STL.64 [R1+0x11b0], R4 ;  /* 0x0011b00401007387 */ /* 0x0041e80000100a00 */
[----:B0-----:R-:W2:Y:S01]  /*af70*/  LDL.64 R4, [R1+0x40] ;  /* 0x0000400001047983 */ /* 0x001ea20000100a00 */
[----:B------:R-:W-:-:S02]  /*af80*/  IMAD.MOV.U32 R17, RZ, RZ, R12 ;  /* 0x000000ffff117224 */ /* 0x000fc400078e000c */
[----:B------:R-:W-:Y:S01]  /*af90*/  IMAD.MOV.U32 R16, RZ, RZ, R13 ;  /* 0x000000ffff107224 */ /* 0x000fe200078e000d */
[----:B--2---:R0:W-:Y:S04]  /*afa0*/  STL.64 [R1+0x11c8], R4 ;  /* 0x0011c80401007387 */ /* 0x0041e80000100a00 */
[----:B0-----:R-:W2:Y:S08]  /*afb0*/  LDL.64 R4, [R1+0x50] ;  /* 0x0000500001047983 */ /* 0x001eb00000100a00 */
[----:B------:R-:W-:Y:S04]  /*afc0*/  STL.64 [R1+0x100], R20 ;  /* 0x0001001401007387 */ /* 0x000fe80000100a00 */
[----:B------:R-:W-:Y:S04]  /*afd0*/  STL.64 [R1+0x108], R22 ;  /* 0x0001081601007387 */ /* 0x000fe80000100a00 */
[----:B------:R0:W-:Y:S04]  /*afe0*/  STL.64 [R1+0x11d0], R16 ;  /* 0x0011d01001007387 */ /* 0x0001e80000100a00 */
[----:B0-----:R-:W2:Y:S04]  /*aff0*/  LDL.LU.64 R16, [R1+0xf0] ;  /* 0x0000f00001107983 */ /* 0x001ea80000300a00 */
[----:B------:R-:W2:Y:S04]  /*b000*/  LDL.LU.64 R18, [R1+0xf8] ;  /* 0x0000f80001127983 */ /* 0x000ea80000300a00 */
[----:B------:R-:W3:Y:S04]  /*b010*/  LDL.LU.64 R20, [R1+0x1d0] ;  /* 0x0001d00001147983 */ /* 0x000ee80000300a00 */
[----:B------:R-:W4:Y:S04]  /*b020*/  LDL.LU.64 R22, [R1+0x1d8] ;  /* 0x0001d80001167983 */ /* 0x000f280000300a00 */
[----:B----4-:R-:W-:Y:S04]  /*b030*/  STL.64 [R1+0x11a8], R22 ;  /* 0x0011a81601007387 */ /* 0x010fe80000100a00 */
[----:B---3--:R0:W-:Y:S04]  /*b040*/  STL.64 [R1+0x11a0], R20 ;  /* 0x0011a01401007387 */ /* 0x0081e80000100a00 */
[----:B0-----:R-:W3:Y:S04]  /*b050*/  LDL.LU.64 R20, [R1+0xd0] ;  /* 0x0000d00001147983 */ /* 0x001ee80000300a00 */
[----:B------:R-:W4:Y:S01]  /*b060*/  LDL.LU.64 R22, [R1+0xd8] ;  /* 0x0000d80001167983 */ /* 0x000f220000300a00 */
[----:B--2---:R-:W-:Y:S03]  /*b070*/  HMMA.16816.F32.BF16 R16, R8, R4, R16 ;  /* 0x000000040810723c */ /* 0x004fe60000041810 */
[----:B----4-:R-:W-:Y:S04]  /*b080*/  STL.64 [R1+0x11c0], R22 ;  /* 0x0011c01601007387 */ /* 0x010fe80000100a00 */
[----:B---3--:R0:W-:Y:S04]  /*b090*/  STL.64 [R1+0x11b8], R20 ;  /* 0x0011b81401007387 */ /* 0x0081e80000100a00 */
[----:B0-----:R-:W2:Y:S04]  /*b0a0*/  LDL.LU.64 R20, [R1+0xe0] ;  /* 0x0000e00001147983 */ /* 0x001ea80000300a00 */
[----:B------:R-:W2:Y:S04]  /*b0b0*/  LDL.LU.64 R22, [R1+0xe8] ;  /* 0x0000e80001167983 */ /* 0x000ea80000300a00 */
[----:B------:R-:W3:Y:S04]  /*b0c0*/  LDL.LU.64 R24, [R1+0x2e0] ;  /* 0x0002e00001187983 */ /* 0x000ee80000300a00 */
[----:B------:R-:W4:Y:S04]  /*b0d0*/  LDL.LU.64 R26, [R1+0x2e8] ;  /* 0x0002e800011a7983 */ /* 0x000f280000300a00 */
[----:B----4-:R-:W-:Y:S04]  /*b0e0*/  STL.64 [R1+0x1190], R26 ;  /* 0x0011901a01007387 */ /* 0x010fe80000100a00 */
[----:B---3--:R0:W-:Y:S04]  /*b0f0*/  STL.64 [R1+0x1188], R24 ;  /* 0x0011881801007387 */ /* 0x0081e80000100a00 */
[----:B0-----:R-:W3:Y:S04]  /*b100*/  LDL.64 R24, [R1+0x20] ;  /* 0x0000200001187983 */ /* 0x001ee80000100a00 */
[----:B------:R-:W4:Y:S04]  /*b110*/  LDL.LU.64 R12, [R1+0x3f0] ;  /* 0x0003f000010c7983 */ /* 0x000f280000300a00 */
[----:B------:R-:W4:Y:S04]  /*b120*/  LDL.LU.64 R14, [R1+0x3f8] ;  /* 0x0003f800010e7983 */ /* 0x000f280000300a00 */
[----:B------:R0:W-:Y:S04]  /*b130*/  STL.64 [R1+0xf0], R16 ;  /* 0x0000f01001007387 */ /* 0x0001e80000100a00 */
[----:B------:R1:W-:Y:S04]  /*b140*/  STL.64 [R1+0xf8], R18 ;  /* 0x0000f81201007387 */ /* 0x0003e80000100a00 */
[----:B0-----:R-:W2:Y:S01]  /*b150*/  LDL.LU.64 R16, [R1+0x11d0] ;  /* 0x0011d00001107983 */ /* 0x001ea20000300a00 */
[----:B-1----:R-:W-:-:S02]  /*b160*/  IMAD.MOV.U32 R19, RZ, RZ, R4 ;  /* 0x000000ffff137224 */ /* 0x002fc400078e0004 */
[----:B------:R-:W-:Y:S02]  /*b170*/  IMAD.MOV.U32 R18, RZ, RZ, R5 ;  /* 0x000000ffff127224 */ /* 0x000fe400078e0005 */
[----:B------:R-:W2:Y:S02]  /*b180*/  LDL.LU.64 R4, [R1+0x11c8] ;  /* 0x0011c80001047983 */ /* 0x000ea40000300a00 */
[C---:B--2---:R-:W-:Y:S01]  /*b190*/  HMMA.16816.F32.BF16 R20, R8.reuse, R4, R20 ;  /* 0x000000040814723c */ /* 0x044fe20000041814 */
[----:B------:R-:W-:Y:S02]  /*b1a0*/  IMAD.MOV.U32 R28, RZ, RZ, R4 ;  /* 0x000000ffff1c7224 */ /* 0x000fe400078e0004 */
[----:B------:R-:W-:Y:S11]  /*b1b0*/  IMAD.MOV.U32 R3, RZ, RZ, R5 ;  /* 0x000000ffff037224 */ /* 0x000ff600078e0005 */
[----:B------:R-:W-:Y:S09]  /*b1c0*/  @!UPT UIADD3 URZ, URZ, URZ, URZ ;  /* 0x0000003f3f3ff290 */ /* 0x000ff2000fffe03f */
[----:B------:R-:W-:Y:S04]  /*b1d0*/  STL.64 [R1+0xe0], R20 ;  /* 0x0000e01401007387 */ /* 0x000fe80000100a00 */
[----:B------:R0:W-:Y:S04]  /*b1e0*/  STL.64 [R1+0xe8], R22 ;  /* 0x0000e81601007387 */ /* 0x0001e80000100a00 */
[----:B0-----:R-:W2:Y:S04]  /*b1f0*/  LDL.LU.64 R22, [R1+0x11c0] ;  /* 0x0011c00001167983 */ /* 0x001ea80000300a00 */
[----:B------:R-:W2:Y:S04]  /*b200*/  LDL.LU.64 R20, [R1+0x11b8] ;  /* 0x0011b80001147983 */ /* 0x000ea80000300a00 */
[----:B------:R-:W2:Y:S02]  /*b210*/  LDL.LU.64 R4, [R1+0x11b0] ;  /* 0x0011b00001047983 */ /* 0x000ea40000300a00 */
        /* <DEDUP_REMOVED lines=8> */
[----:B0-----:R-:W2:Y:S01]  /*b2a0*/  LDL.64 R4, [R1+0x10] ;  /* 0x0000100001047983 */ /* 0x001ea20000100a00 */
[----:B---3--:R-:W-:Y:S11]  /*b2b0*/  HMMA.16816.F32.BF16 R20, R8, R24, R20 ;  /* 0x000000180814723c */ /* 0x008ff60000041814 */
[----:B------:R-:W-:Y:S11]  /*b2c0*/  @!UPT UIADD3 URZ, URZ, URZ, URZ ;  /* 0x0000003f3f3ff290 */ /* 0x000ff6000fffe03f */
[----:B------:R-:W-:Y:S01]  /*b2d0*/  @!UPT UIADD3 URZ, URZ, URZ, URZ ;  /* 0x0000003f3f3ff290 */ /* 0x000fe2000fffe03f */
[----:B------:R0:W-:Y:S04]  /*b2e0*/  STL.64 [R1+0x1d0], R20 ;  /* 0x0001d01401007387 */ /* 0x0001e80000100a00 */
[----:B------:R1:W-:Y:S04]  /*b2f0*/  STL.64 [R1+0x1d8], R22 ;  /* 0x0001d81601007387 */ /* 0x0003e80000100a00 */
[----:B0-----:R-:W4:Y:S01]  /*b300*/  LDL.LU.64 R20, [R1+0x1198] ;  /* 0x0011980001147983 */ /* 0x001f220000300a00 */
[----:B-1----:R-:W-:-:S03]  /*b310*/  IMAD.MOV.U32 R23, RZ, RZ, R24 ;  /* 0x000000ffff177224 */ /* 0x002fc600078e0018 */
[----:B------:R-:W3:Y:S01]  /*b320*/  LDL.LU.64 R26, [R1+0x1190] ;  /* 0x00119000011a7983 */ /* 0x000ee20000300a00 */
[----:B------:R-:W-:-:S03]  /*b330*/  IMAD.MOV.U32 R22, RZ, RZ, R25 ;  /* 0x000000ffff167224 */ /* 0x000fc600078e0019 */
[----:B------:R-:W3:Y:S01]  /*b340*/  LDL.LU.64 R24, [R1+0x1188] ;  /* 0x0011880001187983 */ /* 0x000ee20000300a00 */
[----:B--2---:R-:W-:Y:S02]  /*b350*/  IMAD.MOV.U32 R2, RZ, RZ, R4 ;  /* 0x000000ffff027224 */ /* 0x004fe400078e0004 */
[----:B------:R-:W-:Y:S01]  /*b360*/  IMAD.MOV.U32 R0, RZ, RZ, R5 ;  /* 0x000000ffff007224 */ /* 0x000fe200078e0005 */
[C---:B---3--:R-:W-:Y:S08]  /*b370*/  HMMA.16816.F32.BF16 R24, R8.reuse, R4, R24 ;  /* 0x000000040818723c */ /* 0x048ff00000041818 */
[----:B----4-:R-:W-:Y:S11]  /*b380*/  HMMA.16816.F32.BF16 R4, R8, R20, R12 ;  /* 0x000000140804723c */ /* 0x010ff6000004180c */
[----:B------:R-:W-:Y:S04]  /*b390*/  @!UPT UIADD3 URZ, URZ, URZ, URZ ;  /* 0x0000003f3f3ff290 */ /* 0x000fe8000fffe03f */
[----:B------:R-:W-:Y:S04]  /*b3a0*/  STL.64 [R1+0x2e0], R24 ;  /* 0x0002e01801007387 */ /* 0x000fe80000100a00 */
[----:B------:R0:W-:Y:S04]  /*b3b0*/  STL.64 [R1+0x2e8], R26 ;  /* 0x0002e81a01007387 */ /* 0x0001e80000100a00 */
[----:B0-----:R-:W2:Y:S04]  /*b3c0*/  LDL.LU.64 R26, [R1+0x1180] ;  /* 0x00118000011a7983 */ /* 0x001ea80000300a00 */
[----:B------:R-:W3:Y:S04]  /*b3d0*/  LDL.LU.64 R24, [R1+0x1178] ;  /* 0x0011780001187983 */ /* 0x000ee80000300a00 */
[----:B------:R-:W3:Y:S04]  /*b3e0*/  LDL.LU.64 R12, [R1+0x3e0] ;  /* 0x0003e000010c7983 */ /* 0x000ee80000300a00 */
[----:B------:R-:W3:Y:S04]  /*b3f0*/  LDL.LU.64 R14, [R1+0x3e8] ;  /* 0x0003e800010e7983 */ /* 0x000ee80000300a00 */
[----:B------:R0:W-:Y:S04]  /*b400*/  STL.64 [R1+0x3f0], R4 ;  /* 0x0003f00401007387 */ /* 0x0001e80000100a00 */
[----:B------:R1:W-:Y:S04]  /*b410*/  STL.64 [R1+0x3f8], R6 ;  /* 0x0003f80601007387 */ /* 0x0003e80000100a00 */
[----:B0-----:R-:W4:Y:S04]  /*b420*/  LDL.LU.64 R4, [R1+0x440] ;  /* 0x0004400001047983 */ /* 0x001f280000300a00 */
[----:B-1----:R-:W2:Y:S04]  /*b430*/  LDL.LU.64 R6, [R1+0x448] ;  /* 0x0004480001067983 */ /* 0x002ea80000300a00 */
[----:B--2---:R-:W-:Y:S04]  /*b440*/  STL.64 [R1+0x1130], R6 ;  /* 0x0011300601007387 */ /* 0x004fe80000100a00 */
[----:B----4-:R0:W-:Y:S02]  /*b450*/  STL.64 [R1+0x1128], R4 ;  /* 0x0011280401007387 */ /* 0x0101e40000100a00 */
[----:B0-----:R-:W-:-:S02]  /*b460*/  IMAD.MOV.U32 R4, RZ, RZ, R19 ;  /* 0x000000ffff047224 */ /* 0x001fc400078e0013 */
[----:B------:R-:W-:-:S05]  /*b470*/  IMAD.MOV.U32 R5, RZ, RZ, R18 ;  /* 0x000000ffff057224 */ /* 0x000fca00078e0012 */
[----:B------:R0:W-:Y:S02]  /*b480*/  STL.64 [R1+0x1148], R4 ;  /* 0x0011480401007387 */ /* 0x0001e40000100a00 */
[----:B0-----:R-:W-:Y:S02]  /*b490*/  IMAD.MOV.U32 R4, RZ, RZ, R17 ;  /* 0x000000ffff047224 */ /* 0x001fe400078e0011 */
[----:B------:R-:W-:Y:S02]  /*b4a0*/  IMAD.MOV.U32 R5, RZ, RZ, R16 ;  /* 0x000000ffff057224 */ /* 0x000fe400078e0010 */
[----:B------:R-:W2:Y:S04]  /*b4b0*/  LDL.LU.64 R16, [R1+0x430] ;  /* 0x0004300001107983 */ /* 0x000ea80000300a00 */
[----:B------:R-:W4:Y:S01]  /*b4c0*/  LDL.LU.64 R18, [R1+0x438] ;  /* 0x0004380001127983 */ /* 0x000f220000300a00 */
[----:B---3--:R-:W-:Y:S03]  /*b4d0*/  HMMA.16816.F32.BF16 R8, R8, R24, R12 ;  /* 0x000000180808723c */ /* 0x008fe6000004180c */
[----:B----4-:R-:W-:Y:S04]  /*b4e0*/  STL.64 [R1+0x1140], R18 ;  /* 0x0011401201007387 */ /* 0x010fe80000100a00 */
[----:B--2---:R0:W-:Y:S04]  /*b4f0*/  STL.64 [R1+0x1138], R16 ;  /* 0x0011381001007387 */ /* 0x0041e80000100a00 */
[----:B0-----:R-:W2:Y:S04]  /*b500*/  LDL.LU.64 R16, [R1+0x450] ;  /* 0x0004500001107983 */ /* 0x001ea80000300a00 */
[----:B------:R-:W3:Y:S04]  /*b510*/  LDL.LU.64 R18, [R1+0x458] ;  /* 0x0004580001127983 */ /* 0x000ee80000300a00 */
[----:B---3--:R-:W-:Y:S04]  /*b520*/  STL.64 [R1+0x1158], R18 ;  /* 0x0011581201007387 */ /* 0x008fe80000100a00 */
[----:B--2---:R0:W-:Y:S04]  /*b530*/  STL.64 [R1+0x1150], R16 ;  /* 0x0011501001007387 */ /* 0x0041e80000100a00 */
[----:B0-----:R-:W2:Y:S04]  /*b540*/  LDL.LU.64 R16, [R1+0x460] ;  /* 0x0004600001107983 */ /* 0x001ea80000300a00 */
[----:B------:R-:W2:Y:S04]  /*b550*/  LDL.LU.64 R18, [R1+0x468] ;  /* 0x0004680001127983 */ /* 0x000ea80000300a00 */
[----:B------:R-:W-:Y:S04]  /*b560*/  STL.64 [R1+0x1108], R20 ;  /* 0x0011081401007387 */ /* 0x000fe80000100a00 */
[----:B------:R-:W2:Y:S04]  /*b570*/  LDL.LU.64 R14, [R1+0x1170] ;  /* 0x00117000010e7983 */ /* 0x000ea80000300a00 */
[----:B------:R-:W2:Y:S04]  /*b580*/  LDL.LU.64 R12, [R1+0x1168] ;  /* 0x00116800010c7983 */ /* 0x000ea80000300a00 */
[----:B------:R-:W-:Y:S04]  /*b590*/  STL.64 [R1+0x1100], R26 ;  /* 0x0011001a01007387 */ /* 0x000fe80000100a00 */
[----:B------:R0:W-:Y:S04]  /*b5a0*/  STL.64 [R1+0x10f8], R24 ;  /* 0x0010f81801007387 */ /* 0x0001e80000100a00 */
[----:B------:R1:W-:Y:S04]  /*b5b0*/  STL.64 [R1+0x3e0], R8 ;  /* 0x0003e00801007387 */ /* 0x0003e80000100a00 */
[----:B------:R-:W-:Y:S01]  /*b5c0*/  STL.64 [R1+0x3e8], R10 ;  /* 0x0003e80a01007387 */ /* 0x000fe20000100a00 */
[----:B0-----:R-:W-:-:S03]  /*b5d0*/  IMAD.MOV.U32 R24, RZ, RZ, R28 ;  /* 0x000000ffff187224 */ /* 0x001fc600078e001c */
[----:B------:R-:W3:Y:S01]  /*b5e0*/  LDL.LU R28, [R1+0x1164] ;  /* 0x00116400011c7983 */ /* 0x000ee20000300800 */
[----:B------:R-:W-:Y:S02]  /*b5f0*/  IMAD.MOV.U32 R25, RZ, RZ, R3 ;  /* 0x000000ffff197224 */ /* 0x000fe400078e0003 */
[----:B-1----:R-:W-:Y:S01]  /*b600*/  IMAD.MOV.U32 R8, RZ, RZ, R23 ;  /* 0x000000ffff087224 */ /* 0x002fe200078e0017 */
[----:B------:R-:W4:Y:S01]  /*b610*/  LDL.LU R3, [R1+0x1160] ;  /* 0x0011600001037983 */ /* 0x000f220000300800 */
[----:B------:R-:W-:-:S03]  /*b620*/  IMAD.MOV.U32 R9, RZ, RZ, R22 ;  /* 0x000000ffff097224 */ /* 0x000fc600078e0016 */
[----:B------:R-:W3:Y:S04]  /*b630*/  LDL.LU.64 R20, [R1+0x410] ;  /* 0x0004100001147983 */ /* 0x000ee80000300a00 */
[----:B------:R-:W3:Y:S01]  /*b640*/  LDL.LU.64 R22, [R1+0x418] ;  /* 0x0004180001167983 */ /* 0x000ee20000300a00 */
[C---:B--2---:R-:W-:Y:S03]  /*b650*/  HMMA.16816.F32.BF16 R4, R12.reuse, R4, R16 ;  /* 0x000000040c04723c */ /* 0x044fe60000041810 */
[----:B---3--:R-:W-:Y:S04]  /*b660*/  STL.64 [R1+0x1118], R22 ;  /* 0x0011181601007387 */ /* 0x008fe80000100a00 */
[----:B------:R0:W-:Y:S04]  /*b670*/  STL.64 [R1+0x1110], R20 ;  /* 0x0011101401007387 */ /* 0x0001e80000100a00 */
[----:B0-----:R-:W2:Y:S04]  /*b680*/  LDL.LU.64 R20, [R1+0x420] ;  /* 0x0004200001147983 */ /* 0x001ea80000300a00 */
[----:B------:R-:W2:Y:S04]  /*b690*/  LDL.LU.64 R22, [R1+0x428] ;  /* 0x0004280001167983 */ /* 0x000ea80000300a00 */
[----:B------:R-:W3:Y:S04]  /*b6a0*/  LDL.LU.64 R18, [R1+0x1158] ;  /* 0x0011580001127983 */ /* 0x000ee80000300a00 */
[----:B------:R-:W3:Y:S04]  /*b6b0*/  LDL.LU.64 R16, [R1+0x1150] ;  /* 0x0011500001107983 */ /* 0x000ee80000300a00 */
[----:B------:R0:W-:Y:S04]  /*b6c0*/  STL.64 [R1+0x460], R4 ;  /* 0x0004600401007387 */ /* 0x0001e80000100a00 */
[----:B------:R3:W-:Y:S04]  /*b6d0*/  STL.64 [R1+0x468], R6 ;  /* 0x0004680601007387 */ /* 0x0007e80000100a00 */
[----:B0-----:R-:W3:Y:S02]  /*b6e0*/  LDL.LU.64 R4, [R1+0x1148] ;  /* 0x0011480001047983 */ /* 0x001ee40000300a00 */
[C---:B---3--:R-:W-:Y:S02]  /*b6f0*/  HMMA.16816.F32.BF16 R4, R12.reuse, R4, R16 ;  /* 0x000000040c04723c */ /* 0x048fe40000041810 */
[----:B------:R-:W3:Y:S04]  /*b700*/  LDL.LU.64 R18, [R1+0x1140] ;  /* 0x0011400001127983 */ /* 0x000ee80000300a00 */
[----:B------:R-:W3:Y:S11]  /*b710*/  LDL.LU.64 R16, [R1+0x1138] ;  /* 0x0011380001107983 */ /* 0x000ef60000300a00 */
[----:B------:R-:W-:Y:S06]  /*b720*/  @!UPT UIADD3 URZ, URZ, URZ, URZ ;  /* 0x0000003f3f3ff290 */ /* 0x000fec000fffe03f */
[----:B------:R-:W-:Y:S04]  /*b730*/  STL.64 [R1+0x450], R4 ;  /* 0x0004500401007387 */ /* 0x000fe80000100a00 */
[----:B------:R0:W-:Y:S04]  /*b740*/  STL.64 [R1+0x458], R6 ;  /* 0x0004580601007387 */ /* 0x0001e80000100a00 */
[----:B0-----:R-:W2:Y:S04]  /*b750*/  LDL.LU.64 R6, [R1+0x1130] ;  /* 0x0011300001067983 */ /* 0x001ea80000300a00 */
[----:B------:R-:W2:Y:S02]  /*b760*/  LDL.LU.64 R4, [R1+0x1128] ;  /* 0x0011280001047983 */ /* 0x000ea40000300a00 */
[C---:B--2---:R-:W-:Y:S02]  /*b770*/  HMMA.16816.F32.BF16 R24, R12.reuse, R24, R4 ;  /* 0x000000180c18723c */ /* 0x044fe40000041804 */
[----:B------:R-:W3:Y:S06]  /*b780*/  LDL.LU.64 R4, [R1+0x1120] ;  /* 0x0011200001047983 */ /* 0x000eec0000300a00 */
[C---:B------:R-:W-:Y:S11]  /*b790*/  HMMA.16816.F32.BF16 R20, R12.reuse, R8, R20 ;  /* 0x000000080c14723c */ /* 0x040ff60000041814 */
[----:B------:R-:W-:Y:S04]  /*b7a0*/  @!UPT UIADD3 URZ, URZ, URZ, URZ ;  /* 0x0000003f3f3ff290 */ /* 0x000fe8000fffe03f */
[----:B------:R0:W-:Y:S04]  /*b7b0*/  STL.64 [R1+0x440], R24 ;  /* 0x0004401801007387 */ /* 0x0001e80000100a00 */
[----:B------:R1:W-:Y:S04]  /*b7c0*/  STL.64 [R1+0x448], R26 ;  /* 0x0004481a01007387 */ /* 0x0003e80000100a00 */
[----:B0-----:R-:W2:Y:S04]  /*b7d0*/  LDL.LU.64 R24, [R1+0x400] ;  /* 0x0004000001187983 */ /* 0x001ea80000300a00 */
[----:B-1----:R-:W2:Y:S01]  /*b7e0*/  LDL.LU.64 R26, [R1+0x408] ;  /* 0x00040800011a7983 */ /* 0x002ea20000300a00 */
[----:B---3--:R-:W-:Y:S11]  /*b7f0*/  HMMA.16816.F32.BF16 R16, R12, R4, R16 ;  /* 0x000000040c10723c */ /* 0x008ff60000041810 */
[----:B------:R-:W-:Y:S11]  /*b800*/  @!UPT UIADD3 URZ, URZ, URZ, URZ ;  /* 0x0000003f3f3ff290 */ /* 0x000ff6000fffe03f */
[----:B------:R-:W-:Y:S01]  /*b810*/  @!UPT UIADD3 URZ, URZ, URZ, URZ ;  /* 0x0000003f3f3ff290 */ /* 0x000fe2000fffe03f */
[----:B------:R0:W-:Y:S04]  /*b820*/  STL.64 [R1+0x430], R16 ;  /* 0x0004301001007387 */ /* 0x0001e80000100a00 */
[----:B------:R1:W-:Y:S04]  /*b830*/  STL.64 [R1+0x438], R18 ;  /* 0x0004381201007387 */ /* 0x0003e80000100a00 */
[----:B0-----:R-:W3:Y:S04]  /*b840*/  LDL.LU.64 R16, [R1+0x3d0] ;  /* 0x0003d00001107983 */ /* 0x001ee80000300a00 */
[----:B-1----:R-:W3:Y:S04]  /*b850*/  LDL.LU.64 R18, [R1+0x3d8] ;  /* 0x0003d80001127983 */ /* 0x002ee80000300a00 */
[----:B------:R-:W-:Y:S04]  /*b860*/  STL.64 [R1+0x10c8], R4 ;  /* 0x0010c80401007387 */ /* 0x000fe80000100a00 */
[----:B------:R-:W-:Y:S04]  /*b870*/  STL.64 [R1+0x420], R20 ;  /* 0x0004201401007387 */ /* 0x000fe80000100a00 */
[----:B------:R0:W-:Y:S04]  /*b880*/  STL.64 [R1+0x428], R22 ;  /* 0x0004281601007387 */ /* 0x0001e80000100a00 */
[----:B0-----:R-:W2:Y:S04]  /*b890*/  LDL.LU.64 R22, [R1+0x1118] ;  /* 0x0011180001167983 */ /* 0x001ea80000300a00 */
[----:B------:R-:W2:Y:S04]  /*b8a0*/  LDL.LU.64 R20, [R1+0x1110] ;  /* 0x0011100001147983 */ /* 0x000ea80000300a00 */
[----:B------:R0:W-:Y:S04]  /*b8b0*/  STL.64 [R1+0x10c0], R8 ;  /* 0x0010c00801007387 */ /* 0x0001e80000100a00 */
[----:B0-----:R-:W3:Y:S01]  /*b8c0*/  LDL.64 R8, [R1+0x50] ;  /* 0x0000500001087983 */ /* 0x001ee20000100a00 */
[----:B------:R-:W-:-:S02]  /*b8d0*/  IMAD.MOV.U32 R4, RZ, RZ, R2 ;  /* 0x000000ffff047224 */ /* 0x000fc400078e0002 */
[----:B------:R-:W-:-:S07]  /*b8e0*/  IMAD.MOV.U32 R5, RZ, RZ, R0 ;  /* 0x000000ffff057224 */ /* 0x000fce00078e0000 */
[C---:B--2---:R-:W-:Y:S01]  /*b8f0*/  HMMA.16816.F32.BF16 R4, R12.reuse, R4, R20 ;  /* 0x000000040c04723c */ /* 0x044fe20000041814 */
[----:B---3--:R0:W-:Y:S04]  /*b900*/  STL.64 [R1+0x10d0], R8 ;  /* 0x0010d00801007387 */ /* 0x0081e80000100a00 */
[----:B0-----:R-:W2:Y:S04]  /*b910*/  LDL.64 R8, [R1+0x60] ;  /* 0x0000600001087983 */ /* 0x001ea80000100a00 */
[----:B------:R-:W3:Y:S11]  /*b920*/  LDL.LU.64 R20, [R1+0x1108] ;  /* 0x0011080001147983 */ /* 0x000ef60000300a00 */
[----:B------:R-:W-:Y:S03]  /*b930*/  @!UPT UIADD3 URZ, URZ, URZ, URZ ;  /* 0x0000003f3f3ff290 */ /* 0x000fe6000fffe03f */
[----:B------:R0:W-:Y:S04]  /*b940*/  STL.64 [R1+0x410], R4 ;  /* 0x0004100401007387 */ /* 0x0001e80000100a00 */
[----:B------:R1:W-:Y:S04]  /*b950*/  STL.64 [R1+0x418], R6 ;  /* 0x0004180601007387 */ /* 0x0003e80000100a00 */
[----:B0-----:R-:W2:Y:S04]  /*b960*/  LDL.LU.64 R4, [R1+0x3b0] ;  /* 0x0003b00001047983 */ /* 0x001ea80000300a00 */
[----:B-1----:R-:W2:Y:S01]  /*b970*/  LDL.LU.64 R6, [R1+0x3b8] ;  /* 0x0003b80001067983 */ /* 0x002ea20000300a00 */
[C---:B---3--:R-:W-:Y:S03]  /*b980*/  HMMA.16816.F32.BF16 R20, R12.reuse, R20, R24 ;  /* 0x000000140c14723c */ /* 0x048fe60000041818 */
[----:B--2---:R-:W-:Y:S04]  /*b990*/  STL.64 [R1+0x10e0], R6 ;  /* 0x0010e00601007387 */ /* 0x004fe80000100a00 */
[----:B------:R0:W-:Y:S04]  /*b9a0*/  STL.64 [R1+0x10d8], R4 ;  /* 0x0010d80401007387 */ /* 0x0001e80000100a00 */
[----:B0-----:R-:W2:Y:S04]  /*b9b0*/  LDL.LU.64 R4, [R1+0x3c0] ;  /* 0x0003c00001047983 */ /* 0x001ea80000300a00 */
[----:B------:R-:W2:Y:S04]  /*b9c0*/  LDL.LU.64 R6, [R1+0x3c8] ;  /* 0x0003c80001067983 */ /* 0x000ea80000300a00 */
[----:B------:R-:W3:Y:S04]  /*b9d0*/  LDL.LU.64 R26, [R1+0x1100] ;  /* 0x00110000011a7983 */ /* 0x000ee80000300a00 */
[----:B------:R-:W2:Y:S04]  /*b9e0*/  LDL.LU.64 R24, [R1+0x10f8] ;  /* 0x0010f80001187983 */ /* 0x000ea80000300a00 */
[----:B------:R0:W-:Y:S04]  /*b9f0*/  STL.64 [R1+0x400], R20 ;  /* 0x0004001401007387 */ /* 0x0001e80000100a00 */
[----:B------:R1:W-:Y:S04]  /*ba00*/  STL.64 [R1+0x408], R22 ;  /* 0x0004081601007387 */ /* 0x0003e80000100a00 */
[----:B0-----:R-:W4:Y:S04]  /*ba10*/  LDL.LU.64 R20, [R1+0x390] ;  /* 0x0003900001147983 */ /* 0x001f280000300a00 */
[----:B-1----:R-:W4:Y:S01]  /*ba20*/  LDL.LU.64 R22, [R1+0x398] ;  /* 0x0003980001167983 */ /* 0x002f220000300a00 */
[----:B--2---:R-:W-:Y:S03]  /*ba30*/  HMMA.16816.F32.BF16 R12, R12, R24, R16 ;  /* 0x000000180c0c723c */ /* 0x004fe60000041810 */
[----:B------:R-:W2:Y:S04]  /*ba40*/  LDL.LU.64 R18, [R1+0x10f0] ;  /* 0x0010f00001127983 */ /* 0x000ea80000300a00 */
[----:B------:R-:W2:Y:S04]  /*ba50*/  LDL.LU.64 R16, [R1+0x10e8] ;  /* 0x0010e80001107983 */ /* 0x000ea80000300a00 */
[----:B---3--:R-:W-:Y:S04]  /*ba60*/  STL.64 [R1+0x10a0], R26 ;  /* 0x0010a01a01007387 */ /* 0x008fe80000100a00 */
[----:B------:R0:W-:Y:S08]  /*ba70*/  STL.64 [R1+0x1098], R24 ;  /* 0x0010981801007387 */ /* 0x0001f00000100a00 */
[----:B------:R-:W-:Y:S04]  /*ba80*/  STL.64 [R1+0x3d0], R12 ;  /* 0x0003d00c01007387 */ /* 0x000fe80000100a00 */
[----:B------:R-:W-:Y:S04]  /*ba90*/  STL.64 [R1+0x3d8], R14 ;  /* 0x0003d80e01007387 */ /* 0x000fe80000100a00 */
[----:B0-----:R-:W3:Y:S04]  /*baa0*/  LDL.64 R24, [R1] ;  /* 0x0000000001187983 */ /* 0x001ee80000100a00 */
[----:B---3--:R0:W-:Y:S04]  /*bab0*/  STL.64 [R1+0x10b0], R24 ;  /* 0x0010b01801007387 */ /* 0x0081e80000100a00 */
[----:B0-----:R-:W3:Y:S04]  /*bac0*/  LDL.64 R24, [R1+0x40] ;  /* 0x0000400001187983 */ /* 0x001ee80000100a00 */
[----:B------:R-:W3:Y:S01]  /*bad0*/  LDL.LU.64 R12, [R1+0x10] ;  /* 0x00001000010c7983 */ /* 0x000ee20000300a00 */
[----:B--2---:R-:W-:Y:S01]  /*bae0*/  HMMA.16816.F32.BF16 R4, R16, R8, R4 ;  /* 0x000000081004723c */ /* 0x004fe20000041804 */
[----:B------:R-:W-:-:S02]  /*baf0*/  IMAD.MOV.U32 R2, RZ, RZ, R8 ;  /* 0x000000ffff027224 */ /* 0x000fc400078e0008 */
[----:B------:R-:W-:Y:S01]  /*bb00*/  IMAD.MOV.U32 R0, RZ, RZ, R9 ;  /* 0x000000ffff007224 */ /* 0x000fe200078e0009 */
[----:B---3--:R0:W-:Y:S04]  /*bb10*/  STL.64 [R1+0x10b8], R12 ;  /* 0x0010b80c01007387 */ /* 0x0081e80000100a00 */
[----:B0-----:R-:W2:Y:S04]  /*bb20*/  LDL.LU.64 R12, [R1+0x3a0] ;  /* 0x0003a000010c7983 */ /* 0x001ea80000300a00 */
[----:B------:R-:W2:Y:S11]  /*bb30*/  LDL.LU.64 R14, [R1+0x3a8] ;  /* 0x0003a800010e7983 */ /* 0x000eb60000300a00 */
[----:B------:R-:W-:Y:S04]  /*bb40*/  STL.64 [R1+0x3c0], R4 ;  /* 0x0003c00401007387 */ /* 0x000fe80000100a00 */
[----:B------:R0:W-:Y:S04]  /*bb50*/  STL.64 [R1+0x3c8], R6 ;  /* 0x0003c80601007387 */ /* 0x0001e80000100a00 */
[----:B0-----:R-:W3:Y:S04]  /*bb60*/  LDL.LU.64 R6, [R1+0x10e0] ;  /* 0x0010e00001067983 */ /* 0x001ee80000300a00 */
[----:B------:R-:W3:Y:S04]  /*bb70*/  LDL.LU.64 R4, [R1+0x10d8] ;  /* 0x0010d80001047983 */ /* 0x000ee80000300a00 */
[----:B------:R-:W3:Y:S01]  /*bb80*/  LDL.LU.64 R8, [R1+0x10d0] ;  /* 0x0010d00001087983 */ /* 0x000ee20000300a00 */
[C---:B--2---:R-:W-:Y:S08]  /*bb90*/  HMMA.16816.F32.BF16 R12, R16.reuse, R24, R12 ;  /* 0x00000018100c723c */ /* 0x044ff0000004180c */
[----:B---3--:R-:W-:Y:S11]  /*bba0*/  HMMA.16816.F32.BF16 R4, R16, R8, R4 ;  /* 0x000000081004723c */ /* 0x008ff60000041804 */
[----:B------:R-:W-:Y:S11]  /*bbb0*/  @!UPT UIADD3 URZ, URZ, URZ, URZ ;  /* 0x0000003f3f3ff290 */ /* 0x000ff6000fffe03f */
[----:B------:R-:W-:Y:S01]  /*bbc0*/  @!UPT UIADD3 URZ, URZ, URZ, URZ ;  /* 0x0000003f3f3ff290 */ /* 0x000fe2000fffe03f */
[----:B------:R0:W-:Y:S04]  /*bbd0*/  STL.64 [R1+0x3b0], R4 ;  /* 0x0003b00401007387 */ /* 0x0001e80000100a00 */
[----:B------:R1:W-:Y:S04]  /*bbe0*/  STL.64 [R1+0x3b8], R6 ;  /* 0x0003b80601007387 */ /* 0x0003e80000100a00 */
[----:B0-----:R-:W4:Y:S01]  /*bbf0*/  LDL.LU.64 R4, [R1+0x10c8] ;  /* 0x0010c80001047983 */ /* 0x001f220000300a00 */
[----:B-1----:R-:W-:Y:S02]  /*bc00*/  IMAD.MOV.U32 R7, RZ, RZ, R8 ;  /* 0x000000ffff077224 */ /* 0x002fe400078e0008 */
[----:B------:R-:W-:-:S02]  /*bc10*/  IMAD.MOV.U32 R6, RZ, RZ, R9 ;  /* 0x000000ffff067224 */ /* 0x000fc400078e0009 */
[----:B------:R-:W2:Y:S04]  /*bc20*/  LDL.LU.64 R8, [R1+0x10c0] ;  /* 0x0010c00001087983 */ /* 0x000ea80000300a00 */
[----:B------:R0:W-:Y:S04]  /*bc30*/  STL.64 [R1+0x3a0], R12 ;  /* 0x0003a00c01007387 */ /* 0x0001e80000100a00 */
[----:B------:R1:W-:Y:S04]  /*bc40*/  STL.64 [R1+0x3a8], R14 ;  /* 0x0003a80e01007387 */ /* 0x0003e80000100a00 */
[----:B0-----:R-:W2:Y:S04]  /*bc50*/  LDL.LU.64 R12, [R1+0x380] ;  /* 0x00038000010c7983 */ /* 0x001ea80000300a00 */
[----:B-1----:R-:W2:Y:S01]  /*bc60*/  LDL.LU.64 R14, [R1+0x388] ;  /* 0x00038800010e7983 */ /* 0x002ea20000300a00 */
[----:B------:R-:W-:-:S02]  /*bc70*/  IMAD.MOV.U32 R11, RZ, RZ, R24 ;  /* 0x000000ffff0b7224 */ /* 0x000fc400078e0018 */
[----:B------:R-:W-:Y:S01]  /*bc80*/  IMAD.MOV.U32 R10, RZ, RZ, R25 ;  /* 0x000000ffff0a7224 */ /* 0x000fe200078e0019 */
[C---:B----4-:R-:W-:Y:S11]  /*bc90*/  HMMA.16816.F32.BF16 R20, R16.reuse, R4, R20 ;  /* 0x000000041014723c */ /* 0x050ff60000041814 */
[----:B------:R-:W-:Y:S11]  /*bca0*/  @!UPT UIADD3 URZ, URZ, URZ, URZ ;  /* 0x0000003f3f3ff290 */ /* 0x000ff6000fffe03f */
[----:B------:R-:W-:Y:S01]  /*bcb0*/  @!UPT UIADD3 URZ, URZ, URZ, URZ ;  /* 0x0000003f3f3ff290 */ /* 0x000fe2000fffe03f */
[----:B------:R-:W-:Y:S04]  /*bcc0*/  STL.64 [R1+0x390], R20 ;  /* 0x0003901401007387 */ /* 0x000fe80000100a00 */
[----:B------:R-:W-:Y:S01]  /*bcd0*/  STL.64 [R1+0x398], R22 ;  /* 0x0003981601007387 */ /* 0x000fe20000100a00 */
[----:B--2---:R-:W-:Y:S03]  /*bce0*/  HMMA.16816.F32.BF16 R12, R16, R8, R12 ;  /* 0x00000008100c723c */ /* 0x004fe6000004180c */
[----:B------:R0:W-:Y:S02]  /*bcf0*/  STL.64 [R1+0x1048], R4 ;  /* 0x0010480401007387 */ /* 0x0001e40000100a00 */
[----:B0-----:R-:W-:-:S02]  /*bd00*/  IMAD.MOV.U32 R4, RZ, RZ, R11 ;  /* 0x000000ffff047224 */ /* 0x001fc400078e000b */
[----:B------:R-:W-:-:S05]  /*bd10*/  IMAD.MOV.U32 R5, RZ, RZ, R10 ;  /* 0x000000ffff057224 */ /* 0x000fca00078e000a */
[----:B------:R0:W-:Y:S02]  /*bd20*/  STL.64 [R1+0x1058], R4 ;  /* 0x0010580401007387 */ /* 0x0001e40000100a00 */
[----:B0-----:R-:W-:Y:S02]  /*bd30*/  IMAD.MOV.U32 R4, RZ, RZ, R7 ;  /* 0x000000ffff047224 */ /* 0x001fe400078e0007 */
[----:B------:R-:W-:-:S05]  /*bd40*/  IMAD.MOV.U32 R5, RZ, RZ, R6 ;  /* 0x000000ffff057224 */ /* 0x000fca00078e0006 */
[----:B------:R0:W-:Y:S04]  /*bd50*/  STL.64 [R1+0x1070], R4 ;  /* 0x0010700401007387 */ /* 0x0001e80000100a00 */
[----:B------:R-:W2:Y:S04]  /*bd60*/  LDL.LU.64 R24, [R1+0x370] ;  /* 0x0003700001187983 */ /* 0x000ea80000300a00 */
[----:B------:R-:W2:Y:S01]  /*bd70*/  LDL.LU.64 R26, [R1+0x378] ;  /* 0x00037800011a7983 */ /* 0x000ea20000300a00 */
[----:B0-----:R-:W-:Y:S02]  /*bd80*/  IMAD.MOV.U32 R4, RZ, RZ, R2 ;  /* 0x000000ffff047224 */ /* 0x001fe400078e0002 */
[----:B------:R-:W-:-:S05]  /*bd90*/  IMAD.MOV.U32 R5, RZ, RZ, R0 ;  /* 0x000000ffff057224 */ /* 0x000fca00078e0000 */
[----:B------:R0:W-:Y:S04]  /*bda0*/  STL.64 [R1+0x10a8], R4 ;  /* 0x0010a80401007387 */ /* 0x0001e80000100a00 */
[----:B0-----:R-:W3:Y:S04]  /*bdb0*/  LDL.LU.64 R4, [R1+0x360] ;  /* 0x0003600001047983 */ /* 0x001ee80000300a00 */
[----:B------:R-:W3:Y:S04]  /*bdc0*/  LDL.LU.64 R6, [R1+0x368] ;  /* 0x0003680001067983 */ /* 0x000ee80000300a00 */
[----:B------:R-:W4:Y:S04]  /*bdd0*/  LDL.LU.64 R20, [R1+0x2d0] ;  /* 0x0002d00001147983 */ /* 0x000f280000300a00 */
[----:B------:R-:W4:Y:S04]  /*bde0*/  LDL.LU.64 R22, [R1+0x2d8] ;  /* 0x0002d80001167983 */ /* 0x000f280000300a00 */
[----:B------:R0:W-:Y:S04]  /*bdf0*/  STL.64 [R1+0x380], R12 ;  /* 0x0003800c01007387 */ /* 0x0001e80000100a00 */
[----:B------:R-:W-:Y:S04]  /*be00*/  STL.64 [R1+0x388], R14 ;  /* 0x0003880e01007387 */ /* 0x000fe80000100a00 */
[----:B0-----:R-:W2:Y:S04]  /*be10*/  LDL.LU.64 R12, [R1+0x10b8] ;  /* 0x0010b800010c7983 */ /* 0x001ea80000300a00 */
[----:B------:R0:W-:Y:S04]  /*be20*/  STL.64 [R1+0x1050], R8 ;  /* 0x0010500801007387 */ /* 0x0001e80000100a00 */
[----:B0-----:R-:W2:Y:S04]  /*be30*/  LDL.LU.64 R8, [R1+0x2a0] ;  /* 0x0002a00001087983 */ /* 0x001ea80000300a00 */
[----:B------:R-:W2:Y:S04]  /*be40*/  LDL.LU.64 R10, [R1+0x2a8] ;  /* 0x0002a800010a7983 */ /* 0x000ea80000300a00 */
[----:B--2---:R-:W-:Y:S04]  /*be50*/  STL.64 [R1+0x1068], R10 ;  /* 0x0010680a01007387 */ /* 0x004fe80000100a00 */
[----:B------:R0:W-:Y:S04]  /*be60*/  STL.64 [R1+0x1060], R8 ;  /* 0x0010600801007387 */ /* 0x0001e80000100a00 */
[----:B0-----:R-:W2:Y:S04]  /*be70*/  LDL.LU.64 R8, [R1+0x2b0] ;  /* 0x0002b00001087983 */ /* 0x001ea80000300a00 */
[----:B------:R-:W2:Y:S01]  /*be80*/  LDL.LU.64 R10, [R1+0x2b8] ;  /* 0x0002b800010a7983 */ /* 0x000ea20000300a00 */
[C---:B------:R-:W-:Y:S03]  /*be90*/  HMMA.16816.F32.BF16 R24, R16.reuse, R12, R24 ;  /* 0x0000000c1018723c */ /* 0x040fe60000041818 */
[----:B--2---:R-:W-:Y:S04]  /*bea0*/  STL.64 [R1+0x1080], R10 ;  /* 0x0010800a01007387 */ /* 0x004fe80000100a00 */
[----:B------:R0:W-:Y:S04]  /*beb0*/  STL.64 [R1+0x1078], R8 ;  /* 0x0010780801007387 */ /* 0x0001e80000100a00 */
[----:B0-----:R-:W2:Y:S04]  /*bec0*/  LDL.LU.64 R8, [R1+0x2c0] ;  /* 0x0002c00001087983 */ /* 0x001ea80000300a00 */
[----:B------:R-:W2:Y:S08]  /*bed0*/  LDL.LU.64 R10, [R1+0x2c8] ;  /* 0x0002c800010a7983 */ /* 0x000eb00000300a00 */
[----:B------:R0:W-:Y:S04]  /*bee0*/  STL.64 [R1+0x370], R24 ;  /* 0x0003701801007387 */ /* 0x0001e80000100a00 */
[----:B------:R-:W-:Y:S04]  /*bef0*/  STL.64 [R1+0x378], R26 ;  /* 0x0003781a01007387 */ /* 0x000fe80000100a00 */
[----:B0-----:R-:W3:Y:S02]  /*bf00*/  LDL.LU.64 R24, [R1+0x10b0] ;  /* 0x0010b00001187983 */ /* 0x001ee40000300a00 */
[----:B---3--:R-:W-:Y:S01]  /*bf10*/  HMMA.16816.F32.BF16 R4, R16, R24, R4 ;  /* 0x000000181004723c */ /* 0x008fe20000041804 */
[----:B------:R-:W-:-:S02]  /*bf20*/  IMAD.MOV.U32 R2, RZ, RZ, R24 ;  /* 0x000000ffff027224 */ /* 0x000fc400078e0018 */
[----:B------:R-:W-:Y:S11]  /*bf30*/  IMAD.MOV.U32 R0, RZ, RZ, R25 ;  /* 0x000000ffff007224 */ /* 0x000ff600078e0019 */
[----:B------:R-:W-:Y:S09]  /*bf40*/  @!UPT UIADD3 URZ, URZ, URZ, URZ ;  /* 0x0000003f3f3ff290 */ /* 0x000ff2000fffe03f */
[----:B------:R0:W-:Y:S04]  /*bf50*/  STL.64 [R1+0x360], R4 ;  /* 0x0003600401007387 */ /* 0x0001e80000100a00 */
[----:B------:R-:W-:Y:S04]  /*bf60*/  STL.64 [R1+0x368], R6 ;  /* 0x0003680601007387 */ /* 0x000fe80000100a00 */
[----:B0-----:R-:W2:Y:S04]  /*bf70*/  LDL.LU.64 R4, [R1+0x10a8] ;  /* 0x0010a80001047983 */ /* 0x001ea80000300a00 */
[----:B------:R-:W3:Y:S04]  /*bf80*/  LDL.LU.64 R26, [R1+0x10a0] ;  /* 0x0010a000011a7983 */ /* 0x000ee80000300a00 */
[----:B------:R-:W4:Y:S02]  /*bf90*/  LDL.LU.64 R24, [R1+0x1098] ;  /* 0x0010980001187983 */ /* 0x000f240000300a00 */
[----:B----4-:R-:W-:Y:S02]  /*bfa0*/  HMMA.16816.F32.BF16 R16, R16, R24, R20 ;  /* 0x000000181010723c */ /* 0x010fe40000041814 */
[----:B------:R-:W2:Y:S04]  /*bfb0*/  LDL.LU.64 R22, [R1+0x1090] ;  /* 0x0010900001167983 */ /* 0x000ea80000300a00 */
[----:B------:R-:W2:Y:S04]  /*bfc0*/  LDL.LU.64 R20, [R1+0x1088] ;  /* 0x0010880001147983 */ /* 0x000ea80000300a00 */
[----:B---3--:R-:W-:Y:S04]  /*bfd0*/  STL.64 [R1+0x1040], R26 ;  /* 0x0010401a01007387 */ /* 0x008fe80000100a00 */
[----:B------:R0:W-:Y:S09]  /*bfe0*/  STL.64 [R1+0x1038], R24 ;  /* 0x0010381801007387 */ /* 0x0001f20000100a00 */
[----:B------:R-:W-:Y:S04]  /*bff0*/  STL.64 [R1+0x2d0], R16 ;  /* 0x0002d01001007387 */ /* 0x000fe80000100a00 */
[----:B------:R-:W-:Y:S04]  /*c000*/  STL.64 [R1+0x2d8], R18 ;  /* 0x0002d81201007387 */ /* 0x000fe80000100a00 */
[----:B0-----:R-:W3:Y:S04]  /*c010*/  LDL.LU.64 R24, [R1+0x290] ;  /* 0x0002900001187983 */ /* 0x001ee80000300a00 */
[----:B------:R-:W3:Y:S01]  /*c020*/  LDL.LU.64 R26, [R1+0x298] ;  /* 0x00029800011a7983 */ /* 0x000ee20000300a00 */
[C---:B--2---:R-:W-:Y:S03]  /*c030*/  HMMA.16816.F32.BF16 R4, R20.reuse, R4, R8 ;  /* 0x000000041404723c */ /* 0x044fe60000041808 */
[----:B------:R-:W2:Y:S04]  /*c040*/  LDL.LU.64 R10, [R1+0x1080] ;  /* 0x00108000010a7983 */ /* 0x000ea80000300a00 */
[----:B------:R-:W2:Y:S11]  /*c050*/  LDL.LU.64 R8, [R1+0x1078] ;  /* 0x0010780001087983 */ /* 0x000eb60000300a00 */
[----:B------:R-:W-:Y:S05]  /*c060*/  @!UPT UIADD3 URZ, URZ, URZ, URZ ;  /* 0x0000003f3f3ff290 */ /* 0x000fea000fffe03f */
        /* <DEDUP_REMOVED lines=11> */
[----:B------:R-:W2:Y:S11]  /*c120*/  LDL.LU.64 R8, [R1+0x1050] ;  /* 0x0010500001087983 */ /* 0x000eb60000300a00 */
[----:B------:R-:W-:Y:S10]  /*c130*/  @!UPT UIADD3 URZ, URZ, URZ, URZ ;  /* 0x0000003f3f3ff290 */ /* 0x000ff4000fffe03f */
[----:B------:R0:W-:Y:S04]  /*c140*/  STL.64 [R1+0x2a0], R4 ;  /* 0x0002a00401007387 */ /* 0x0001e80000100a00 */
[----:B------:R-:W-:Y:S04]  /*c150*/  STL.64 [R1+0x2a8], R6 ;  /* 0x0002a80601007387 */ /* 0x000fe80000100a00 */
[----:B0-----:R-:W3:Y:S01]  /*c160*/  LDL.LU.64 R4, [R1+0x1048] ;  /* 0x0010480001047983 */ /* 0x001ee20000300a00 */
[----:B------:R-:W-:Y:S02]  /*c170*/  IMAD.MOV.U32 R16, RZ, RZ, R2 ;  /* 0x000000ffff107224 */ /* 0x000fe400078e0002 */
[----:B------:R-:W-:Y:S01]  /*c180*/  IMAD.MOV.U32 R17, RZ, RZ, R0 ;  /* 0x000000ffff117224 */ /* 0x000fe200078e0000 */
[----:B---3--:R-:W-:Y:S01]  /*c190*/  HMMA.16816.F32.BF16 R24, R20, R4, R24 ;  /* 0x000000041418723c */ /* 0x008fe20000041818 */
[----:B------:R-:W-:-:S02]  /*c1a0*/  IMAD.MOV.U32 R2, RZ, RZ, R4 ;  /* 0x000000ffff027224 */ /* 0x000fc400078e0004 */
[----:B------:R-:W-:Y:S02]  /*c1b0*/  IMAD.MOV.U32 R0, RZ, RZ, R5 ;  /* 0x000000ffff007224 */ /* 0x000fe400078e0005 */
[----:B------:R-:W0:Y:S11]  /*c1c0*/  LDSM.16.MT88.4 R4, [R29+0x300] ;  /* 0x000300001d04783b */ /* 0x000e360000004200 */
[----:B------:R-:W-:Y:S07]  /*c1d0*/  @!UPT UIADD3 URZ, URZ, URZ, URZ ;  /* 0x0000003f3f3ff290 */ /* 0x000fee000fffe03f */
[----:B------:R1:W-:Y:S04]  /*c1e0*/  STL.64 [R1+0x290], R24 ;  /* 0x0002901801007387 */ /* 0x0003e80000100a00 */
[----:B------:R3:W-:Y:S04]  /*c1f0*/  STL.64 [R1+0x298], R26 ;  /* 0x0002981a01007387 */ /* 0x0007e80000100a00 */
[----:B-1----:R-:W4:Y:S04]  /*c200*/  LDL.LU.64 R24, [R1+0x260] ;  /* 0x0002600001187983 */ /* 0x002f280000300a00 */
[----:B---3--:R-:W4:Y:S04]  /*c210*/  LDL.LU.64 R26, [R1+0x268] ;  /* 0x00026800011a7983 */ /* 0x008f280000300a00 */
[----:B0-----:R-:W-:Y:S04]  /*c220*/  STL.64 [R1+0x1030], R6 ;  /* 0x0010300601007387 */ /* 0x001fe80000100a00 */
[----:B------:R0:W-:Y:S04]  /*c230*/  STL.64 [R1+0x1028], R4 ;  /* 0x0010280401007387 */ /* 0x0001e80000100a00 */
[----:B0-----:R-:W2:Y:S04]  /*c240*/  LDL.LU.64 R4, [R1+0x280] ;  /* 0x0002800001047983 */ /* 0x001ea80000300a00 */
[----:B------:R-:W2:Y:S02]  /*c250*/  LDL.LU.64 R6, [R1+0x288] ;  /* 0x0002880001067983 */ /* 0x000ea40000300a00 */
[C---:B--2---:R-:W-:Y:S02]  /*c260*/  HMMA.16816.F32.BF16 R8, R20.reuse, R8, R4 ;  /* 0x000000081408723c */ /* 0x044fe40000041804 */
[----:B------:R-:W2:Y:S04]  /*c270*/  LDL.LU.64 R4, [R1+0x1c0] ;  /* 0x0001c00001047983 */ /* 0x000ea80000300a00 */
[----:B------:R-:W2:Y:S11]  /*c280*/  LDL.LU.64 R6, [R1+0x1c8] ;  /* 0x0001c80001067983 */ /* 0x000eb60000300a00 */
[----:B------:R-:W-:Y:S06]  /*c290*/  @!UPT UIADD3 URZ, URZ, URZ, URZ ;  /* 0x0000003f3f3ff290 */ /* 0x000fec000fffe03f */
[----:B------:R-:W-:Y:S04]  /*c2a0*/  STL.64 [R1+0x280], R8 ;  /* 0x0002800801007387 */ /* 0x000fe80000100a00 */
[----:B------:R-:W-:Y:S04]  /*c2b0*/  STL.64 [R1+0x288], R10 ;  /* 0x0002880a01007387 */ /* 0x000fe80000100a00 */
[----:B------:R-:W0:Y:S04]  /*c2c0*/  LDSM.16.MT88.4 R8, [R29+0x380] ;  /* 0x000380001d08783b */ /* 0x000e280000004200 */
[----:B0-----:R-:W-:Y:S04]  /*c2d0*/  STL.64 [R1+0xfe0], R10 ;  /* 0x000fe00a01007387 */ /* 0x001fe80000100a00 */
[----:B------:R0:W-:Y:S04]  /*c2e0*/  STL.64 [R1+0xfd8], R8 ;  /* 0x000fd80801007387 */ /* 0x0001e80000100a00 */
[----:B0-----:R-:W3:Y:S04]  /*c2f0*/  LDL.LU.64 R8, [R1+0x270] ;  /* 0x0002700001087983 */ /* 0x001ee80000300a00 */
[----:B------:R-:W3:Y:S01]  /*c300*/  LDL.LU.64 R10, [R1+0x278] ;  /* 0x00027800010a7983 */ /* 0x000ee20000300a00 */
[C---:B----4-:R-:W-:Y:S08]  /*c310*/  HMMA.16816.F32.BF16 R16, R20.reuse, R16, R24 ;  /* 0x000000101410723c */ /* 0x050ff00000041818 */
[C---:B---3--:R-:W-:Y:S11]  /*c320*/  HMMA.16816.F32.BF16 R8, R20.reuse, R12, R8 ;  /* 0x0000000c1408723c */ /* 0x048ff60000041808 */
[----:B------:R-:W-:Y:S11]  /*c330*/  @!UPT UIADD3 URZ, URZ, URZ, URZ ;  /* 0x0000003f3f3ff290 */ /* 0x000ff6000fffe03f */
[----:B------:R-:W-:Y:S01]  /*c340*/  @!UPT UIADD3 URZ, URZ, URZ, URZ ;  /* 0x0000003f3f3ff290 */ /* 0x000fe2000fffe03f */
[----:B------:R-:W-:Y:S04]  /*c350*/  STL.64 [R1+0x270], R8 ;  /* 0x0002700801007387 */ /* 0x000fe80000100a00 */
[----:B------:R0:W-:Y:S02]  /*c360*/  STL.64 [R1+0x278], R10 ;  /* 0x0002780a01007387 */ /* 0x0001e40000100a00 */
[----:B0-----:R-:W-:Y:S02]  /*c370*/  IMAD.MOV.U32 R11, RZ, RZ, R12 ;  /* 0x000000ffff0b7224 */ /* 0x001fe400078e000c */
[----:B------:R-:W-:Y:S02]  /*c380*/  IMAD.MOV.U32 R10, RZ, RZ, R13 ;  /* 0x000000ffff0a7224 */ /* 0x000fe400078e000d */
[----:B------:R-:W0:Y:S04]  /*c390*/  LDSM.16.MT88.4 R12, [R29+0x4000] ;  /* 0x004000001d0c783b */ /* 0x000e280000004200 */
[----:B0-----:R-:W-:Y:S04]  /*c3a0*/  STL.64 [R1+0xf40], R14 ;  /* 0x000f400e01007387 */ /* 0x001fe80000100a00 */
[----:B------:R0:W-:Y:S04]  /*c3b0*/  STL.64 [R1+0xf38], R12 ;  /* 0x000f380c01007387 */ /* 0x0001e80000100a00 */
[----:B0-----:R-:W3:Y:S04]  /*c3c0*/  LDL.LU.64 R12, [R1+0x60] ;  /* 0x00006000010c7983 */ /* 0x001ee80000300a00 */
[----:B------:R-:W4:Y:S04]  /*c3d0*/  LDL.LU.64 R26, [R1+0x1040] ;  /* 0x00104000011a7983 */ /* 0x000f280000300a00 */
[----:B------:R-:W2:Y:S04]  /*c3e0*/  LDL.LU.64 R24, [R1+0x1038] ;  /* 0x0010380001187983 */ /* 0x000ea80000300a00 */
[----:B------:R-:W3:Y:S04]  /*c3f0*/  LDL.LU.64 R8, [R1+0x50] ;  /* 0x0000500001087983 */ /* 0x000ee80000300a00 */
[----:B------:R-:W-:Y:S04]  /*c400*/  STL.64 [R1+0x260], R16 ;  /* 0x0002601001007387 */ /* 0x000fe80000100a00 */
[----:B------:R-:W-:Y:S04]  /*c410*/  STL.64 [R1+0x268], R18 ;  /* 0x0002681201007387 */ /* 0x000fe80000100a00 */
[----:B------:R-:W0:Y:S04]  /*c420*/  LDSM.16.MT88.4 R16, [R29+0x4080] ;  /* 0x004080001d10783b */ /* 0x000e280000004200 */
[----:B0-----:R-:W-:Y:S04]  /*c430*/  STL [R1+0xecc], R18 ;  /* 0x000ecc1201007387 */ /* 0x001fe80000100800 */
[----:B------:R-:W-:Y:S04]  /*c440*/  STL [R1+0xec8], R19 ;  /* 0x000ec81301007387 */ /* 0x000fe80000100800 */
[----:B------:R-:W-:Y:S01]  /*c450*/  STL.64 [R1+0xf00], R16 ;  /* 0x000f001001007387 */ /* 0x000fe20000100a00 */
[----:B--2---:R-:W-:Y:S03]  /*c460*/  HMMA.16816.F32.BF16 R20, R20, R24, R4 ;  /* 0x000000181414723c */ /* 0x004fe60000041804 */
[----:B------:R-:W2:Y:S04]  /*c470*/  LDL.LU.64 R6, [R1+0x1030] ;  /* 0x0010300001067983 */ /* 0x000ea80000300a00 */
[----:B------:R-:W2:Y:S04]  /*c480*/  LDL.LU.64 R4, [R1+0x1028] ;  /* 0x0010280001047983 */ /* 0x000ea80000300a00 */
[----:B----4-:R-:W-:Y:S04]  /*c490*/  STL.64 [R1+0xff0], R26 ;  /* 0x000ff01a01007387 */ /* 0x010fe80000100a00 */
[----:B------:R0:W-:Y:S08]  /*c4a0*/  STL.64 [R1+0xfe8], R24 ;  /* 0x000fe81801007387 */ /* 0x0001f00000100a00 */
[----:B------:R-:W-:Y:S04]  /*c4b0*/  STL.64 [R1+0x1c0], R20 ;  /* 0x0001c01401007387 */ /* 0x000fe80000100a00 */
[----:B------:R-:W-:Y:S04]  /*c4c0*/  STL.64 [R1+0x1c8], R22 ;  /* 0x0001c81601007387 */ /* 0x000fe80000100a00 */
[----:B0-----:R-:W2:Y:S04]  /*c4d0*/  LDL.LU.64 R24, [R1+0x1b0] ;  /* 0x0001b00001187983 */ /* 0x001ea80000300a00 */
[----:B------:R-:W2:Y:S04]  /*c4e0*/  LDL.LU.64 R26, [R1+0x1b8] ;  /* 0x0001b800011a7983 */ /* 0x000ea80000300a00 */
[----:B------:R-:W0:Y:S01]  /*c4f0*/  LDSM.16.MT88.4 R20, [R29+0x4100] ;  /* 0x004100001d14783b */ /* 0x000e220000004200 */
[----:B---3--:R-:W-:-:S02]  /*c500*/  IMAD.MOV.U32 R19, RZ, RZ, R12 ;  /* 0x000000ffff137224 */ /* 0x008fc400078e000c */
[----:B------:R-:W-:Y:S02]  /*c510*/  IMAD.MOV.U32 R18, RZ, RZ, R13 ;  /* 0x000000ffff127224 */ /* 0x000fe400078e000d */
[----:B------:R-:W-:Y:S02]  /*c520*/  IMAD.MOV.U32 R16, RZ, RZ, R11 ;  /* 0x000000ffff107224 */ /* 0x000fe400078e000b */
[----:B------:R-:W-:Y:S01]  /*c530*/  IMAD.MOV.U32 R17, RZ, RZ, R10 ;  /* 0x000000ffff117224 */ /* 0x000fe200078e000a */
[----:B0-----:R-:W-:Y:S04]  /*c540*/  STL.64 [R1+0xe58], R22 ;  /* 0x000e581601007387 */ /* 0x001fe80000100a00 */
[----:B------:R2:W-:Y:S02]  /*c550*/  STL.64 [R1+0xe50], R20 ;  /* 0x000e501401007387 */ /* 0x0005e40000100a00 */
[C---:B--2---:R-:W-:Y:S11]  /*c560*/  HMMA.16816.F32.BF16 R20, R4.reuse, R12, R24 ;  /* 0x0000000c0414723c */ /* 0x044ff60000041818 */
[----:B------:R-:W-:Y:S11]  /*c570*/  @!UPT UIADD3 URZ, URZ, URZ, URZ ;  /* 0x0000003f3f3ff290 */ /* 0x000ff6000fffe03f */
[----:B------:R-:W-:Y:S01]  /*c580*/  @!UPT UIADD3 URZ, URZ, URZ, URZ ;  /* 0x0000003f3f3ff290 */ /* 0x000fe2000fffe03f */
[----:B------:R-:W-:Y:S04]  /*c590*/  STL.64 [R1+0x1b0], R20 ;  /* 0x0001b01401007387 */ /* 0x000fe80000100a00 */
[----:B------:R-:W-:Y:S04]  /*c5a0*/  STL.64 [R1+0x1b8], R22 ;  /* 0x0001b81601007387 */ /* 0x000fe80000100a00 */
[----:B------:R-:W2:Y:S04]  /*c5b0*/  LDL.LU.64 R12, [R1+0x1a0] ;  /* 0x0001a000010c7983 */ /* 0x000ea80000300a00 */
[----:B------:R-:W2:Y:S04]  /*c5c0*/  LDL.LU.64 R14, [R1+0x1a8] ;  /* 0x0001a800010e7983 */ /* 0x000ea80000300a00 */
[----:B------:R-:W3:Y:S04]  /*c5d0*/  LDL.LU.64 R24, [R1+0x190] ;  /* 0x0001900001187983 */ /* 0x000ee80000300a00 */
[----:B------:R-:W3:Y:S04]  /*c5e0*/  LDL.LU.64 R26, [R1+0x198] ;  /* 0x00019800011a7983 */ /* 0x000ee80000300a00 */
[----:B------:R-:W-:Y:S04]  /*c5f0*/  STL.64 [R1+0x1008], R18 ;  /* 0x0010081201007387 */ /* 0x000fe80000100a00 */
[----:B------:R0:W-:Y:S04]  /*c600*/  STL.64 [R1+0x1000], R16 ;  /* 0x0010001001007387 */ /* 0x0001e80000100a00 */
[----:B0-----:R-:W4:Y:S04]  /*c610*/  LDL.LU.64 R16, [R1+0x180] ;  /* 0x0001800001107983 */ /* 0x001f280000300a00 */
[----:B------:R-:W2:Y:S04]  /*c620*/  LDL.LU.64 R18, [R1+0x188] ;  /* 0x0001880001127983 */ /* 0x000ea80000300a00 */
[----:B--2---:R-:W-:Y:S04]  /*c630*/  STL.64 [R1+0x1018], R18 ;  /* 0x0010181201007387 */ /* 0x004fe80000100a00 */
[----:B----4-:R0:W-:Y:S04]  /*c640*/  STL.64 [R1+0x1010], R16 ;  /* 0x0010101001007387 */ /* 0x0101e80000100a00 */
[----:B0-----:R-:W3:Y:S04]  /*c650*/  LDL.LU.64 R16, [R1+0x40] ;  /* 0x0000400001107983 */ /* 0x001ee80000300a00 */
[----:B------:R-:W2:Y:S04]  /*c660*/  LDL.LU.64 R20, [R1+0x70] ;  /* 0x0000700001147983 */ /* 0x000ea80000300a00 */
[----:B------:R-:W4:Y:S01]  /*c670*/  LDL.LU.64 R22, [R1+0x78] ;  /* 0x0000780001167983 */ /* 0x000f220000300a00 */
[C---:B------:R-:W-:Y:S08]  /*c680*/  HMMA.16816.F32.BF16 R12, R4.reuse, R8, R12 ;  /* 0x00000008040c723c */ /* 0x040ff0000004180c */
[----:B---3--:R-:W-:Y:S01]  /*c690*/  HMMA.16816.F32.BF16 R24, R4, R16, R24 ;  /* 0x000000100418723c */ /* 0x008fe20000041818 */
[----:B----4-:R-:W-:Y:S04]  /*c6a0*/  STL.64 [R1+0xf80], R22 ;  /* 0x000f801601007387 */ /* 0x010fe80000100a00 */
[----:B--2---:R0:W-:Y:S02]  /*c6b0*/  STL.64 [R1+0xf78], R20 ;  /* 0x000f781401007387 */ /* 0x0041e40000100a00 */
[----:B0-----:R-:W-:-:S02]  /*c6c0*/  IMAD.MOV.U32 R20, RZ, RZ, R2 ;  /* 0x000000ffff147224 */ /* 0x001fc400078e0002 */
[----:B------:R-:W2:Y:S01]  /*c6d0*/  LDL.LU R2, [R1+0x1024] ;  /* 0x0010240001027983 */ /* 0x000ea20000300800 */
[----:B------:R-:W-:-:S03]  /*c6e0*/  IMAD.MOV.U32 R21, RZ, RZ, R0 ;  /* 0x000000ffff157224 */ /* 0x000fc600078e0000 */
[----:B------:R-:W3:Y:S01]  /*c6f0*/  LDL.LU R0, [R1+0x1020] ;  /* 0x0010200001007983 */ /* 0x000ee20000300800 */
[----:B------:R-:W-:-:S03]  /*c700*/  IMAD.MOV.U32 R23, RZ, RZ, R8 ;  /* 0x000000ffff177224 */ /* 0x000fc600078e0008 */
[----:B------:R0:W-:Y:S01]  /*c710*/  STL.64 [R1+0x1a0], R12 ;  /* 0x0001a00c01007387 */ /* 0x0001e20000100a00 */
[----:B------:R-:W-:-:S03]  /*c720*/  IMAD.MOV.U32 R22, RZ, RZ, R9 ;  /* 0x000000ffff167224 */ /* 0x000fc600078e0009 */
[----:B------:R1:W-:Y:S04]  /*c730*/  STL.64 [R1+0x1a8], R14 ;  /* 0x0001a80e01007387 */ /* 0x0003e80000100a00 */
[----:B0-----:R-:W4:Y:S04]  /*c740*/  LDL.LU.64 R12, [R1+0x170] ;  /* 0x00017000010c7983 */ /* 0x001f280000300a00 */
[----:B-1----:R-:W4:Y:S04]  /*c750*/  LDL.LU.64 R14, [R1+0x178] ;  /* 0x00017800010e7983 */ /* 0x002f280000300a00 */
[----:B------:R-:W2:Y:S04]  /*c760*/  LDL.LU.64 R8, [R1+0x160] ;  /* 0x0001600001087983 */ /* 0x000ea80000300a00 */
[----:B------:R-:W2:Y:S04]  /*c770*/  LDL.LU.64 R10, [R1+0x168] ;  /* 0x00016800010a7983 */ /* 0x000ea80000300a00 */
[----:B------:R-:W-:Y:S04]  /*c780*/  STL.64 [R1+0x190], R24 ;  /* 0x0001901801007387 */ /* 0x000fe80000100a00 */
[----:B------:R0:W-:Y:S04]  /*c790*/  STL.64 [R1+0x198], R26 ;  /* 0x0001981a01007387 */ /* 0x0001e80000100a00 */
[----:B------:R-:W2:Y:S01]  /*c7a0*/  LDL.LU.64 R18, [R1+0x1018] ;  /* 0x0010180001127983 */ /* 0x000ea20000300a00 */
[----:B0-----:R-:W-:-:S02]  /*c7b0*/  IMAD.MOV.U32 R27, RZ, RZ, R16 ;  /* 0x000000ffff1b7224 */ /* 0x001fc400078e0010 */
[----:B------:R-:W-:Y:S02]  /*c7c0*/  IMAD.MOV.U32 R26, RZ, RZ, R17 ;  /* 0x000000ffff1a7224 */ /* 0x000fe400078e0011 */
[----:B------:R-:W2:Y:S02]  /*c7d0*/  LDL.LU.64 R16, [R1+0x1010] ;  /* 0x0010100001107983 */ /* 0x000ea40000300a00 */
[----:B--2---:R-:W-:Y:S11]  /*c7e0*/  HMMA.16816.F32.BF16 R16, R4, R20, R16 ;  /* 0x000000140410723c */ /* 0x004ff60000041810 */
[----:B------:R-:W-:Y:S11]  /*c7f0*/  @!UPT UIADD3 URZ, URZ, URZ, URZ ;  /* 0x0000003f3f3ff290 */ /* 0x000ff6000fffe03f */
[----:B------:R-:W-:Y:S01]  /*c800*/  @!UPT UIADD3 URZ, URZ, URZ, URZ ;  /* 0x0000003f3f3ff290 */ /* 0x000fe2000fffe03f */
[----:B------:R-:W-:Y:S04]  /*c810*/  STL.64 [R1+0x180], R16 ;  /* 0x0001801001007387 */ /* 0x000fe80000100a00 */
[----:B------:R0:W-:Y:S04]  /*c820*/  STL.64 [R1+0x188], R18 ;  /* 0x0001881201007387 */ /* 0x0001e80000100a00 */
[----:B0-----:R-:W2:Y:S04]  /*c830*/  LDL.LU.64 R18, [R1+0x1008] ;  /* 0x0010080001127983 */ /* 0x001ea80000300a00 */
[----:B------:R-:W3:Y:S04]  /*c840*/  LDL.LU.64 R16, [R1+0x1000] ;  /* 0x0010000001107983 */ /* 0x000ee80000300a00 */
[----:B------:R-:W3:Y:S04]  /*c850*/  LDL.LU.64 R24, [R1] ;  /* 0x0000000001187983 */ /* 0x000ee80000300a00 */
[----:B------:R0:W-:Y:S02]  /*c860*/  STL.64 [R1+0xf90], R20 ;  /* 0x000f901401007387 */ /* 0x0001e40000100a00 */
[----:B0-----:R-:W-:-:S02]  /*c870*/  IMAD.MOV.U32 R20, RZ, RZ, R27 ;  /* 0x000000ffff147224 */ /* 0x001fc400078e001b */
[----:B------:R-:W-:-:S05]  /*c880*/  IMAD.MOV.U32 R21, RZ, RZ, R26 ;  /* 0x000000ffff157224 */ /* 0x000fca00078e001a */
[----:B------:R0:W-:Y:S02]  /*c890*/  STL.64 [R1+0xfa8], R20 ;  /* 0x000fa81401007387 */ /* 0x0001e40000100a00 */
[----:B0-----:R-:W-:Y:S02]  /*c8a0*/  IMAD.MOV.U32 R20, RZ, RZ, R23 ;  /* 0x000000ffff147224 */ /* 0x001fe400078e0017 */
[----:B------:R-:W-:-:S05]  /*c8b0*/  IMAD.MOV.U32 R21, RZ, RZ, R22 ;  /* 0x000000ffff157224 */ /* 0x000fca00078e0016 */
[----:B------:R2:W-:Y:S02]  /*c8c0*/  STL.64 [R1+0xfc0], R20 ;  /* 0x000fc01401007387 */ /* 0x0005e40000100a00 */
[----:B--2---:R-:W-:Y:S02]  /*c8d0*/  IMAD.MOV.U32 R20, RZ, RZ, R19 ;  /* 0x000000ffff147224 */ /* 0x004fe400078e0013 */
[----:B------:R-:W-:-:S05]  /*c8e0*/  IMAD.MOV.U32 R21, RZ, RZ, R18 ;  /* 0x000000ffff157224 */ /* 0x000fca00078e0012 */
[----:B------:R0:W-:Y:S04]  /*c8f0*/  STL.64 [R1+0xff8], R20 ;  /* 0x000ff81401007387 */ /* 0x0001e80000100a00 */
[----:B0-----:R-:W4:Y:S01]  /*c900*/  LDL.LU.64 R20, [R1+0x20] ;  /* 0x0000200001147983 */ /* 0x001f220000300a00 */
[C---:B---3--:R-:W-:Y:S08]  /*c910*/  HMMA.16816.F32.BF16 R8, R4.reuse, R16, R8 ;  /* 0x000000100408723c */ /* 0x048ff00000041808 */
[C---:B----4-:R-:W-:Y:S11]  /*c920*/  HMMA.16816.F32.BF16 R12, R4.reuse, R20, R12 ;  /* 0x00000014040c723c */ /* 0x050ff6000004180c */
[----:B------:R-:W-:Y:S11]  /*c930*/  @!UPT UIADD3 URZ, URZ, URZ, URZ ;  /* 0x0000003f3f3ff290 */ /* 0x000ff6000fffe03f */
[----:B------:R-:W-:Y:S01]  /*c940*/  @!UPT UIADD3 URZ, URZ, URZ, URZ ;  /* 0x0000003f3f3ff290 */ /* 0x000fe2000fffe03f */
[----:B------:R-:W-:Y:S04]  /*c950*/  STL.64 [R1+0x170], R12 ;  /* 0x0001700c01007387 */ /* 0x000fe80000100a00 */
[----:B------:R0:W-:Y:S02]  /*c960*/  STL.64 [R1+0x178], R14 ;  /* 0x0001780e01007387 */ /* 0x0001e40000100a00 */
[----:B0-----:R-:W-:Y:S02]  /*c970*/  IMAD.MOV.U32 R15, RZ, RZ, R20 ;  /* 0x000000ffff0f7224 */ /* 0x001fe400078e0014 */
[----:B------:R-:W-:Y:S02]  /*c980*/  IMAD.MOV.U32 R14, RZ, RZ, R21 ;  /* 0x000000ffff0e7224 */ /* 0x000fe400078e0015 */
[----:B------:R-:W2:Y:S04]  /*c990*/  LDL.LU.64 R20, [R1+0x150] ;  /* 0x0001500001147983 */ /* 0x000ea80000300a00 */
[----:B------:R-:W2:Y:S04]  /*c9a0*/  LDL.LU.64 R22, [R1+0x158] ;  /* 0x0001580001167983 */ /* 0x000ea80000300a00 */
[----:B------:R0:W-:Y:S04]  /*c9b0*/  STL.64 [R1+0x160], R8 ;  /* 0x0001600801007387 */ /* 0x0001e80000100a00 */
[----:B------:R1:W-:Y:S04]  /*c9c0*/  STL.64 [R1+0x168], R10 ;  /* 0x0001680a01007387 */ /* 0x0003e80000100a00 */
[----:B0-----:R-:W3:Y:S04]  /*c9d0*/  LDL.LU.64 R8, [R1+0xc0] ;  /* 0x0000c00001087983 */ /* 0x001ee80000300a00 */
[----:B-1----:R-:W3:Y:S04]  /*c9e0*/  LDL.LU.64 R10, [R1+0xc8] ;  /* 0x0000c800010a7983 */ /* 0x002ee80000300a00 */
[----:B------:R0:W-:Y:S04]  /*c9f0*/  STL.64 [R1+0xf88], R16 ;  /* 0x000f881001007387 */ /* 0x0001e80000100a00 */
[----:B0-----:R-:W4:Y:S04]  /*ca00*/  LDL.LU.64 R16, [R1+0x140] ;  /* 0x0001400001107983 */ /* 0x001f280000300a00 */
[----:B------:R-:W2:Y:S04]  /*ca10*/  LDL.LU.64 R18, [R1+0x148] ;  /* 0x0001480001127983 */ /* 0x000ea80000300a00 */
[----:B--2---:R-:W-:Y:S04]  /*ca20*/  STL.64 [R1+0xfa0], R18 ;  /* 0x000fa01201007387 */ /* 0x004fe80000100a00 */
[----:B----4-:R0:W-:Y:S04]  /*ca30*/  STL.64 [R1+0xf98], R16 ;  /* 0x000f981001007387 */ /* 0x0101e80000100a00 */
[----:B0-----:R-:W2:Y:S04]  /*ca40*/  LDL.LU.64 R16, [R1+0x90] ;  /* 0x0000900001107983 */ /* 0x001ea80000300a00 */
[----:B------:R-:W4:Y:S01]  /*ca50*/  LDL.LU.64 R18, [R1+0x98] ;  /* 0x0000980001127983 */ /* 0x000f220000300a00 */
[----:B------:R-:W-:Y:S03]  /*ca60*/  HMMA.16816.F32.BF16 R20, R4, R24, R20 ;  /* 0x000000180414723c */ /* 0x000fe60000041814 */
[----:B----4-:R-:W-:Y:S04]  /*ca70*/  STL.64 [R1+0xfb8], R18 ;  /* 0x000fb81201007387 */ /* 0x010fe80000100a00 */
[----:B--2---:R0:W-:Y:S04]  /*ca80*/  STL.64 [R1+0xfb0], R16 ;  /* 0x000fb01001007387 */ /* 0x0041e80000100a00 */
[----:B0-----:R-:W2:Y:S04]  /*ca90*/  LDL.LU.64 R16, [R1+0xa0] ;  /* 0x0000a00001107983 */ /* 0x001ea80000300a00 */
[----:B------:R-:W4:Y:S01]  /*caa0*/  LDL.LU.64 R18, [R1+0xa8] ;  /* 0x0000a80001127983 */ /* 0x000f220000300a00 */
[----:B------:R-:W-:-:S02]  /*cab0*/  IMAD.MOV.U32 R13, RZ, RZ, R24 ;  /* 0x000000ffff0d7224 */ /* 0x000fc400078e0018 */
[----:B------:R-:W-:Y:S01]  /*cac0*/  IMAD.MOV.U32 R12, RZ, RZ, R25 ;  /* 0x000000ffff0c7224 */ /* 0x000fe200078e0019 */
[----:B----4-:R-:W-:Y:S04]  /*cad0*/  STL.64 [R1+0xfd0], R18 ;  /* 0x000fd01201007387 */ /* 0x010fe80000100a00 */
[----:B--2---:R0:W-:Y:S04]  /*cae0*/  STL.64 [R1+0xfc8], R16 ;  /* 0x000fc81001007387 */ /* 0x0041e80000100a00 */
[----:B0-----:R-:W2:Y:S04]  /*caf0*/  LDL.LU.64 R16, [R1+0xb0] ;  /* 0x0000b00001107983 */ /* 0x001ea80000300a00 */
[----:B------:R-:W2:Y:S04]  /*cb00*/  LDL.LU.64 R18, [R1+0xb8] ;  /* 0x0000b80001127983 */ /* 0x000ea80000300a00 */
[----:B------:R0:W-:Y:S04]  /*cb10*/  STL.64 [R1+0x150], R20 ;  /* 0x0001501401007387 */ /* 0x0001e80000100a00 */
[----:B------:R-:W-:Y:S04]  /*cb20*/  STL.64 [R1+0x158], R22 ;  /* 0x0001581601007387 */ /* 0x000fe80000100a00 */
[----:B0-----:R-:W2:Y:S04]  /*cb30*/  LDL.LU.64 R20, [R1+0xff8] ;  /* 0x000ff80001147983 */ /* 0x001ea80000300a00 */
[----:B------:R-:W4:Y:S04]  /*cb40*/  LDL.LU.64 R26, [R1+0xff0] ;  /* 0x000ff000011a7983 */ /* 0x000f280000300a00 */
[----:B------:R-:W3:Y:S02]  /*cb50*/  LDL.LU.64 R24, [R1+0xfe8] ;  /* 0x000fe80001187983 */ /* 0x000ee40000300a00 */
[----:B---3--:R-:W-:Y:S02]  /*cb60*/  HMMA.16816.F32.BF16 R4, R4, R24, R8 ;  /* 0x000000180404723c */ /* 0x008fe40000041808 */
[----:B------:R-:W2:Y:S04]  /*cb70*/  LDL.LU.64 R10, [R1+0xfe0] ;  /* 0x000fe000010a7983 */ /* 0x000ea80000300a00 */
[----:B------:R-:W2:Y:S11]  /*cb80*/  LDL.LU.64 R8, [R1+0xfd8] ;  /* 0x000fd80001087983 */ /* 0x000eb60000300a00 */
[----:B------:R-:W-:Y:S06]  /*cb90*/  @!UPT UIADD3 URZ, URZ, URZ, URZ ;  /* 0x0000003f3f3ff290 */ /* 0x000fec000fffe03f */
[----:B------:R-:W-:Y:S04]  /*cba0*/  STL.64 [R1+0xc0], R4 ;  /* 0x0000c00401007387 */ /* 0x000fe80000100a00 */
[----:B------:R-:W-:Y:S04]  /*cbb0*/  STL.64 [R1+0xc8], R6 ;  /* 0x0000c80601007387 */ /* 0x000fe80000100a00 */
[----:B----4-:R-:W-:Y:S04]  /*cbc0*/  STL.64 [R1+0xf50], R26 ;  /* 0x000f501a01007387 */ /* 0x010fe80000100a00 */
[----:B------:R0:W-:Y:S04]  /*cbd0*/  STL.64 [R1+0xf48], R24 ;  /* 0x000f481801007387 */ /* 0x0001e80000100a00 */
        /* <DEDUP_REMOVED lines=24> */
[----:B------:R-:W2:Y:S11]  /*cd60*/  LDL.LU.64 R16, [R1+0xf88] ;  /* 0x000f880001107983 */ /* 0x000eb60000300a00 */
[----:B------:R-:W-:Y:S10]  /*cd70*/  @!UPT UIADD3 URZ, URZ, URZ, URZ ;  /* 0x0000003f3f3ff290 */ /* 0x000ff4000fffe03f */
[----:B------:R-:W-:Y:S04]  /*cd80*/  STL.64 [R1+0x140], R20 ;  /* 0x0001401401007387 */ /* 0x000fe80000100a00 */
[----:B------:R0:W-:Y:S04]  /*cd90*/  STL.64 [R1+0x148], R22 ;  /* 0x0001481601007387 */ /* 0x0001e80000100a00 */
[----:B0-----:R-:W2:Y:S04]  /*cda0*/  LDL.LU.64 R22, [R1+0xf80] ;  /* 0x000f800001167983 */ /* 0x001ea80000300a00 */
[----:B------:R-:W2:Y:S01]  /*cdb0*/  LDL.LU.64 R20, [R1+0xf78] ;  /* 0x000f780001147983 */ /* 0x000ea20000300a00 */
[----:B------:R-:W-:-:S02]  /*cdc0*/  IMAD.MOV.U32 R4, RZ, RZ, R15 ;  /* 0x000000ffff047224 */ /* 0x000fc400078e000f */
[----:B------:R-:W-:-:S07]  /*cdd0*/  IMAD.MOV.U32 R5, RZ, RZ, R14 ;  /* 0x000000ffff057224 */ /* 0x000fce00078e000e */
[C---:B---3--:R-:W-:Y:S11]  /*cde0*/  HMMA.16816.F32.BF16 R24, R8.reuse, R4, R24 ;  /* 0x000000040818723c */ /* 0x048ff60000041818 */
[----:B------:R-:W-:Y:S11]  /*cdf0*/  @!UPT UIADD3 URZ, URZ, URZ, URZ ;  /* 0x0000003f3f3ff290 */ /* 0x000ff6000fffe03f */
[----:B------:R-:W-:Y:S01]  /*ce00*/  @!UPT UIADD3 URZ, URZ, URZ, URZ ;  /* 0x0000003f3f3ff290 */ /* 0x000fe2000fffe03f */
[----:B------:R-:W-:Y:S04]  /*ce10*/  STL.64 [R1+0x80], R24 ;  /* 0x0000801801007387 */ /* 0x000fe80000100a00 */
[----:B------:R-:W-:Y:S01]  /*ce20*/  STL.64 [R1+0x88], R26 ;  /* 0x0000881a01007387 */ /* 0x000fe20000100a00 */
[----:B--2---:R-:W-:Y:S07]  /*ce30*/  HMMA.16816.F32.BF16 R4, R8, R16, R20 ;  /* 0x000000100804723c */ /* 0x004fee0000041814 */
[----:B------:R-:W-:-:S02]  /*ce40*/  IMAD.MOV.U32 R20, RZ, RZ, R0 ;  /* 0x000000ffff147224 */ /* 0x000fc400078e0000 */
[----:B------:R-:W2:Y:S01]  /*ce50*/  LDL.LU R0, [R1+0xf74] ;  /* 0x000f740001007983 */ /* 0x000ea20000300800 */
[----:B------:R-:W-:Y:S02]  /*ce60*/  IMAD.MOV.U32 R21, RZ, RZ, R2 ;  /* 0x000000ffff157224 */ /* 0x000fe400078e0002 */
[----:B------:R-:W-:Y:S02]  /*ce70*/  IMAD.MOV.U32 R22, RZ, RZ, R3 ;  /* 0x000000ffff167224 */ /* 0x000fe400078e0003 */
[----:B------:R-:W-:-:S09]  /*ce80*/  IMAD.MOV.U32 R23, RZ, RZ, R28 ;  /* 0x000000ffff177224 */ /* 0x000fd200078e001c */
[----:B------:R-:W-:Y:S04]  /*ce90*/  STL.64 [R1+0x70], R4 ;  /* 0x0000700401007387 */ /* 0x000fe80000100a00 */
[----:B------:R-:W-:Y:S04]  /*cea0*/  STL.64 [R1+0x78], R6 ;  /* 0x0000780601007387 */ /* 0x000fe80000100a00 */
[----:B------:R-:W3:Y:S04]  /*ceb0*/  LDL.LU R2, [R1+0xf70] ;  /* 0x000f700001027983 */ /* 0x000ee80000300800 */
[----:B------:R-:W4:Y:S04]  /*cec0*/  LDL.LU R3, [R1+0xf6c] ;  /* 0x000f6c0001037983 */ /* 0x000f280000300800 */
[----:B------:R-:W2:Y:S04]  /*ced0*/  LDL.LU R28, [R1+0xf68] ;  /* 0x000f6800011c7983 */ /* 0x000ea80000300800 */
[----:B------:R-:W2:Y:S04]  /*cee0*/  LDL.LU R16, [R1+0x320] ;  /* 0x0003200001107983 */ /* 0x000ea80000300800 */
[----:B------:R-:W2:Y:S04]  /*cef0*/  LDL.LU R17, [R1+0x324] ;  /* 0x0003240001117983 */ /* 0x000ea80000300800 */
[----:B------:R-:W2:Y:S04]  /*cf00*/  LDL.LU R18, [R1+0x328] ;  /* 0x0003280001127983 */ /* 0x000ea80000300800 */
[----:B------:R-:W2:Y:S04]  /*cf10*/  LDL.LU R19, [R1+0x32c] ;  /* 0x00032c0001137983 */ /* 0x000ea80000300800 */
[----:B--2---:R0:W-:Y:S04]  /*cf20*/  STL.64 [R1+0xf10], R18 ;  /* 0x000f101201007387 */ /* 0x0041e80000100a00 */
[----:B------:R-:W-:Y:S04]  /*cf30*/  STL.64 [R1+0xf08], R16 ;  /* 0x000f081001007387 */ /* 0x000fe80000100a00 */
[----:B0-----:R-:W2:Y:S04]  /*cf40*/  LDL R18, [R1+0x48] ;  /* 0x0000480001127983 */ /* 0x001ea80000100800 */
[----:B------:R-:W2:Y:S04]  /*cf50*/  LDL R19, [R1+0x4c] ;  /* 0x00004c0001137983 */ /* 0x000ea80000100800 */
[----:B------:R-:W2:Y:S04]  /*cf60*/  LDL.LU R4, [R1+0x340] ;  /* 0x0003400001047983 */ /* 0x000ea80000300800 */
[----:B------:R-:W2:Y:S04]  /*cf70*/  LDL.LU R5, [R1+0x344] ;  /* 0x0003440001057983 */ /* 0x000ea80000300800 */
[----:B------:R-:W2:Y:S04]  /*cf80*/  LDL.LU R6, [R1+0x348] ;  /* 0x0003480001067983 */ /* 0x000ea80000300800 */
[----:B------:R-:W2:Y:S04]  /*cf90*/  LDL.LU R7, [R1+0x34c] ;  /* 0x00034c0001077983 */ /* 0x000ea80000300800 */
[----:B--2---:R-:W-:Y:S04]  /*cfa0*/  STL.64 [R1+0xf30], R6 ;  /* 0x000f300601007387 */ /* 0x004fe80000100a00 */
[----:B------:R0:W-:Y:S04]  /*cfb0*/  STL.64 [R1+0xf28], R4 ;  /* 0x000f280401007387 */ /* 0x0001e80000100a00 */
[----:B0-----:R-:W2:Y:S04]  /*cfc0*/  LDL.LU R4, [R1+0x350] ;  /* 0x0003500001047983 */ /* 0x001ea80000300800 */
[----:B------:R-:W2:Y:S04]  /*cfd0*/  LDL.LU R5, [R1+0x354] ;  /* 0x0003540001057983 */ /* 0x000ea80000300800 */
[----:B------:R-:W2:Y:S04]  /*cfe0*/  LDL.LU R6, [R1+0x358] ;  /* 0x0003580001067983 */ /* 0x000ea80000300800 */
[----:B------:R-:W2:Y:S01]  /*cff0*/  LDL.LU R7, [R1+0x35c] ;  /* 0x00035c0001077983 */ /* 0x000ea20000300800 */
[----:B------:R-:W-:-:S02]  /*d000*/  IMAD.MOV.U32 R24, RZ, RZ, R13 ;  /* 0x000000ffff187224 */ /* 0x000fc400078e000d */
[----:B------:R-:W-:Y:S01]  /*d010*/  IMAD.MOV.U32 R25, RZ, RZ, R12 ;  /* 0x000000ffff197224 */ /* 0x000fe200078e000c */
[----:B--2---:R-:W-:Y:S04]  /*d020*/  STL.64 [R1+0xf60], R6 ;  /* 0x000f600601007387 */ /* 0x004fe80000100a00 */
[----:B------:R0:W-:Y:S04]  /*d030*/  STL.64 [R1+0xf58], R4 ;  /* 0x000f580401007387 */ /* 0x0001e80000100a00 */
[----:B0-----:R-:W2:Y:S04]  /*d040*/  LDL.LU.64 R4, [R1+0x130] ;  /* 0x0001300001047983 */ /* 0x001ea80000300a00 */
[----:B------:R-:W2:Y:S04]  /*d050*/  LDL.LU.64 R6, [R1+0x138] ;  /* 0x0001380001067983 */ /* 0x000ea80000300a00 */
[----:B------:R-:W2:Y:S04]  /*d060*/  LDL.LU.64 R12, [R1+0x120] ;  /* 0x00012000010c7983 */ /* 0x000ea80000300a00 */
[----:B------:R-:W2:Y:S04]  /*d070*/  LDL.LU.64 R14, [R1+0x128] ;  /* 0x00012800010e7983 */ /* 0x000ea80000300a00 */
[----:B------:R0:W-:Y:S04]  /*d080*/  STL.64 [R1+0xf20], R18 ;  /* 0x000f201201007387 */ /* 0x0001e80000100a00 */
[----:B0-----:R-:W2:Y:S04]  /*d090*/  LDL.64 R18, [R1+0x58] ;  /* 0x0000580001127983 */ /* 0x001ea80000100a00 */
[----:B------:R0:W-:Y:S04]  /*d0a0*/  STL.64 [R1+0xee8], R22 ;  /* 0x000ee81601007387 */ /* 0x0001e80000100a00 */
[----:B------:R-:W-:Y:S04]  /*d0b0*/  STL.64 [R1+0xee0], R20 ;  /* 0x000ee01401007387 */ /* 0x000fe80000100a00 */
[----:B0-----:R-:W2:Y:S04]  /*d0c0*/  LDL.64 R22, [R1+0x28] ;  /* 0x0000280001167983 */ /* 0x001ea80000100a00 */
[----:B--2---:R0:W-:Y:S04]  /*d0d0*/  STL.64 [R1+0xef8], R22 ;  /* 0x000ef81601007387 */ /* 0x0041e80000100a00 */
[----:B0-----:R-:W2:Y:S01]  /*d0e0*/  LDL.64 R22, [R1+0x38] ;  /* 0x0000380001167983 */ /* 0x001ea20000100a00 */
[----:B------:R-:W-:Y:S01]  /*d0f0*/  HMMA.16816.F32.BF16 R24, R8, R24, R4 ;  /* 0x000000180818723c */ /* 0x000fe20000041804 */
[----:B------:R-:W-:-:S02]  /*d100*/  IMAD.MOV.U32 R20, RZ, RZ, R28 ;  /* 0x000000ffff147224 */ /* 0x000fc400078e001c */
[----:B----4-:R-:W-:Y:S11]  /*d110*/  IMAD.MOV.U32 R21, RZ, RZ, R3 ;  /* 0x000000ffff157224 */ /* 0x010ff600078e0003 */
[----:B------:R-:W-:Y:S10]  /*d120*/  @!UPT UIADD3 URZ, URZ, URZ, URZ ;  /* 0x0000003f3f3ff290 */ /* 0x000ff4000fffe03f */
[----:B------:R-:W-:Y:S02]  /*d130*/  IMAD.MOV.U32 R28, RZ, RZ, R27 ;  /* 0x000000ffff1c7224 */ /* 0x000fe400078e001b */
[----:B------:R-:W-:Y:S01]  /*d140*/  IMAD.MOV.U32 R3, RZ, RZ, R25 ;  /* 0x000000ffff037224 */ /* 0x000fe200078e0019 */
[----:B--2---:R0:W-:Y:S04]  /*d150*/  STL.64 [R1+0xf18], R22 ;  /* 0x000f181601007387 */ /* 0x0041e80000100a00 */
[----:B------:R-:W2:Y:S04]  /*d160*/  LDL.LU.64 R6, [R1+0xf60] ;  /* 0x000f600001067983 */ /* 0x000ea80000300a00 */
[----:B------:R-:W2:Y:S01]  /*d170*/  LDL.LU.64 R4, [R1+0xf58] ;  /* 0x000f580001047983 */ /* 0x000ea20000300a00 */
[----:B0-----:R-:W-:-:S02]  /*d180*/  IMAD.MOV.U32 R23, RZ, RZ, R0 ;  /* 0x000000ffff177224 */ /* 0x001fc400078e0000 */
[----:B---3--:R-:W-:Y:S02]  /*d190*/  IMAD.MOV.U32 R22, RZ, RZ, R2 ;  /* 0x000000ffff167224 */ /* 0x008fe400078e0002 */
[----:B------:R-:W-:Y:S02]  /*d1a0*/  IMAD.MOV.U32 R0, RZ, RZ, R26 ;  /* 0x000000ffff007224 */ /* 0x000fe400078e001a */
[----:B------:R-:W-:Y:S01]  /*d1b0*/  IMAD.MOV.U32 R2, RZ, RZ, R24 ;  /* 0x000000ffff027224 */ /* 0x000fe200078e0018 */
[----:B------:R-:W3:Y:S04]  /*d1c0*/  LDL.LU.64 R26, [R1+0xf50] ;  /* 0x000f5000011a7983 */ /* 0x000ee80000300a00 */
[----:B------:R-:W4:Y:S04]  /*d1d0*/  LDL.LU.64 R24, [R1+0xf48] ;  /* 0x000f480001187983 */ /* 0x000f280000300a00 */
[----:B------:R-:W-:Y:S04]  /*d1e0*/  STL [R1+0xbd8], R28 ;  /* 0x000bd81c01007387 */ /* 0x000fe80000100800 */
[----:B------:R-:W-:Y:S04]  /*d1f0*/  STL [R1+0xbd4], R0 ;  /* 0x000bd40001007387 */ /* 0x000fe80000100800 */
[----:B------:R-:W-:Y:S04]  /*d200*/  STL [R1+0xbd0], R3 ;  /* 0x000bd00301007387 */ /* 0x000fe80000100800 */
[----:B------:R-:W-:Y:S01]  /*d210*/  STL [R1+0xb68], R2 ;  /* 0x000b680201007387 */ /* 0x000fe20000100800 */
[----:B----4-:R-:W-:Y:S03]  /*d220*/  HMMA.16816.F32.BF16 R8, R8, R24, R12 ;  /* 0x000000180808723c */ /* 0x010fe6000004180c */
[----:B------:R-:W2:Y:S04]  /*d230*/  LDL.LU.64 R14, [R1+0xf40] ;  /* 0x000f4000010e7983 */ /* 0x000ea80000300a00 */
[----:B------:R-:W2:Y:S04]  /*d240*/  LDL.LU.64 R12, [R1+0xf38] ;  /* 0x000f3800010c7983 */ /* 0x000ea80000300a00 */
[----:B---3--:R0:W-:Y:S04]  /*d250*/  STL.64 [R1+0xed0], R26 ;  /* 0x000ed01a01007387 */ /* 0x0081e80000100a00 */
[----:B0-----:R-:W2:Y:S08]  /*d260*/  LDL.64 R26, [R1+0x68] ;  /* 0x00006800011a7983 */ /* 0x001eb00000100a00 */
[----:B------:R-:W-:Y:S04]  /*d270*/  STL.64 [R1+0x120], R8 ;  /* 0x0001200801007387 */ /* 0x000fe80000100a00 */
[----:B------:R0:W-:Y:S04]  /*d280*/  STL.64 [R1+0x128], R10 ;  /* 0x0001280a01007387 */ /* 0x0001e80000100a00 */
[----:B0-----:R-:W3:Y:S04]  /*d290*/  LDL R10, [R1+0x18] ;  /* 0x00001800010a7983 */ /* 0x001ee80000100800 */
[----:B------:R-:W3:Y:S01]  /*d2a0*/  LDL R11, [R1+0x1c] ;  /* 0x00001c00010b7983 */ /* 0x000ee20000100800 */
[----:B--2---:R-:W-:Y:S03]  /*d2b0*/  HMMA.16816.F32.BF16 R4, R12, R26, R4 ;  /* 0x0000001a0c04723c */ /* 0x004fe60000041804 */
[----:B---3--:R0:W-:Y:S04]  /*d2c0*/  STL.64 [R1+0xef0], R10 ;  /* 0x000ef00a01007387 */ /* 0x0081e80000100a00 */
[----:B------:R-:W2:Y:S04]  /*d2d0*/  LDL.LU R8, [R1+0x310] ;  /* 0x0003100001087983 */ /* 0x000ea80000300800 */
[----:B------:R-:W2:Y:S04]  /*d2e0*/  LDL.LU R9, [R1+0x314] ;  /* 0x0003140001097983 */ /* 0x000ea80000300800 */
[----:B0-----:R-:W2:Y:S04]  /*d2f0*/  LDL.LU R10, [R1+0x318] ;  /* 0x00031800010a7983 */ /* 0x001ea80000300800 */
[----:B------:R-:W2:Y:S04]  /*d300*/  LDL.LU R11, [R1+0x31c] ;  /* 0x00031c00010b7983 */ /* 0x000ea80000300800 */
[----:B------:R-:W-:Y:S04]  /*d310*/  STL.64 [R1+0x350], R4 ;  /* 0x0003500401007387 */ /* 0x000fe80000100a00 */
[----:B------:R0:W-:Y:S04]  /*d320*/  STL.64 [R1+0x358], R6 ;  /* 0x0003580601007387 */ /* 0x0001e80000100a00 */
[----:B0-----:R-:W3:Y:S04]  /*d330*/  LDL.LU.64 R6, [R1+0xf30] ;  /* 0x000f300001067983 */ /* 0x001ee80000300a00 */
[----:B------:R-:W3:Y:S01]  /*d340*/  LDL.LU.64 R4, [R1+0xf28] ;  /* 0x000f280001047983 */ /* 0x000ee20000300a00 */
[----:B------:R-:W-:-:S02]  /*d350*/  IMAD.MOV.U32 R2, RZ, RZ, R26 ;  /* 0x000000ffff027224 */ /* 0x000fc400078e001a */
[----:B------:R-:W-:Y:S02]  /*d360*/  IMAD.MOV.U32 R0, RZ, RZ, R27 ;  /* 0x000000ffff007224 */ /* 0x000fe400078e001b */
[----:B------:R-:W4:Y:S01]  /*d370*/  LDL.64 R26, [R1+0x8] ;  /* 0x00000800011a7983 */ /* 0x000f220000100a00 */
[C---:B---3--:R-:W-:Y:S11]  /*d380*/  HMMA.16816.F32.BF16 R4, R12.reuse, R18, R4 ;  /* 0x000000120c04723c */ /* 0x048ff60000041804 */
[----:B------:R-:W-:Y:S11]  /*d390*/  @!UPT UIADD3 URZ, URZ, URZ, URZ ;  /* 0x0000003f3f3ff290 */ /* 0x000ff6000fffe03f */
[----:B------:R-:W-:Y:S01]  /*d3a0*/  @!UPT UIADD3 URZ, URZ, URZ, URZ ;  /* 0x0000003f3f3ff290 */ /* 0x000fe2000fffe03f */
[----:B------:R0:W-:Y:S04]  /*d3b0*/  STL.64 [R1+0x340], R4 ;  /* 0x0003400401007387 */ /* 0x0001e80000100a00 */
[----:B------:R-:W-:Y:S01]  /*d3c0*/  STL.64 [R1+0x348], R6 ;  /* 0x0003480601007387 */ /* 0x000fe20000100a00 */
[----:B0-----:R-:W-:Y:S02]  /*d3d0*/  IMAD.MOV.U32 R5, RZ, RZ, R18 ;  /* 0x000000ffff057224 */ /* 0x001fe400078e0012 */
[----:B------:R-:W-:Y:S02]  /*d3e0*/  IMAD.MOV.U32 R4, RZ, RZ, R19 ;  /* 0x000000ffff047224 */ /* 0x000fe400078e0013 */
[----:B------:R-:W3:Y:S04]  /*d3f0*/  LDL.LU.64 R18, [R1+0xf20] ;  /* 0x000f200001127983 */ /* 0x000ee80000300a00 */
[----:B------:R0:W-:Y:S04]  /*d400*/  STL.64 [R1+0xed8], R4 ;  /* 0x000ed80401007387 */ /* 0x0001e80000100a00 */
[----:B0-----:R-:W4:Y:S04]  /*d410*/  LDL.LU R4, [R1+0x2f0] ;  /* 0x0002f00001047983 */ /* 0x001f280000300800 */
[----:B------:R-:W4:Y:S04]  /*d420*/  LDL.LU R5, [R1+0x2f4] ;  /* 0x0002f40001057983 */ /* 0x000f280000300800 */
[----:B------:R-:W4:Y:S04]  /*d430*/  LDL.LU R6, [R1+0x2f8] ;  /* 0x0002f80001067983 */ /* 0x000f280000300800 */
[----:B------:R-:W4:Y:S01]  /*d440*/  LDL.LU R7, [R1+0x2fc] ;  /* 0x0002fc0001077983 */ /* 0x000f220000300800 */
[C---:B---3--:R-:W-:Y:S03]  /*d450*/  HMMA.16816.F32.BF16 R16, R12.reuse, R18, R20 ;  /* 0x000000120c10723c */ /* 0x048fe60000041814 */
[----:B------:R-:W3:Y:S11]  /*d460*/  LDL.LU.64 R22, [R1+0xf18] ;  /* 0x000f180001167983 */ /* 0x000ef60000300a00 */
[----:B------:R-:W-:Y:S09]  /*d470*/  @!UPT UIADD3 URZ, URZ, URZ, URZ ;  /* 0x0000003f3f3ff290 */ /* 0x000ff2000fffe03f */
[----:B------:R-:W-:Y:S04]  /*d480*/  STL.64 [R1+0x330], R16 ;  /* 0x0003301001007387 */ /* 0x000fe80000100a00 */
[----:B------:R0:W-:Y:S04]  /*d490*/  STL.64 [R1+0x338], R18 ;  /* 0x0003381201007387 */ /* 0x0001e80000100a00 */
[----:B0-----:R-:W3:Y:S04]  /*d4a0*/  LDL.LU.64 R18, [R1+0xf10] ;  /* 0x000f100001127983 */ /* 0x001ee80000300a00 */
[----:B------:R-:W3:Y:S02]  /*d4b0*/  LDL.LU.64 R16, [R1+0xf08] ;  /* 0x000f080001107983 */ /* 0x000ee40000300a00 */
[----:B---3--:R-:W-:Y:S11]  /*d4c0*/  HMMA.16816.F32.BF16 R16, R12, R22, R16 ;  /* 0x000000160c10723c */ /* 0x008ff60000041810 */
[----:B------:R-:W-:Y:S11]  /*d4d0*/  @!UPT UIADD3 URZ, URZ, URZ, URZ ;  /* 0x0000003f3f3ff290 */ /* 0x000ff6000fffe03f */
[----:B------:R-:W-:Y:S01]  /*d4e0*/  @!UPT UIADD3 URZ, URZ, URZ, URZ ;  /* 0x0000003f3f3ff290 */ /* 0x000fe2000fffe03f */
[----:B------:R0:W-:Y:S04]  /*d4f0*/  STL.64 [R1+0x320], R16 ;  /* 0x0003201001007387 */ /* 0x0001e80000100a00 */
[----:B------:R1:W-:Y:S04]  /*d500*/  STL.64 [R1+0x328], R18 ;  /* 0x0003281201007387 */ /* 0x0003e80000100a00 */
[----:B0-----:R-:W3:Y:S01]  /*d510*/  LDL.LU.64 R16, [R1+0xf00] ;  /* 0x000f000001107983 */ /* 0x001ee20000300a00 */
[----:B-1----:R-:W-:Y:S02]  /*d520*/  IMAD.MOV.U32 R18, RZ, RZ, R22 ;  /* 0x000000ffff127224 */ /* 0x002fe400078e0016 */
[----:B------:R-:W-:-:S02]  /*d530*/  IMAD.MOV.U32 R19, RZ, RZ, R23 ;  /* 0x000000ffff137224 */ /* 0x000fc400078e0017 */
        /* <DEDUP_REMOVED lines=13> */
[----:B------:R0:W-:Y:S04]  /*d610*/  STL.64 [R1+0x300], R20 ;  /* 0x0003001401007387 */ /* 0x0001e80000100a00 */
[----:B------:R1:W-:Y:S04]  /*d620*/  STL.64 [R1+0x308], R22 ;  /* 0x0003081601007387 */ /* 0x0003e80000100a00 */
[----:B0-----:R-:W2:Y:S04]  /*d630*/  LDL.LU R20, [R1+0x220] ;  /* 0x0002200001147983 */ /* 0x001ea80000300800 */
[----:B------:R-:W2:Y:S04]  /*d640*/  LDL.LU R21, [R1+0x224] ;  /* 0x0002240001157983 */ /* 0x000ea80000300800 */
[----:B-1----:R-:W2:Y:S04]  /*d650*/  LDL.LU R22, [R1+0x228] ;  /* 0x0002280001167983 */ /* 0x002ea80000300800 */
[----:B------:R-:W2:Y:S01]  /*d660*/  LDL.LU R23, [R1+0x22c] ;  /* 0x00022c0001177983 */ /* 0x000ea20000300800 */
[----:B----4-:R-:W-:Y:S03]  /*d670*/  HMMA.16816.F32.BF16 R4, R12, R26, R4 ;  /* 0x0000001a0c04723c */ /* 0x010fe60000041804 */
[----:B--2---:R-:W-:Y:S04]  /*d680*/  STL.64 [R1+0xea8], R22 ;  /* 0x000ea81601007387 */ /* 0x004fe80000100a00 */
[----:B------:R0:W-:Y:S04]  /*d690*/  STL.64 [R1+0xea0], R20 ;  /* 0x000ea01401007387 */ /* 0x0001e80000100a00 */
[----:B0-----:R-:W2:Y:S04]  /*d6a0*/  LDL.LU R20, [R1+0x230] ;  /* 0x0002300001147983 */ /* 0x001ea80000300800 */
[----:B------:R-:W2:Y:S04]  /*d6b0*/  LDL.LU R21, [R1+0x234] ;  /* 0x0002340001157983 */ /* 0x000ea80000300800 */
[----:B------:R-:W4:Y:S04]  /*d6c0*/  LDL.LU R22, [R1+0x238] ;  /* 0x0002380001167983 */ /* 0x000f280000300800 */
[----:B------:R-:W4:Y:S04]  /*d6d0*/  LDL.LU R23, [R1+0x23c] ;  /* 0x00023c0001177983 */ /* 0x000f280000300800 */
[----:B----4-:R0:W-:Y:S04]  /*d6e0*/  STL.64 [R1+0xeb8], R22 ;  /* 0x000eb81601007387 */ /* 0x0101e80000100a00 */
[----:B--2---:R-:W-:Y:S04]  /*d6f0*/  STL.64 [R1+0xeb0], R20 ;  /* 0x000eb01401007387 */ /* 0x004fe80000100a00 */
[----:B------:R1:W-:Y:S04]  /*d700*/  STL.64 [R1+0xe80], R10 ;  /* 0x000e800a01007387 */ /* 0x0003e80000100a00 */
[----:B------:R-:W2:Y:S04]  /*d710*/  LDL.LU R8, [R1+0x250] ;  /* 0x0002500001087983 */ /* 0x000ea80000300800 */
[----:B------:R-:W2:Y:S01]  /*d720*/  LDL.LU R9, [R1+0x254] ;  /* 0x0002540001097983 */ /* 0x000ea20000300800 */
[----:B0-----:R-:W-:-:S03]  /*d730*/  IMAD.MOV.U32 R22, RZ, RZ, R2 ;  /* 0x000000ffff167224 */ /* 0x001fc600078e0002 */
[----:B-1----:R-:W2:Y:S01]  /*d740*/  LDL.LU R10, [R1+0x258] ;  /* 0x00025800010a7983 */ /* 0x002ea20000300800 */
[----:B------:R-:W-:-:S03]  /*d750*/  IMAD.MOV.U32 R23, RZ, RZ, R0 ;  /* 0x000000ffff177224 */ /* 0x000fc600078e0000 */
[----:B------:R-:W2:Y:S01]  /*d760*/  LDL.LU R11, [R1+0x25c] ;  /* 0x00025c00010b7983 */ /* 0x000ea20000300800 */
[----:B------:R-:W-:-:S03]  /*d770*/  IMAD.MOV.U32 R2, RZ, RZ, R26 ;  /* 0x000000ffff027224 */ /* 0x000fc600078e001a */
[----:B------:R0:W-:Y:S01]  /*d780*/  STL.64 [R1+0x2f0], R4 ;  /* 0x0002f00401007387 */ /* 0x0001e20000100a00 */
[----:B------:R-:W-:-:S03]  /*d790*/  IMAD.MOV.U32 R0, RZ, RZ, R27 ;  /* 0x000000ffff007224 */ /* 0x000fc600078e001b */
[----:B------:R-:W-:Y:S04]  /*d7a0*/  STL.64 [R1+0x2f8], R6 ;  /* 0x0002f80601007387 */ /* 0x000fe80000100a00 */
[----:B0-----:R-:W4:Y:S04]  /*d7b0*/  LDL.LU.64 R4, [R1+0xed8] ;  /* 0x000ed80001047983 */ /* 0x001f280000300a00 */
[----:B------:R-:W2:Y:S02]  /*d7c0*/  LDL.LU.64 R26, [R1+0xed0] ;  /* 0x000ed000011a7983 */ /* 0x000ea40000300a00 */
[----:B--2---:R-:W-:Y:S02]  /*d7d0*/  HMMA.16816.F32.BF16 R8, R12, R26, R8 ;  /* 0x0000001a0c08723c */ /* 0x004fe40000041808 */
[----:B------:R4:W-:Y:S05]  /*d7e0*/  STL.64 [R1+0xe60], R26 ;  /* 0x000e601a01007387 */ /* 0x0009ea0000100a00 */
[----:B----4-:R-:W-:-:S02]  /*d7f0*/  IMAD.MOV.U32 R26, RZ, RZ, R5 ;  /* 0x000000ffff1a7224 */ /* 0x010fc400078e0005 */
[----:B------:R-:W-:Y:S11]  /*d800*/  IMAD.MOV.U32 R27, RZ, RZ, R4 ;  /* 0x000000ffff1b7224 */ /* 0x000ff600078e0004 */
[----:B------:R-:W-:Y:S03]  /*d810*/  @!UPT UIADD3 URZ, URZ, URZ, URZ ;  /* 0x0000003f3f3ff290 */ /* 0x000fe6000fffe03f */
[----:B------:R-:W-:Y:S04]  /*d820*/  STL.64 [R1+0x250], R8 ;  /* 0x0002500801007387 */ /* 0x000fe80000100a00 */
[----:B------:R-:W-:Y:S04]  /*d830*/  STL.64 [R1+0x258], R10 ;  /* 0x0002580a01007387 */ /* 0x000fe80000100a00 */
[----:B------:R0:W-:Y:S04]  /*d840*/  STL.64 [R1+0xec0], R26 ;  /* 0x000ec01a01007387 */ /* 0x0001e80000100a00 */
[----:B------:R-:W3:Y:S04]  /*d850*/  LDL.LU R24, [R1+0x240] ;  /* 0x0002400001187983 */ /* 0x000ee80000300800 */
[----:B------:R-:W3:Y:S04]  /*d860*/  LDL.LU R25, [R1+0x244] ;  /* 0x0002440001197983 */ /* 0x000ee80000300800 */
[----:B0-----:R-:W3:Y:S04]  /*d870*/  LDL.LU R26, [R1+0x248] ;  /* 0x00024800011a7983 */ /* 0x001ee80000300800 */
[----:B------:R-:W3:Y:S04]  /*d880*/  LDL.LU R27, [R1+0x24c] ;  /* 0x00024c00011b7983 */ /* 0x000ee80000300800 */
[----:B------:R-:W2:Y:S04]  /*d890*/  LDL.LU R4, [R1+0xd0] ;  /* 0x0000d00001047983 */ /* 0x000ea80000300800 */
[----:B------:R-:W2:Y:S04]  /*d8a0*/  LDL.LU R5, [R1+0xd4] ;  /* 0x0000d40001057983 */ /* 0x000ea80000300800 */
[----:B------:R-:W4:Y:S04]  /*d8b0*/  LDL.LU R6, [R1+0xd8] ;  /* 0x0000d80001067983 */ /* 0x000f280000300800 */
[----:B------:R-:W4:Y:S04]  /*d8c0*/  LDL.LU R7, [R1+0xdc] ;  /* 0x0000dc0001077983 */ /* 0x000f280000300800 */
[----:B------:R-:W2:Y:S04]  /*d8d0*/  LDL.LU R8, [R1+0x200] ;  /* 0x0002000001087983 */ /* 0x000ea80000300800 */
[----:B------:R-:W2:Y:S04]  /*d8e0*/  LDL.LU R9, [R1+0x204] ;  /* 0x0002040001097983 */ /* 0x000ea80000300800 */
[----:B------:R-:W2:Y:S04]  /*d8f0*/  LDL.LU R10, [R1+0x208] ;  /* 0x00020800010a7983 */ /* 0x000ea80000300800 */
[----:B------:R-:W2:Y:S04]  /*d900*/  LDL.LU R11, [R1+0x20c] ;  /* 0x00020c00010b7983 */ /* 0x000ea80000300800 */
[----:B--2---:R0:W-:Y:S04]  /*d910*/  STL.64 [R1+0xe90], R10 ;  /* 0x000e900a01007387 */ /* 0x0041e80000100a00 */
[----:B------:R-:W-:Y:S01]  /*d920*/  STL.64 [R1+0xe88], R8 ;  /* 0x000e880801007387 */ /* 0x000fe20000100a00 */
[----:B0-----:R-:W-:-:S03]  /*d930*/  IMAD.MOV.U32 R10, RZ, RZ, R18 ;  /* 0x000000ffff0a7224 */ /* 0x001fc600078e0012 */
[----:B------:R-:W3:Y:S01]  /*d940*/  LDL.LU R18, [R1+0xecc] ;  /* 0x000ecc0001127983 */ /* 0x000ee20000300800 */
[----:B------:R-:W-:-:S03]  /*d950*/  IMAD.MOV.U32 R11, RZ, RZ, R19 ;  /* 0x000000ffff0b7224 */ /* 0x000fc600078e0013 */
[----:B------:R-:W3:Y:S01]  /*d960*/  LDL.LU R19, [R1+0xec8] ;  /* 0x000ec80001137983 */ /* 0x000ee20000300800 */
[----:B------:R-:W-:Y:S02]  /*d970*/  IMAD.MOV.U32 R14, RZ, RZ, R28 ;  /* 0x000000ffff0e7224 */ /* 0x000fe400078e001c */
[----:B------:R-:W-:Y:S01]  /*d980*/  IMAD.MOV.U32 R15, RZ, RZ, R3 ;  /* 0x000000ffff0f7224 */ /* 0x000fe200078e0003 */
[----:B----4-:R0:W-:Y:S04]  /*d990*/  STL.64 [R1+0xe10], R6 ;  /* 0x000e100601007387 */ /* 0x0101e80000100a00 */
[----:B------:R-:W-:Y:S04]  /*d9a0*/  STL.64 [R1+0xe08], R4 ;  /* 0x000e080401007387 */ /* 0x000fe80000100a00 */
[----:B0-----:R-:W2:Y:S04]  /*d9b0*/  LDL.64 R6, [R1+0x48] ;  /* 0x0000480001067983 */ /* 0x001ea80000100a00 */
[----:B------:R0:W-:Y:S04]  /*d9c0*/  STL.64 [R1+0xe98], R14 ;  /* 0x000e980e01007387 */ /* 0x0001e80000100a00 */
[----:B------:R-:W4:Y:S04]  /*d9d0*/  LDL.LU R12, [R1+0x210] ;  /* 0x00021000010c7983 */ /* 0x000f280000300800 */
[----:B------:R-:W4:Y:S04]  /*d9e0*/  LDL.LU R13, [R1+0x214] ;  /* 0x00021400010d7983 */ /* 0x000f280000300800 */
[----:B0-----:R-:W4:Y:S04]  /*d9f0*/  LDL.LU R14, [R1+0x218] ;  /* 0x00021800010e7983 */ /* 0x001f280000300800 */
        /* <DEDUP_REMOVED lines=8> */
[C---:B---3--:R-:W-:Y:S02]  /*da80*/  HMMA.16816.F32.BF16 R24, R16.reuse, R26, R20 ;  /* 0x0000001a1018723c */ /* 0x048fe40000041814 */
[----:B------:R-:W2:Y:S04]  /*da90*/  LDL.LU.64 R22, [R1+0xea8] ;  /* 0x000ea80001167983 */ /* 0x000ea80000300a00 */
[----:B------:R-:W2:Y:S11]  /*daa0*/  LDL.LU.64 R20, [R1+0xea0] ;  /* 0x000ea00001147983 */ /* 0x000eb60000300a00 */
[----:B------:R-:W-:Y:S06]  /*dab0*/  @!UPT UIADD3 URZ, URZ, URZ, URZ ;  /* 0x0000003f3f3ff290 */ /* 0x000fec000fffe03f */
[----:B------:R-:W-:Y:S04]  /*dac0*/  STL.64 [R1+0x230], R24 ;  /* 0x0002301801007387 */ /* 0x000fe80000100a00 */
[----:B------:R0:W-:Y:S02]  /*dad0*/  STL.64 [R1+0x238], R26 ;  /* 0x0002381a01007387 */ /* 0x0001e40000100a00 */
[----:B0-----:R-:W-:Y:S02]  /*dae0*/  IMAD.MOV.U32 R26, RZ, RZ, R2 ;  /* 0x000000ffff1a7224 */ /* 0x001fe400078e0002 */
[----:B------:R-:W-:Y:S01]  /*daf0*/  IMAD.MOV.U32 R27, RZ, RZ, R0 ;  /* 0x000000ffff1b7224 */ /* 0x000fe200078e0000 */
[C---:B--2---:R-:W-:Y:S11]  /*db00*/  HMMA.16816.F32.BF16 R20, R16.reuse, R6, R20 ;  /* 0x000000061014723c */ /* 0x044ff60000041814 */
[----:B------:R-:W-:Y:S11]  /*db10*/  @!UPT UIADD3 URZ, URZ, URZ, URZ ;  /* 0x0000003f3f3ff290 */ /* 0x000ff6000fffe03f */
[----:B------:R-:W-:Y:S01]  /*db20*/  @!UPT UIADD3 URZ, URZ, URZ, URZ ;  /* 0x0000003f3f3ff290 */ /* 0x000fe2000fffe03f */
[----:B------:R-:W-:Y:S04]  /*db30*/  STL.64 [R1+0x220], R20 ;  /* 0x0002201401007387 */ /* 0x000fe80000100a00 */
[----:B------:R-:W-:Y:S04]  /*db40*/  STL.64 [R1+0x228], R22 ;  /* 0x0002281601007387 */ /* 0x000fe80000100a00 */
[----:B------:R0:W-:Y:S04]  /*db50*/  STL.64 [R1+0xe78], R26 ;  /* 0x000e781a01007387 */ /* 0x0001e80000100a00 */
[----:B------:R-:W2:Y:S04]  /*db60*/  LDL.LU R24, [R1+0x1f0] ;  /* 0x0001f00001187983 */ /* 0x000ea80000300800 */
[----:B------:R-:W2:Y:S04]  /*db70*/  LDL.LU R25, [R1+0x1f4] ;  /* 0x0001f40001197983 */ /* 0x000ea80000300800 */
[----:B0-----:R-:W2:Y:S04]  /*db80*/  LDL.LU R26, [R1+0x1f8] ;  /* 0x0001f800011a7983 */ /* 0x001ea80000300800 */
[----:B------:R-:W2:Y:S04]  /*db90*/  LDL.LU R27, [R1+0x1fc] ;  /* 0x0001fc00011b7983 */ /* 0x000ea80000300800 */
[----:B------:R-:W3:Y:S04]  /*dba0*/  LDL.LU R20, [R1+0x110] ;  /* 0x0001100001147983 */ /* 0x000ee80000300800 */
[----:B------:R-:W3:Y:S04]  /*dbb0*/  LDL.LU R21, [R1+0x114] ;  /* 0x0001140001157983 */ /* 0x000ee80000300800 */
[----:B------:R-:W2:Y:S04]  /*dbc0*/  LDL.LU R22, [R1+0x118] ;  /* 0x0001180001167983 */ /* 0x000ea80000300800 */
[----:B------:R-:W2:Y:S01]  /*dbd0*/  LDL.LU R23, [R1+0x11c] ;  /* 0x00011c0001177983 */ /* 0x000ea20000300800 */
[C---:B----4-:R-:W-:Y:S03]  /*dbe0*/  HMMA.16816.F32.BF16 R8, R16.reuse, R10, R12 ;  /* 0x0000000a1008723c */ /* 0x050fe6000004180c */
[----:B--2---:R-:W-:Y:S04]  /*dbf0*/  STL.64 [R1+0xe70], R22 ;  /* 0x000e701601007387 */ /* 0x004fe80000100a00 */
[----:B---3--:R0:W-:Y:S04]  /*dc00*/  STL.64 [R1+0xe68], R20 ;  /* 0x000e681401007387 */ /* 0x0081e80000100a00 */
[----:B0-----:R-:W2:Y:S04]  /*dc10*/  LDL.LU R20, [R1+0x1e0] ;  /* 0x0001e00001147983 */ /* 0x001ea80000300800 */
[----:B------:R-:W2:Y:S04]  /*dc20*/  LDL.LU R21, [R1+0x1e4] ;  /* 0x0001e40001157983 */ /* 0x000ea80000300800 */
[----:B------:R-:W2:Y:S04]  /*dc30*/  LDL.LU R22, [R1+0x1e8] ;  /* 0x0001e80001167983 */ /* 0x000ea80000300800 */
[----:B------:R-:W2:Y:S04]  /*dc40*/  LDL.LU R23, [R1+0x1ec] ;  /* 0x0001ec0001177983 */ /* 0x000ea80000300800 */
[----:B------:R0:W-:Y:S04]  /*dc50*/  STL.64 [R1+0xe20], R6 ;  /* 0x000e200601007387 */ /* 0x0001e80000100a00 */
[----:B0-----:R-:W3:Y:S04]  /*dc60*/  LDL.64 R6, [R1+0x58] ;  /* 0x0000580001067983 */ /* 0x001ee80000100a00 */
[----:B---3--:R0:W-:Y:S04]  /*dc70*/  STL.64 [R1+0xe38], R6 ;  /* 0x000e380601007387 */ /* 0x0081e80000100a00 */
[----:B0-----:R-:W3:Y:S04]  /*dc80*/  LDL.64 R6, [R1+0x68] ;  /* 0x0000680001067983 */ /* 0x001ee80000100a00 */
[----:B------:R-:W4:Y:S04]  /*dc90*/  LDL.LU.64 R14, [R1+0xe98] ;  /* 0x000e9800010e7983 */ /* 0x000f280000300a00 */
[----:B------:R-:W-:Y:S04]  /*dca0*/  STL.64 [R1+0x210], R8 ;  /* 0x0002100801007387 */ /* 0x000fe80000100a00 */
[----:B------:R0:W-:Y:S04]  /*dcb0*/  STL.64 [R1+0x218], R10 ;  /* 0x0002180a01007387 */ /* 0x0001e80000100a00 */
[----:B0-----:R-:W4:Y:S04]  /*dcc0*/  LDL.LU.64 R10, [R1+0xe90] ;  /* 0x000e9000010a7983 */ /* 0x001f280000300a00 */
[----:B------:R-:W4:Y:S02]  /*dcd0*/  LDL.LU.64 R8, [R1+0xe88] ;  /* 0x000e880001087983 */ /* 0x000f240000300a00 */
[C---:B----4-:R-:W-:Y:S11]  /*dce0*/  HMMA.16816.F32.BF16 R8, R16.reuse, R14, R8 ;  /* 0x0000000e1008723c */ /* 0x050ff60000041808 */
[----:B------:R-:W-:Y:S11]  /*dcf0*/  @!UPT UIADD3 URZ, URZ, URZ, URZ ;  /* 0x0000003f3f3ff290 */ /* 0x000ff6000fffe03f */
[----:B------:R-:W-:Y:S01]  /*dd00*/  @!UPT UIADD3 URZ, URZ, URZ, URZ ;  /* 0x0000003f3f3ff290 */ /* 0x000fe2000fffe03f */
[----:B------:R-:W-:Y:S04]  /*dd10*/  STL.64 [R1+0x200], R8 ;  /* 0x0002000801007387 */ /* 0x000fe80000100a00 */
[----:B------:R0:W-:Y:S04]  /*dd20*/  STL.64 [R1+0x208], R10 ;  /* 0x0002080a01007387 */ /* 0x0001e80000100a00 */
[----:B0-----:R-:W4:Y:S04]  /*dd30*/  LDL.LU.64 R10, [R1+0xe80] ;  /* 0x000e8000010a7983 */ /* 0x001f280000300a00 */
[----:B------:R0:W-:Y:S04]  /*dd40*/  STL.64 [R1+0xe18], R14 ;  /* 0x000e180e01007387 */ /* 0x0001e80000100a00 */
[----:B------:R-:W2:Y:S04]  /*dd50*/  LDL.LU R12, [R1+0xe0] ;  /* 0x0000e000010c7983 */ /* 0x000ea80000300800 */
[----:B------:R-:W2:Y:S04]  /*dd60*/  LDL.LU R13, [R1+0xe4] ;  /* 0x0000e400010d7983 */ /* 0x000ea80000300800 */
[----:B0-----:R-:W2:Y:S04]  /*dd70*/  LDL.LU R14, [R1+0xe8] ;  /* 0x0000e800010e7983 */ /* 0x001ea80000300800 */
[----:B------:R-:W2:Y:S04]  /*dd80*/  LDL.LU R15, [R1+0xec] ;  /* 0x0000ec00010f7983 */ /* 0x000ea80000300800 */
[----:B--2---:R-:W-:Y:S04]  /*dd90*/  STL.64 [R1+0xe30], R14 ;  /* 0x000e300e01007387 */ /* 0x004fe80000100a00 */
[----:B------:R0:W-:Y:S04]  /*dda0*/  STL.64 [R1+0xe28], R12 ;  /* 0x000e280c01007387 */ /* 0x0001e80000100a00 */
[----:B0-----:R-:W2:Y:S04]  /*ddb0*/  LDL.LU R12, [R1+0xf0] ;  /* 0x0000f000010c7983 */ /* 0x001ea80000300800 */
[----:B------:R-:W2:Y:S04]  /*ddc0*/  LDL.LU R13, [R1+0xf4] ;  /* 0x0000f400010d7983 */ /* 0x000ea80000300800 */
[----:B------:R-:W2:Y:S04]  /*ddd0*/  LDL.LU R14, [R1+0xf8] ;  /* 0x0000f800010e7983 */ /* 0x000ea80000300800 */
[----:B------:R-:W2:Y:S01]  /*dde0*/  LDL.LU R15, [R1+0xfc] ;  /* 0x0000fc00010f7983 */ /* 0x000ea20000300800 */
[C---:B----4-:R-:W-:Y:S03]  /*ddf0*/  HMMA.16816.F32.BF16 R24, R16.reuse, R10, R24 ;  /* 0x0000000a1018723c */ /* 0x050fe60000041818 */
[----:B--2---:R-:W-:Y:S04]  /*de00*/  STL.64 [R1+0xe48], R14 ;  /* 0x000e480e01007387 */ /* 0x004fe80000100a00 */
[----:B------:R0:W-:Y:S04]  /*de10*/  STL.64 [R1+0xe40], R12 ;  /* 0x000e400c01007387 */ /* 0x0001e80000100a00 */
[----:B0-----:R-:W2:Y:S04]  /*de20*/  LDL.LU R12, [R1+0x100] ;  /* 0x00010000010c7983 */ /* 0x001ea80000300800 */
[----:B------:R-:W2:Y:S04]  /*de30*/  LDL.LU R13, [R1+0x104] ;  /* 0x00010400010d7983 */ /* 0x000ea80000300800 */
[----:B------:R-:W2:Y:S04]  /*de40*/  LDL.LU R14, [R1+0x108] ;  /* 0x00010800010e7983 */ /* 0x000ea80000300800 */
[----:B------:R-:W2:Y:S04]  /*de50*/  LDL.LU R15, [R1+0x10c] ;  /* 0x00010c00010f7983 */ /* 0x000ea80000300800 */
[----:B------:R-:W-:Y:S04]  /*de60*/  STL.64 [R1+0x1f0], R24 ;  /* 0x0001f01801007387 */ /* 0x000fe80000100a00 */
[----:B------:R0:W-:Y:S04]  /*de70*/  STL.64 [R1+0x1f8], R26 ;  /* 0x0001f81a01007387 */ /* 0x0001e80000100a00 */
[----:B0-----:R-:W4:Y:S04]  /*de80*/  LDL.LU.64 R26, [R1+0xe78] ;  /* 0x000e7800011a7983 */ /* 0x001f280000300a00 */
[----:B------:R0:W-:Y:S04]  /*de90*/  STL.64 [R1+0xe00], R10 ;  /* 0x000e000a01007387 */ /* 0x0001e80000100a00 */
[----:B------:R-:W2:Y:S04]  /*dea0*/  LDL.LU R8, [R1+0x1d0] ;  /* 0x0001d00001087983 */ /* 0x000ea80000300800 */
[----:B------:R-:W2:Y:S04]  /*deb0*/  LDL.LU R9, [R1+0x1d4] ;  /* 0x0001d40001097983 */ /* 0x000ea80000300800 */
[----:B0-----:R-:W2:Y:S04]  /*dec0*/  LDL.LU R10, [R1+0x1d8] ;  /* 0x0001d800010a7983 */ /* 0x001ea80000300800 */
[----:B------:R-:W2:Y:S01]  /*ded0*/  LDL.LU R11, [R1+0x1dc] ;  /* 0x0001dc00010b7983 */ /* 0x000ea20000300800 */
[C---:B----4-:R-:W-:Y:S03]  /*dee0*/  HMMA.16816.F32.BF16 R24, R16.reuse, R26, R20 ;  /* 0x0000001a1018723c */ /* 0x050fe60000041814 */
[----:B------:R-:W4:Y:S04]  /*def0*/  LDL.LU.64 R22, [R1+0xe70] ;  /* 0x000e700001167983 */ /* 0x000f280000300a00 */
[----:B------:R-:W4:Y:S11]  /*df00*/  LDL.LU.64 R20, [R1+0xe68] ;  /* 0x000e680001147983 */ /* 0x000f360000300a00 */
[----:B------:R-:W-:Y:S05]  /*df10*/  @!UPT UIADD3 URZ, URZ, URZ, URZ ;  /* 0x0000003f3f3ff290 */ /* 0x000fea000fffe03f */
[----:B------:R-:W-:Y:S04]  /*df20*/  STL.64 [R1+0x1e0], R24 ;  /* 0x0001e01801007387 */ /* 0x000fe80000100a00 */
[----:B------:R0:W-:Y:S04]  /*df30*/  STL.64 [R1+0x1e8], R26 ;  /* 0x0001e81a01007387 */ /* 0x0001e80000100a00 */
[----:B0-----:R-:W4:Y:S02]  /*df40*/  LDL.LU.64 R26, [R1+0xe60] ;  /* 0x000e6000011a7983 */ /* 0x001f240000300a00 */
[----:B----4-:R-:W-:Y:S02]  /*df50*/  HMMA.16816.F32.BF16 R16, R16, R26, R20 ;  /* 0x0000001a1010723c */ /* 0x010fe40000041814 */
[----:B------:R-:W2:Y:S04]  /*df60*/  LDL.LU.64 R22, [R1+0xe58] ;  /* 0x000e580001167983 */ /* 0x000ea80000300a00 */
[----:B------:R-:W2:Y:S01]  /*df70*/  LDL.LU.64 R20, [R1+0xe50] ;  /* 0x000e500001147983 */ /* 0x000ea20000300a00 */
[----:B---3--:R-:W-:-:S02]  /*df80*/  IMAD.MOV.U32 R2, RZ, RZ, R6 ;  /* 0x000000ffff027224 */ /* 0x008fc400078e0006 */
[----:B------:R-:W-:Y:S11]  /*df90*/  IMAD.MOV.U32 R0, RZ, RZ, R7 ;  /* 0x000000ffff007224 */ /* 0x000ff600078e0007 */
[----:B------:R-:W-:Y:S03]  /*dfa0*/  @!UPT UIADD3 URZ, URZ, URZ, URZ ;  /* 0x0000003f3f3ff290 */ /* 0x000fe6000fffe03f */
[----:B------:R-:W-:Y:S04]  /*dfb0*/  STL.64 [R1+0x110], R16 ;  /* 0x0001101001007387 */ /* 0x000fe80000100a00 */
[----:B------:R0:W-:Y:S04]  /*dfc0*/  STL.64 [R1+0x118], R18 ;  /* 0x0001181201007387 */ /* 0x0001e80000100a00 */
[----:B0-----:R-:W3:Y:S01]  /*dfd0*/  LDL.64 R18, [R1+0x38] ;  /* 0x0000380001127983 */ /* 0x001ee20000100a00 */
[C---:B--2---:R-:W-:Y:S11]  /*dfe0*/  HMMA.16816.F32.BF16 R12, R20.reuse, R6, R12 ;  /* 0x00000006140c723c */ /* 0x044ff6000004180c */
[----:B------:R-:W-:Y:S11]  /*dff0*/  @!UPT UIADD3 URZ, URZ, URZ, URZ ;  /* 0x0000003f3f3ff290 */ /* 0x000ff6000fffe03f */
[----:B------:R-:W-:Y:S01]  /*e000*/  @!UPT UIADD3 URZ, URZ, URZ, URZ ;  /* 0x0000003f3f3ff290 */ /* 0x000fe2000fffe03f */
[----:B------:R-:W-:Y:S04]  /*e010*/  STL.64 [R1+0x100], R12 ;  /* 0x0001000c01007387 */ /* 0x000fe80000100a00 */
[----:B------:R0:W-:Y:S04]  /*e020*/  STL.64 [R1+0x108], R14 ;  /* 0x0001080e01007387 */ /* 0x0001e80000100a00 */
[----:B0-----:R-:W2:Y:S04]  /*e030*/  LDL.LU.64 R14, [R1+0xe48] ;  /* 0x000e4800010e7983 */ /* 0x001ea80000300a00 */
[----:B------:R-:W2:Y:S04]  /*e040*/  LDL.LU.64 R12, [R1+0xe40] ;  /* 0x000e4000010c7983 */ /* 0x000ea80000300a00 */
[----:B------:R-:W2:Y:S02]  /*e050*/  LDL.LU.64 R6, [R1+0xe38] ;  /* 0x000e380001067983 */ /* 0x000ea40000300a00 */
[----:B--2---:R-:W-:Y:S01]  /*e060*/  HMMA.16816.F32.BF16 R12, R20, R6, R12 ;  /* 0x00000006140c723c */ /* 0x004fe2000004180c */
[----:B------:R-:W-:-:S02]  /*e070*/  IMAD.MOV.U32 R24, RZ, RZ, R6 ;  /* 0x000000ffff187224 */ /* 0x000fc400078e0006 */
[----:B------:R-:W-:Y:S11]  /*e080*/  IMAD.MOV.U32 R3, RZ, RZ, R7 ;  /* 0x000000ffff037224 */ /* 0x000ff600078e0007 */
[----:B------:R-:W-:Y:S09]  /*e090*/  @!UPT UIADD3 URZ, URZ, URZ, URZ ;  /* 0x0000003f3f3ff290 */ /* 0x000ff2000fffe03f */
        /* <DEDUP_REMOVED lines=12> */
[----:B------:R-:W3:Y:S04]  /*e160*/  LDL.LU.64 R6, [R1+0xe10] ;  /* 0x000e100001067983 */ /* 0x000ee80000300a00 */
[----:B------:R-:W3:Y:S04]  /*e170*/  LDL.LU.64 R4, [R1+0xe08] ;  /* 0x000e080001047983 */ /* 0x000ee80000300a00 */
[----:B------:R-:W-:Y:S04]  /*e180*/  STL.64 [R1+0xdf8], R26 ;  /* 0x000df81a01007387 */ /* 0x000fe80000100a00 */
[----:B------:R0:W-:Y:S04]  /*e190*/  STL.64 [R1+0xdf0], R24 ;  /* 0x000df01801007387 */ /* 0x0001e80000100a00 */
[----:B0-----:R-:W4:Y:S04]  /*e1a0*/  LDL.LU R24, [R1+0x2e0] ;  /* 0x0002e00001187983 */ /* 0x001f280000300800 */
[----:B------:R-:W4:Y:S04]  /*e1b0*/  LDL.LU R25, [R1+0x2e4] ;  /* 0x0002e40001197983 */ /* 0x000f280000300800 */
[----:B------:R-:W4:Y:S04]  /*e1c0*/  LDL.LU R26, [R1+0x2e8] ;  /* 0x0002e800011a7983 */ /* 0x000f280000300800 */
[----:B------:R-:W4:Y:S01]  /*e1d0*/  LDL.LU R27, [R1+0x2ec] ;  /* 0x0002ec00011b7983 */ /* 0x000f220000300800 */
[C---:B---3--:R-:W-:Y:S11]  /*e1e0*/  HMMA.16816.F32.BF16 R4, R20.reuse, R18, R4 ;  /* 0x000000121404723c */ /* 0x048ff60000041804 */
[----:B------:R-:W-:Y:S11]  /*e1f0*/  @!UPT UIADD3 URZ, URZ, URZ, URZ ;  /* 0x0000003f3f3ff290 */ /* 0x000ff6000fffe03f */
[----:B------:R-:W-:Y:S01]  /*e200*/  @!UPT UIADD3 URZ, URZ, URZ, URZ ;  /* 0x0000003f3f3ff290 */ /* 0x000fe2000fffe03f */
[----:B------:R0:W-:Y:S02]  /*e210*/  STL.64 [R1+0xd0], R4 ;  /* 0x0000d00401007387 */ /* 0x0001e40000100a00 */
[----:B0-----:R-:W-:Y:S02]  /*e220*/  IMAD.MOV.U32 R5, RZ, RZ, R18 ;  /* 0x000000ffff057224 */ /* 0x001fe400078e0012 */
[----:B------:R-:W-:Y:S02]  /*e230*/  IMAD.MOV.U32 R4, RZ, RZ, R19 ;  /* 0x000000ffff047224 */ /* 0x000fe400078e0013 */
[----:B------:R-:W0:Y:S01]  /*e240*/  LDSM.16.MT88.4 R16, [R29+0x4180] ;  /* 0x004180001d10783b */ /* 0x000e220000004200 */
[C---:B--2---:R-:W-:Y:S03]  /*e250*/  HMMA.16816.F32.BF16 R12, R20.reuse, R14, R8 ;  /* 0x0000000e140c723c */ /* 0x044fe60000041808 */
[----:B------:R-:W-:Y:S04]  /*e260*/  STL.64 [R1+0xd8], R6 ;  /* 0x0000d80601007387 */ /* 0x000fe80000100a00 */
[----:B0-----:R0:W-:Y:S04]  /*e270*/  STL.64 [R1+0xde8], R18 ;  /* 0x000de81201007387 */ /* 0x0011e80000100a00 */
[----:B------:R-:W-:Y:S04]  /*e280*/  STL.64 [R1+0xde0], R16 ;  /* 0x000de01001007387 */ /* 0x000fe80000100a00 */
[----:B0-----:R-:W2:Y:S04]  /*e290*/  LDL.64 R18, [R1+0x8] ;  /* 0x0000080001127983 */ /* 0x001ea80000100a00 */
[----:B------:R-:W4:Y:S04]  /*e2a0*/  LDL.LU.64 R10, [R1+0xe00] ;  /* 0x000e0000010a7983 */ /* 0x000f280000300a00 */
[----:B------:R-:W-:Y:S04]  /*e2b0*/  STL.64 [R1+0x1d0], R12 ;  /* 0x0001d00c01007387 */ /* 0x000fe80000100a00 */
[----:B------:R-:W-:Y:S04]  /*e2c0*/  STL.64 [R1+0x1d8], R14 ;  /* 0x0001d80e01007387 */ /* 0x000fe80000100a00 */
[----:B------:R-:W0:Y:S04]  /*e2d0*/  LDSM.16.MT88.4 R12, [R29+0x4200] ;  /* 0x004200001d0c783b */ /* 0x000e280000004200 */
[----:B0-----:R-:W-:Y:S04]  /*e2e0*/  STL.64 [R1+0xd68], R14 ;  /* 0x000d680e01007387 */ /* 0x001fe80000100a00 */
[----:B------:R0:W-:Y:S04]  /*e2f0*/  STL.64 [R1+0xd60], R12 ;  /* 0x000d600c01007387 */ /* 0x0001e80000100a00 */
[----:B0-----:R-:W2:Y:S04]  /*e300*/  LDL.LU R12, [R1+0x3f0] ;  /* 0x0003f000010c7983 */ /* 0x001ea80000300800 */
[----:B------:R-:W2:Y:S04]  /*e310*/  LDL.LU R13, [R1+0x3f4] ;  /* 0x0003f400010d7983 */ /* 0x000ea80000300800 */
[----:B------:R-:W2:Y:S04]  /*e320*/  LDL.LU R14, [R1+0x3f8] ;  /* 0x0003f800010e7983 */ /* 0x000ea80000300800 */
[----:B------:R-:W2:Y:S01]  /*e330*/  LDL.LU R15, [R1+0x3fc] ;  /* 0x0003fc00010f7983 */ /* 0x000ea20000300800 */
[C---:B----4-:R-:W-:Y:S03]  /*e340*/  HMMA.16816.F32.BF16 R8, R20.reuse, R10, R24 ;  /* 0x0000000a1408723c */ /* 0x050fe60000041818 */
[----:B------:R-:W3:Y:S04]  /*e350*/  LDL.LU.64 R26, [R1+0xdf8] ;  /* 0x000df800011a7983 */ /* 0x000ee80000300a00 */
[----:B------:R-:W4:Y:S11]  /*e360*/  LDL.LU.64 R24, [R1+0xdf0] ;  /* 0x000df00001187983 */ /* 0x000f360000300a00 */
[----:B------:R-:W-:Y:S05]  /*e370*/  @!UPT UIADD3 URZ, URZ, URZ, URZ ;  /* 0x0000003f3f3ff290 */ /* 0x000fea000fffe03f */
[----:B------:R-:W-:Y:S04]  /*e380*/  STL.64 [R1+0x2e0], R8 ;  /* 0x0002e00801007387 */ /* 0x000fe80000100a00 */
[----:B------:R-:W-:Y:S04]  /*e390*/  STL.64 [R1+0x2e8], R10 ;  /* 0x0002e80a01007387 */ /* 0x000fe80000100a00 */
[----:B------:R-:W0:Y:S04]  /*e3a0*/  LDSM.16.MT88.4 R8, [R29+0x4280] ;  /* 0x004280001d08783b */ /* 0x000e280000004200 */
[----:B0-----:R-:W-:Y:S04]  /*e3b0*/  STL.64 [R1+0xd08], R10 ;  /* 0x000d080a01007387 */ /* 0x001fe80000100a00 */
[----:B------:R2:W-:Y:S02]  /*e3c0*/  STL.64 [R1+0xd00], R8 ;  /* 0x000d000801007387 */ /* 0x0005e40000100a00 */
[----:B--2---:R-:W-:Y:S11]  /*e3d0*/  HMMA.16816.F32.BF16 R8, R20, R18, R12 ;  /* 0x000000121408723c */ /* 0x004ff6000004180c */
        /* <DEDUP_REMOVED lines=8> */
[----:B------:R-:W-:-:S02]  /*e460*/  IMAD.MOV.U32 R13, RZ, RZ, R18 ;  /* 0x000000ffff0d7224 */ /* 0x000fc400078e0012 */
[----:B------:R-:W-:Y:S01]  /*e470*/  IMAD.MOV.U32 R12, RZ, RZ, R19 ;  /* 0x000000ffff0c7224 */ /* 0x000fe200078e0013 */
[----:B--2---:R0:W-:Y:S02]  /*e480*/  STL.64 [R1+0xd98], R10 ;  /* 0x000d980a01007387 */ /* 0x0041e40000100a00 */
[----:B0-----:R-:W-:Y:S02]  /*e490*/  IMAD.MOV.U32 R10, RZ, RZ, R5 ;  /* 0x000000ffff0a7224 */ /* 0x001fe400078e0005 */
[----:B------:R-:W-:Y:S02]  /*e4a0*/  IMAD.MOV.U32 R11, RZ, RZ, R4 ;  /* 0x000000ffff0b7224 */ /* 0x000fe400078e0004 */
[----:B------:R-:W0:Y:S04]  /*e4b0*/  LDSM.16.MT88.4 R4, [R29+0x4300] ;  /* 0x004300001d04783b */ /* 0x000e280000004200 */
[----:B------:R-:W-:Y:S04]  /*e4c0*/  STL.64 [R1+0xd90], R8 ;  /* 0x000d900801007387 */ /* 0x000fe80000100a00 */
[----:B------:R1:W-:Y:S02]  /*e4d0*/  STL.64 [R1+0xda8], R10 ;  /* 0x000da80a01007387 */ /* 0x0003e40000100a00 */
[----:B-1----:R-:W-:-:S02]  /*e4e0*/  IMAD.MOV.U32 R10, RZ, RZ, R28 ;  /* 0x000000ffff0a7224 */ /* 0x002fc400078e001c */
[----:B----4-:R-:W-:Y:S01]  /*e4f0*/  IMAD.MOV.U32 R11, RZ, RZ, R25 ;  /* 0x000000ffff0b7224 */ /* 0x010fe200078e0019 */
[----:B0-----:R0:W-:Y:S04]  /*e500*/  STL.64 [R1+0xc80], R6 ;  /* 0x000c800601007387 */ /* 0x0011e80000100a00 */
[----:B------:R-:W-:Y:S04]  /*e510*/  STL.64 [R1+0xc78], R4 ;  /* 0x000c780401007387 */ /* 0x000fe80000100a00 */
[----:B------:R-:W3:Y:S04]  /*e520*/  LDL.LU R16, [R1+0x3e0] ;  /* 0x0003e00001107983 */ /* 0x000ee80000300800 */
[----:B------:R-:W3:Y:S04]  /*e530*/  LDL.LU R17, [R1+0x3e4] ;  /* 0x0003e40001117983 */ /* 0x000ee80000300800 */
[----:B------:R-:W3:Y:S01]  /*e540*/  LDL.LU R18, [R1+0x3e8] ;  /* 0x0003e80001127983 */ /* 0x000ee20000300800 */
[----:B0-----:R-:W-:-:S03]  /*e550*/  IMAD.MOV.U32 R6, RZ, RZ, R13 ;  /* 0x000000ffff067224 */ /* 0x001fc600078e000d */
[----:B------:R-:W3:Y:S01]  /*e560*/  LDL.LU R19, [R1+0x3ec] ;  /* 0x0003ec0001137983 */ /* 0x000ee20000300800 */
[----:B------:R-:W-:-:S03]  /*e570*/  IMAD.MOV.U32 R7, RZ, RZ, R12 ;  /* 0x000000ffff077224 */ /* 0x000fc600078e000c */
[----:B------:R0:W-:Y:S02]  /*e580*/  STL.64 [R1+0xdc0], R10 ;  /* 0x000dc00a01007387 */ /* 0x0001e40000100a00 */
[----:B0-----:R-:W-:Y:S02]  /*e590*/  IMAD.MOV.U32 R10, RZ, RZ, R24 ;  /* 0x000000ffff0a7224 */ /* 0x001fe400078e0018 */
[----:B------:R-:W-:-:S05]  /*e5a0*/  IMAD.MOV.U32 R11, RZ, RZ, R3 ;  /* 0x000000ffff0b7224 */ /* 0x000fca00078e0003 */
[----:B------:R-:W-:Y:S04]  /*e5b0*/  STL.64 [R1+0xdd8], R10 ;  /* 0x000dd80a01007387 */ /* 0x000fe80000100a00 */
[----:B------:R0:W-:Y:S04]  /*e5c0*/  STL.64 [R1+0xd78], R6 ;  /* 0x000d780601007387 */ /* 0x0001e80000100a00 */
[----:B0-----:R-:W2:Y:S04]  /*e5d0*/  LDL.64 R6, [R1+0x18] ;  /* 0x0000180001067983 */ /* 0x001ea80000100a00 */
[----:B--2---:R0:W-:Y:S04]  /*e5e0*/  STL.64 [R1+0xda0], R6 ;  /* 0x000da00601007387 */ /* 0x0041e80000100a00 */
[----:B------:R-:W2:Y:S04]  /*e5f0*/  LDL.LU R4, [R1+0x430] ;  /* 0x0004300001047983 */ /* 0x000ea80000300800 */
[----:B------:R-:W2:Y:S04]  /*e600*/  LDL.LU R5, [R1+0x434] ;  /* 0x0004340001057983 */ /* 0x000ea80000300800 */
[----:B0-----:R-:W4:Y:S04]  /*e610*/  LDL.LU R6, [R1+0x438] ;  /* 0x0004380001067983 */ /* 0x001f280000300800 */
[----:B------:R-:W4:Y:S04]  /*e620*/  LDL.LU R7, [R1+0x43c] ;  /* 0x00043c0001077983 */ /* 0x000f280000300800 */
[----:B------:R-:W2:Y:S04]  /*e630*/  LDL.LU R8, [R1+0x460] ;  /* 0x0004600001087983 */ /* 0x000ea80000300800 */
[----:B------:R-:W3:Y:S04]  /*e640*/  LDL.LU R9, [R1+0x464] ;  /* 0x0004640001097983 */ /* 0x000ee80000300800 */
[----:B------:R-:W3:Y:S04]  /*e650*/  LDL.LU R10, [R1+0x468] ;  /* 0x00046800010a7983 */ /* 0x000ee80000300800 */
[----:B------:R-:W3:Y:S04]  /*e660*/  LDL.LU R11, [R1+0x46c] ;  /* 0x00046c00010b7983 */ /* 0x000ee80000300800 */
[----:B----4-:R-:W-:Y:S04]  /*e670*/  STL.64 [R1+0xdb8], R6 ;  /* 0x000db80601007387 */ /* 0x010fe80000100a00 */
[----:B--2---:R0:W-:Y:S04]  /*e680*/  STL.64 [R1+0xdb0], R4 ;  /* 0x000db00401007387 */ /* 0x0041e80000100a00 */
[----:B0-----:R-:W2:Y:S04]  /*e690*/  LDL.LU R4, [R1+0x440] ;  /* 0x0004400001047983 */ /* 0x001ea80000300800 */
[----:B------:R-:W2:Y:S04]  /*e6a0*/  LDL.LU R5, [R1+0x444] ;  /* 0x0004440001057983 */ /* 0x000ea80000300800 */
[----:B------:R-:W4:Y:S04]  /*e6b0*/  LDL.LU R6, [R1+0x448] ;  /* 0x0004480001067983 */ /* 0x000f280000300800 */
[----:B------:R-:W4:Y:S01]  /*e6c0*/  LDL.LU R7, [R1+0x44c] ;  /* 0x00044c0001077983 */ /* 0x000f220000300800 */
[----:B---3--:R-:W-:Y:S03]  /*e6d0*/  HMMA.16816.F32.BF16 R20, R20, R26, R16 ;  /* 0x0000001a1414723c */ /* 0x008fe60000041810 */
[----:B----4-:R-:W-:Y:S04]  /*e6e0*/  STL.64 [R1+0xdd0], R6 ;  /* 0x000dd00601007387 */ /* 0x010fe80000100a00 */
[----:B--2---:R0:W-:Y:S04]  /*e6f0*/  STL.64 [R1+0xdc8], R4 ;  /* 0x000dc80401007387 */ /* 0x0041e80000100a00 */
[----:B0-----:R-:W2:Y:S04]  /*e700*/  LDL.LU R4, [R1+0x450] ;  /* 0x0004500001047983 */ /* 0x001ea80000300800 */
[----:B------:R-:W2:Y:S04]  /*e710*/  LDL.LU R5, [R1+0x454] ;  /* 0x0004540001057983 */ /* 0x000ea80000300800 */
[----:B------:R-:W2:Y:S04]  /*e720*/  LDL.LU R6, [R1+0x458] ;  /* 0x0004580001067983 */ /* 0x000ea80000300800 */
[----:B------:R-:W2:Y:S04]  /*e730*/  LDL.LU R7, [R1+0x45c] ;  /* 0x00045c0001077983 */ /* 0x000ea80000300800 */
[----:B------:R-:W3:Y:S04]  /*e740*/  LDL.LU.64 R18, [R1+0xde8] ;  /* 0x000de80001127983 */ /* 0x000ee80000300a00 */
[----:B------:R-:W3:Y:S04]  /*e750*/  LDL.LU.64 R16, [R1+0xde0] ;  /* 0x000de00001107983 */ /* 0x000ee80000300a00 */
[----:B------:R0:W-:Y:S04]  /*e760*/  STL.64 [R1+0xd70], R26 ;  /* 0x000d701a01007387 */ /* 0x0001e80000100a00 */
[----:B------:R-:W4:Y:S04]  /*e770*/  LDL.LU R24, [R1+0x400] ;  /* 0x0004000001187983 */ /* 0x000f280000300800 */
[----:B------:R-:W-:Y:S04]  /*e780*/  STL.64 [R1+0x3e0], R20 ;  /* 0x0003e01401007387 */ /* 0x000fe80000100a00 */
[----:B------:R-:W-:Y:S04]  /*e790*/  STL.64 [R1+0x3e8], R22 ;  /* 0x0003e81601007387 */ /* 0x000fe80000100a00 */
[----:B------:R-:W4:Y:S04]  /*e7a0*/  LDL.LU R25, [R1+0x404] ;  /* 0x0004040001197983 */ /* 0x000f280000300800 */
[----:B0-----:R-:W2:Y:S04]  /*e7b0*/  LDL.LU R26, [R1+0x408] ;  /* 0x00040800011a7983 */ /* 0x001ea80000300800 */
[----:B------:R-:W2:Y:S04]  /*e7c0*/  LDL.LU R27, [R1+0x40c] ;  /* 0x00040c00011b7983 */ /* 0x000ea80000300800 */
[----:B------:R-:W0:Y:S01]  /*e7d0*/  LDSM.16.MT88.4 R20, [R29+0x4380] ;  /* 0x004380001d14783b */ /* 0x000e220000004200 */
[----:B------:R-:W-:-:S02]  /*e7e0*/  IMAD.MOV.U32 R14, RZ, RZ, R2 ;  /* 0x000000ffff0e7224 */ /* 0x000fc400078e0002 */
[----:B------:R-:W-:-:S07]  /*e7f0*/  IMAD.MOV.U32 R15, RZ, RZ, R0 ;  /* 0x000000ffff0f7224 */ /* 0x000fce00078e0000 */
[C---:B---3--:R-:W-:Y:S01]  /*e800*/  HMMA.16816.F32.BF16 R12, R16.reuse, R14, R8 ;  /* 0x0000000e100c723c */ /* 0x048fe20000041808 */
[----:B--2---:R-:W-:Y:S04]  /*e810*/  STL.64 [R1+0xd88], R26 ;  /* 0x000d881a01007387 */ /* 0x004fe80000100a00 */
[----:B----4-:R1:W-:Y:S04]  /*e820*/  STL.64 [R1+0xd80], R24 ;  /* 0x000d801801007387 */ /* 0x0103e80000100a00 */
[----:B-1----:R-:W2:Y:S04]  /*e830*/  LDL.LU R24, [R1+0x410] ;  /* 0x0004100001187983 */ /* 0x002ea80000300800 */
[----:B------:R-:W2:Y:S04]  /*e840*/  LDL.LU R25, [R1+0x414] ;  /* 0x0004140001197983 */ /* 0x000ea80000300800 */
[----:B------:R-:W2:Y:S04]  /*e850*/  LDL.LU R26, [R1+0x418] ;  /* 0x00041800011a7983 */ /* 0x000ea80000300800 */
[----:B------:R-:W2:Y:S04]  /*e860*/  LDL.LU R27, [R1+0x41c] ;  /* 0x00041c00011b7983 */ /* 0x000ea80000300800 */
[----:B0-----:R-:W-:Y:S04]  /*e870*/  STL [R1+0xbe0], R23 ;  /* 0x000be01701007387 */ /* 0x001fe80000100800 */
[----:B------:R0:W-:Y:S04]  /*e880*/  STL [R1+0xc58], R22 ;  /* 0x000c581601007387 */ /* 0x0001e80000100800 */
[----:B------:R-:W-:Y:S04]  /*e890*/  STL.64 [R1+0xc50], R20 ;  /* 0x000c501401007387 */ /* 0x000fe80000100a00 */
[----:B0-----:R-:W3:Y:S04]  /*e8a0*/  LDL.LU.64 R22, [R1+0x28] ;  /* 0x0000280001167983 */ /* 0x001ee80000300a00 */
[----:B------:R-:W-:Y:S04]  /*e8b0*/  STL [R1+0xbdc], R29 ;  /* 0x000bdc1d01007387 */ /* 0x000fe80000100800 */
[----:B------:R-:W4:Y:S04]  /*e8c0*/  LDL.LU.64 R10, [R1+0xdd8] ;  /* 0x000dd800010a7983 */ /* 0x000f280000300a00 */
[----:B------:R0:W-:Y:S04]  /*e8d0*/  STL.64 [R1+0x460], R12 ;  /* 0x0004600c01007387 */ /* 0x0001e80000100a00 */
[----:B------:R1:W-:Y:S04]  /*e8e0*/  STL.64 [R1+0x468], R14 ;  /* 0x0004680e01007387 */ /* 0x0003e80000100a00 */
[----:B0-----:R-:W2:Y:S04]  /*e8f0*/  LDL.LU R12, [R1+0x3d0] ;  /* 0x0003d000010c7983 */ /* 0x001ea80000300800 */
[----:B------:R-:W2:Y:S04]  /*e900*/  LDL.LU R13, [R1+0x3d4] ;  /* 0x0003d400010d7983 */ /* 0x000ea80000300800 */
[----:B-1----:R-:W2:Y:S04]  /*e910*/  LDL.LU R14, [R1+0x3d8] ;  /* 0x0003d800010e7983 */ /* 0x002ea80000300800 */
        /* <DEDUP_REMOVED lines=8> */
[C---:B----4-:R-:W-:Y:S02]  /*e9a0*/  HMMA.16816.F32.BF16 R8, R16.reuse, R10, R4 ;  /* 0x0000000a1008723c */ /* 0x050fe40000041804 */
[----:B------:R-:W4:Y:S04]  /*e9b0*/  LDL.LU.64 R6, [R1+0xdb8] ;  /* 0x000db80001067983 */ /* 0x000f280000300a00 */
[----:B------:R-:W4:Y:S11]  /*e9c0*/  LDL.LU.64 R4, [R1+0xdb0] ;  /* 0x000db00001047983 */ /* 0x000f360000300a00 */
[----:B------:R-:W-:Y:S06]  /*e9d0*/  @!UPT UIADD3 URZ, URZ, URZ, URZ ;  /* 0x0000003f3f3ff290 */ /* 0x000fec000fffe03f */
[----:B------:R-:W-:Y:S04]  /*e9e0*/  STL.64 [R1+0x440], R8 ;  /* 0x0004400801007387 */ /* 0x000fe80000100a00 */
[----:B------:R0:W-:Y:S04]  /*e9f0*/  STL.64 [R1+0x448], R10 ;  /* 0x0004480a01007387 */ /* 0x0001e80000100a00 */
[----:B0-----:R-:W4:Y:S02]  /*ea00*/  LDL.LU.64 R10, [R1+0xda8] ;  /* 0x000da800010a7983 */ /* 0x001f240000300a00 */
[C---:B----4-:R-:W-:Y:S02]  /*ea10*/  HMMA.16816.F32.BF16 R8, R16.reuse, R10, R4 ;  /* 0x0000000a1008723c */ /* 0x050fe40000041804 */
[----:B------:R-:W2:Y:S11]  /*ea20*/  LDL.LU.64 R6, [R1+0xda0] ;  /* 0x000da00001067983 */ /* 0x000eb60000300a00 */
[----:B------:R-:W-:Y:S10]  /*ea30*/  @!UPT UIADD3 URZ, URZ, URZ, URZ ;  /* 0x0000003f3f3ff290 */ /* 0x000ff4000fffe03f */
[----:B------:R-:W-:Y:S04]  /*ea40*/  STL.64 [R1+0x430], R8 ;  /* 0x0004300801007387 */ /* 0x000fe80000100a00 */
[----:B------:R0:W-:Y:S04]  /*ea50*/  STL.64 [R1+0x438], R10 ;  /* 0x0004380a01007387 */ /* 0x0001e80000100a00 */
[----:B0-----:R-:W3:Y:S04]  /*ea60*/  LDL.LU.64 R10, [R1+0xd98] ;  /* 0x000d9800010a7983 */ /* 0x001ee80000300a00 */
[----:B------:R-:W3:Y:S02]  /*ea70*/  LDL.LU.64 R8, [R1+0xd90] ;  /* 0x000d900001087983 */ /* 0x000ee40000300a00 */
[C---:B---3--:R-:W-:Y:S11]  /*ea80*/  HMMA.16816.F32.BF16 R8, R16.reuse, R22, R8 ;  /* 0x000000161008723c */ /* 0x048ff60000041808 */
[----:B------:R-:W-:Y:S11]  /*ea90*/  @!UPT UIADD3 URZ, URZ, URZ, URZ ;  /* 0x0000003f3f3ff290 */ /* 0x000ff6000fffe03f */
[----:B------:R-:W-:Y:S01]  /*eaa0*/  @!UPT UIADD3 URZ, URZ, URZ, URZ ;  /* 0x0000003f3f3ff290 */ /* 0x000fe2000fffe03f */
[----:B------:R0:W-:Y:S04]  /*eab0*/  STL.64 [R1+0x420], R8 ;  /* 0x0004200801007387 */ /* 0x0001e80000100a00 */
[----:B------:R1:W-:Y:S04]  /*eac0*/  STL.64 [R1+0x428], R10 ;  /* 0x0004280a01007387 */ /* 0x0003e80000100a00 */
[----:B0-----:R-:W3:Y:S04]  /*ead0*/  LDL.LU R8, [R1+0x3b0] ;  /* 0x0003b00001087983 */ /* 0x001ee80000300800 */
[----:B------:R-:W3:Y:S04]  /*eae0*/  LDL.LU R9, [R1+0x3b4] ;  /* 0x0003b40001097983 */ /* 0x000ee80000300800 */
[----:B-1----:R-:W4:Y:S04]  /*eaf0*/  LDL.LU R10, [R1+0x3b8] ;  /* 0x0003b800010a7983 */ /* 0x002f280000300800 */
[----:B------:R-:W4:Y:S01]  /*eb00*/  LDL.LU R11, [R1+0x3bc] ;  /* 0x0003bc00010b7983 */ /* 0x000f220000300800 */
[----:B--2---:R-:W-:Y:S01]  /*eb10*/  HMMA.16816.F32.BF16 R24, R16, R6, R24 ;  /* 0x000000061018723c */ /* 0x004fe20000041818 */
[----:B------:R-:W-:-:S02]  /*eb20*/  IMAD.MOV.U32 R21, RZ, RZ, R7 ;  /* 0x000000ffff157224 */ /* 0x000fc400078e0007 */
[----:B------:R-:W-:Y:S01]  /*eb30*/  IMAD.MOV.U32 R28, RZ, RZ, R6 ;  /* 0x000000ffff1c7224 */ /* 0x000fe200078e0006 */
[----:B----4-:R0:W-:Y:S04]  /*eb40*/  STL.64 [R1+0xd50], R10 ;  /* 0x000d500a01007387 */ /* 0x0101e80000100a00 */
[----:B---3--:R-:W-:Y:S04]  /*eb50*/  STL.64 [R1+0xd48], R8 ;  /* 0x000d480801007387 */ /* 0x008fe80000100a00 */
[----:B0-----:R-:W2:Y:S11]  /*eb60*/  LDL.64 R10, [R1+0x68] ;  /* 0x00006800010a7983 */ /* 0x001eb60000100a00 */
[----:B------:R-:W-:Y:S04]  /*eb70*/  STL.64 [R1+0x410], R24 ;  /* 0x0004101801007387 */ /* 0x000fe80000100a00 */
[----:B------:R0:W-:Y:S04]  /*eb80*/  STL.64 [R1+0x418], R26 ;  /* 0x0004181a01007387 */ /* 0x0001e80000100a00 */
[----:B0-----:R-:W3:Y:S04]  /*eb90*/  LDL.LU.64 R26, [R1+0xd88] ;  /* 0x000d8800011a7983 */ /* 0x001ee80000300a00 */
[----:B------:R-:W3:Y:S04]  /*eba0*/  LDL.LU.64 R24, [R1+0xd80] ;  /* 0x000d800001187983 */ /* 0x000ee80000300a00 */
[----:B------:R-:W3:Y:S04]  /*ebb0*/  LDL.LU.64 R6, [R1+0xd78] ;  /* 0x000d780001067983 */ /* 0x000ee80000300a00 */
[----:B------:R0:W-:Y:S04]  /*ebc0*/  STL.64 [R1+0xd38], R22 ;  /* 0x000d381601007387 */ /* 0x0001e80000100a00 */
[----:B------:R-:W-:Y:S04]  /*ebd0*/  STL [R1+0xd30], R21 ;  /* 0x000d301501007387 */ /* 0x000fe80000100800 */
[----:B0-----:R-:W4:Y:S04]  /*ebe0*/  LDL.64 R22, [R1+0x48] ;  /* 0x0000480001167983 */ /* 0x001f280000100a00 */
[----:B----4-:R0:W-:Y:S04]  /*ebf0*/  STL.64 [R1+0xd40], R22 ;  /* 0x000d401601007387 */ /* 0x0101e80000100a00 */
[----:B0-----:R-:W4:Y:S01]  /*ec00*/  LDL.64 R22, [R1+0x58] ;  /* 0x0000580001167983 */ /* 0x001f220000100a00 */
[C---:B---3--:R-:W-:Y:S03]  /*ec10*/  HMMA.16816.F32.BF16 R24, R16.reuse, R6, R24 ;  /* 0x000000061018723c */ /* 0x048fe60000041818 */
[----:B----4-:R0:W-:Y:S04]  /*ec20*/  STL.64 [R1+0xd58], R22 ;  /* 0x000d581601007387 */ /* 0x0101e80000100a00 */
[----:B------:R-:W3:Y:S04]  /*ec30*/  LDL.LU R20, [R1+0x3c0] ;  /* 0x0003c00001147983 */ /* 0x000ee80000300800 */
[----:B------:R-:W3:Y:S04]  /*ec40*/  LDL.LU R21, [R1+0x3c4] ;  /* 0x0003c40001157983 */ /* 0x000ee80000300800 */
[----:B0-----:R-:W3:Y:S04]  /*ec50*/  LDL.LU R22, [R1+0x3c8] ;  /* 0x0003c80001167983 */ /* 0x001ee80000300800 */
[----:B------:R-:W3:Y:S04]  /*ec60*/  LDL.LU R23, [R1+0x3cc] ;  /* 0x0003cc0001177983 */ /* 0x000ee80000300800 */
        /* <DEDUP_REMOVED lines=8> */
[----:B----4-:R-:W-:Y:S03]  /*ecf0*/  HMMA.16816.F32.BF16 R16, R16, R26, R12 ;  /* 0x0000001a1010723c */ /* 0x010fe6000004180c */
[----:B------:R-:W3:Y:S04]  /*ed00*/  LDL.LU.64 R14, [R1+0xd68] ;  /* 0x000d6800010e7983 */ /* 0x000ee80000300a00 */
[----:B------:R-:W3:Y:S11]  /*ed10*/  LDL.LU.64 R12, [R1+0xd60] ;  /* 0x000d6000010c7983 */ /* 0x000ef60000300a00 */
[----:B------:R-:W-:Y:S05]  /*ed20*/  @!UPT UIADD3 URZ, URZ, URZ, URZ ;  /* 0x0000003f3f3ff290 */ /* 0x000fea000fffe03f */
[----:B------:R0:W-:Y:S04]  /*ed30*/  STL.64 [R1+0x3d0], R16 ;  /* 0x0003d01001007387 */ /* 0x0001e80000100a00 */
[----:B------:R1:W-:Y:S04]  /*ed40*/  STL.64 [R1+0x3d8], R18 ;  /* 0x0003d81201007387 */ /* 0x0003e80000100a00 */
[----:B0-----:R-:W4:Y:S04]  /*ed50*/  LDL.LU R16, [R1+0x3a0] ;  /* 0x0003a00001107983 */ /* 0x001f280000300800 */
[----:B------:R-:W4:Y:S04]  /*ed60*/  LDL.LU R17, [R1+0x3a4] ;  /* 0x0003a40001117983 */ /* 0x000f280000300800 */
[----:B-1----:R-:W4:Y:S04]  /*ed70*/  LDL.LU R18, [R1+0x3a8] ;  /* 0x0003a80001127983 */ /* 0x002f280000300800 */
[----:B------:R-:W4:Y:S04]  /*ed80*/  LDL.LU R19, [R1+0x3ac] ;  /* 0x0003ac0001137983 */ /* 0x000f280000300800 */
[----:B------:R0:W-:Y:S04]  /*ed90*/  STL.64 [R1+0xd10], R26 ;  /* 0x000d101a01007387 */ /* 0x0001e80000100a00 */
[----:B------:R-:W4:Y:S04]  /*eda0*/  LDL.LU R24, [R1+0x380] ;  /* 0x0003800001187983 */ /* 0x000f280000300800 */
[----:B------:R-:W4:Y:S04]  /*edb0*/  LDL.LU R25, [R1+0x384] ;  /* 0x0003840001197983 */ /* 0x000f280000300800 */
[----:B0-----:R-:W4:Y:S04]  /*edc0*/  LDL.LU R26, [R1+0x388] ;  /* 0x00038800011a7983 */ /* 0x001f280000300800 */
[----:B------:R-:W4:Y:S01]  /*edd0*/  LDL.LU R27, [R1+0x38c] ;  /* 0x00038c00011b7983 */ /* 0x000f220000300800 */
[----:B--2---:R-:W-:-:S02]  /*ede0*/  IMAD.MOV.U32 R2, RZ, RZ, R10 ;  /* 0x000000ffff027224 */ /* 0x004fc400078e000a */
[----:B------:R-:W-:Y:S01]  /*edf0*/  IMAD.MOV.U32 R0, RZ, RZ, R11 ;  /* 0x000000ffff007224 */ /* 0x000fe200078e000b */
[C---:B---3--:R-:W-:Y:S01]  /*ee00*/  HMMA.16816.F32.BF16 R20, R12.reuse, R10, R20 ;  /* 0x0000000a0c14723c */ /* 0x048fe20000041814 */
[----:B----4-:R0:W-:Y:S04]  /*ee10*/  STL.64 [R1+0xd28], R26 ;  /* 0x000d281a01007387 */ /* 0x0101e80000100a00 */
[----:B------:R-:W-:Y:S04]  /*ee20*/  STL.64 [R1+0xd20], R24 ;  /* 0x000d201801007387 */ /* 0x000fe80000100a00 */
[----:B0-----:R-:W2:Y:S11]  /*ee30*/  LDL.64 R26, [R1+0x38] ;  /* 0x00003800011a7983 */ /* 0x001eb60000100a00 */
[----:B------:R-:W-:Y:S03]  /*ee40*/  @!UPT UIADD3 URZ, URZ, URZ, URZ ;  /* 0x0000003f3f3ff290 */ /* 0x000fe6000fffe03f */
[----:B------:R-:W-:Y:S04]  /*ee50*/  STL.64 [R1+0x3c0], R20 ;  /* 0x0003c01401007387 */ /* 0x000fe80000100a00 */
[----:B------:R0:W-:Y:S04]  /*ee60*/  STL.64 [R1+0x3c8], R22 ;  /* 0x0003c81601007387 */ /* 0x0001e80000100a00 */
[----:B0-----:R-:W3:Y:S04]  /*ee70*/  LDL.LU.64 R22, [R1+0xd58] ;  /* 0x000d580001167983 */ /* 0x001ee80000300a00 */
[----:B------:R-:W3:Y:S04]  /*ee80*/  LDL.LU.64 R10, [R1+0xd50] ;  /* 0x000d5000010a7983 */ /* 0x000ee80000300a00 */
[----:B------:R-:W3:Y:S02]  /*ee90*/  LDL.LU.64 R8, [R1+0xd48] ;  /* 0x000d480001087983 */ /* 0x000ee40000300a00 */
[----:B---3--:R-:W-:Y:S01]  /*eea0*/  HMMA.16816.F32.BF16 R8, R12, R22, R8 ;  /* 0x000000160c08723c */ /* 0x008fe20000041808 */
[----:B------:R-:W-:Y:S11]  /*eeb0*/  IMAD.MOV.U32 R3, RZ, RZ, R23 ;  /* 0x000000ffff037224 */ /* 0x000ff600078e0017 */
[----:B------:R-:W-:Y:S11]  /*eec0*/  @!UPT UIADD3 URZ, URZ, URZ, URZ ;  /* 0x0000003f3f3ff290 */ /* 0x000ff6000fffe03f */
[----:B------:R0:W-:Y:S04]  /*eed0*/  STL.64 [R1+0x3b0], R8 ;  /* 0x0003b00801007387 */ /* 0x0001e80000100a00 */
[----:B------:R1:W-:Y:S01]  /*eee0*/  STL.64 [R1+0x3b8], R10 ;  /* 0x0003b80a01007387 */ /* 0x0003e20000100a00 */
[----:B0-----:R-:W-:-:S03]  /*eef0*/  IMAD.MOV.U32 R8, RZ, RZ, R22 ;  /* 0x000000ffff087224 */ /* 0x001fc600078e0016 */
[----:B------:R-:W3:Y:S01]  /*ef00*/  LDL.LU.64 R22, [R1+0xd40] ;  /* 0x000d400001167983 */ /* 0x000ee20000300a00 */
[----:B--2---:R-:W-:Y:S01]  /*ef10*/  HMMA.16816.F32.BF16 R4, R12, R26, R4 ;  /* 0x0000001a0c04723c */ /* 0x004fe20000041804 */
[----:B------:R-:W-:Y:S02]  /*ef20*/  IMAD.MOV.U32 R20, RZ, RZ, R26 ;  /* 0x000000ffff147224 */ /* 0x000fe400078e001a */
[----:B-1----:R-:W-:-:S05]  /*ef30*/  IMAD.MOV.U32 R11, RZ, RZ, R27 ;  /* 0x000000ffff0b7224 */ /* 0x002fca00078e001b */
[----:B---3--:R-:W-:Y:S01]  /*ef40*/  HMMA.16816.F32.BF16 R16, R12, R22, R16 ;  /* 0x000000160c10723c */ /* 0x008fe20000041810 */
[----:B------:R-:W-:Y:S02]  /*ef50*/  IMAD.MOV.U32 R10, RZ, RZ, R22 ;  /* 0x000000ffff0a7224 */ /* 0x000fe400078e0016 */
[----:B------:R-:W-:Y:S02]  /*ef60*/  IMAD.MOV.U32 R9, RZ, RZ, R23 ;  /* 0x000000ffff097224 */ /* 0x000fe400078e0017 */
[----:B------:R-:W2:Y:S04]  /*ef70*/  LDL.LU.64 R22, [R1+0xd38] ;  /* 0x000d380001167983 */ /* 0x000ea80000300a00 */
[----:B------:R-:W3:Y:S11]  /*ef80*/  LDL.LU R21, [R1+0xd30] ;  /* 0x000d300001157983 */ /* 0x000ef60000300800 */
[----:B------:R-:W-:Y:S03]  /*ef90*/  @!UPT UIADD3 URZ, URZ, URZ, URZ ;  /* 0x0000003f3f3ff290 */ /* 0x000fe6000fffe03f */
[----:B------:R-:W-:Y:S04]  /*efa0*/  STL.64 [R1+0x3a0], R16 ;  /* 0x0003a01001007387 */ /* 0x000fe80000100a00 */
[----:B------:R0:W-:Y:S04]  /*efb0*/  STL.64 [R1+0x3a8], R18 ;  /* 0x0003a81201007387 */ /* 0x0001e80000100a00 */
[----:B------:R-:W2:Y:S04]  /*efc0*/  LDL.LU.64 R26, [R1+0xd28] ;  /* 0x000d2800011a7983 */ /* 0x000ea80000300a00 */
[----:B------:R-:W2:Y:S04]  /*efd0*/  LDL.LU.64 R24, [R1+0xd20] ;  /* 0x000d200001187983 */ /* 0x000ea80000300a00 */
[----:B------:R1:W-:Y:S01]  /*efe0*/  STL.64 [R1+0x390], R4 ;  /* 0x0003900401007387 */ /* 0x0003e20000100a00 */
[----:B0-----:R-:W-:-:S02]  /*eff0*/  IMAD.MOV.U32 R18, RZ, RZ, R16 ;  /* 0x000000ffff127224 */ /* 0x001fc400078e0010 */
[----:B------:R-:W-:Y:S01]  /*f000*/  IMAD.MOV.U32 R19, RZ, RZ, R4 ;  /* 0x000000ffff137224 */ /* 0x000fe200078e0004 */
[----:B------:R0:W-:Y:S04]  /*f010*/  STL.64 [R1+0x398], R6 ;  /* 0x0003980601007387 */ /* 0x0001e80000100a00 */
[----:B-1----:R-:W4:Y:S04]  /*f020*/  LDL.LU R4, [R1+0x370] ;  /* 0x0003700001047983 */ /* 0x002f280000300800 */
[----:B------:R-:W4:Y:S04]  /*f030*/  LDL.LU R5, [R1+0x374] ;  /* 0x0003740001057983 */ /* 0x000f280000300800 */
[----:B0-----:R-:W4:Y:S04]  /*f040*/  LDL.LU R6, [R1+0x378] ;  /* 0x0003780001067983 */ /* 0x001f280000300800 */
[----:B------:R-:W4:Y:S04]  /*f050*/  LDL.LU R7, [R1+0x37c] ;  /* 0x00037c0001077983 */ /* 0x000f280000300800 */
[----:B------:R0:W-:Y:S04]  /*f060*/  STL.64 [R1+0xc88], R18 ;  /* 0x000c881201007387 */ /* 0x0001e80000100a00 */
[----:B------:R-:W3:Y:S04]  /*f070*/  LDL.LU R16, [R1+0x260] ;  /* 0x0002600001107983 */ /* 0x000ee80000300800 */
[----:B------:R-:W3:Y:S04]  /*f080*/  LDL.LU R17, [R1+0x264] ;  /* 0x0002640001117983 */ /* 0x000ee80000300800 */
[----:B0-----:R-:W3:Y:S04]  /*f090*/  LDL.LU R18, [R1+0x268] ;  /* 0x0002680001127983 */ /* 0x001ee80000300800 */
[----:B------:R-:W3:Y:S01]  /*f0a0*/  LDL.LU R19, [R1+0x26c] ;  /* 0x00026c0001137983 */ /* 0x000ee20000300800 */
[----:B--2---:R-:W-:Y:S03]  /*f0b0*/  HMMA.16816.F32.BF16 R24, R12, R22, R24 ;  /* 0x000000160c18723c */ /* 0x004fe60000041818 */
[----:B---3--:R0:W-:Y:S04]  /*f0c0*/  STL.64 [R1+0xc98], R18 ;  /* 0x000c981201007387 */ /* 0x0081e80000100a00 */
[----:B------:R-:W-:Y:S01]  /*f0d0*/  STL.64 [R1+0xc90], R16 ;  /* 0x000c901001007387 */ /* 0x000fe20000100a00 */
[----:B0-----:R-:W-:-:S02]  /*f0e0*/  IMAD.MOV.U32 R18, RZ, RZ, R28 ;  /* 0x000000ffff127224 */ /* 0x001fc400078e001c */
[----:B------:R-:W-:Y:S01]  /*f0f0*/  IMAD.MOV.U32 R19, RZ, RZ, R21 ;  /* 0x000000ffff137224 */ /* 0x000fe200078e0015 */
[----:B------:R0:W-:Y:S06]  /*f100*/  STL.64 [R1+0xca8], R22 ;  /* 0x000ca81601007387 */ /* 0x0001ec0000100a00 */
[----:B----4-:R-:W-:Y:S06]  /*f110*/  HMMA.16816.F32.BF16 R4, R12, R18, R4 ;  /* 0x000000120c04723c */ /* 0x010fec0000041804 */
[----:B------:R-:W-:Y:S01]  /*f120*/  STL.64 [R1+0x380], R24 ;  /* 0x0003801801007387 */ /* 0x000fe20000100a00 */
[----:B0-----:R-:W-:-:S02]  /*f130*/  IMAD.MOV.U32 R22, RZ, RZ, R20 ;  /* 0x000000ffff167224 */ /* 0x001fc400078e0014 */
[----:B------:R-:W-:Y:S01]  /*f140*/  IMAD.MOV.U32 R23, RZ, RZ, R11 ;  /* 0x000000ffff177224 */ /* 0x000fe200078e000b */
[----:B------:R-:W-:Y:S04]  /*f150*/  STL.64 [R1+0x388], R26 ;  /* 0x0003881a01007387 */ /* 0x000fe80000100a00 */
[----:B------:R0:W-:Y:S02]  /*f160*/  STL.64 [R1+0xcb8], R22 ;  /* 0x000cb81601007387 */ /* 0x0001e40000100a00 */
[----:B0-----:R-:W-:Y:S02]  /*f170*/  IMAD.MOV.U32 R22, RZ, RZ, R10 ;  /* 0x000000ffff167224 */ /* 0x001fe400078e000a */
[----:B------:R-:W-:-:S05]  /*f180*/  IMAD.MOV.U32 R23, RZ, RZ, R9 ;  /* 0x000000ffff177224 */ /* 0x000fca00078e0009 */
[----:B------:R0:W-:Y:S04]  /*f190*/  STL.64 [R1+0xcd0], R22 ;  /* 0x000cd01601007387 */ /* 0x0001e80000100a00 */
[----:B------:R-:W2:Y:S04]  /*f1a0*/  LDL.LU R24, [R1+0x360] ;  /* 0x0003600001187983 */ /* 0x000ea80000300800 */
[----:B------:R-:W2:Y:S01]  /*f1b0*/  LDL.LU R25, [R1+0x364] ;  /* 0x0003640001197983 */ /* 0x000ea20000300800 */
[----:B0-----:R-:W-:-:S03]  /*f1c0*/  IMAD.MOV.U32 R22, RZ, RZ, R8 ;  /* 0x000000ffff167224 */ /* 0x001fc600078e0008 */
[----:B------:R-:W2:Y:S01]  /*f1d0*/  LDL.LU R26, [R1+0x368] ;  /* 0x00036800011a7983 */ /* 0x000ea20000300800 */
[----:B------:R-:W-:-:S03]  /*f1e0*/  IMAD.MOV.U32 R23, RZ, RZ, R3 ;  /* 0x000000ffff177224 */ /* 0x000fc600078e0003 */
[----:B------:R-:W2:Y:S04]  /*f1f0*/  LDL.LU R27, [R1+0x36c] ;  /* 0x00036c00011b7983 */ /* 0x000ea80000300800 */
[----:B------:R-:W-:Y:S04]  /*f200*/  STL.64 [R1+0xce8], R22 ;  /* 0x000ce81601007387 */ /* 0x000fe80000100a00 */
[----:B------:R-:W3:Y:S04]  /*f210*/  LDL.LU R8, [R1+0x2d0] ;  /* 0x0002d00001087983 */ /* 0x000ee80000300800 */
[----:B------:R-:W3:Y:S04]  /*f220*/  LDL.LU R9, [R1+0x2d4] ;  /* 0x0002d40001097983 */ /* 0x000ee80000300800 */
[----:B------:R-:W3:Y:S04]  /*f230*/  LDL.LU R10, [R1+0x2d8] ;  /* 0x0002d800010a7983 */ /* 0x000ee80000300800 */
[----:B------:R-:W3:Y:S04]  /*f240*/  LDL.LU R11, [R1+0x2dc] ;  /* 0x0002dc00010b7983 */ /* 0x000ee80000300800 */
[----:B------:R-:W-:Y:S04]  /*f250*/  STL.64 [R1+0x370], R4 ;  /* 0x0003700401007387 */ /* 0x000fe80000100a00 */
[----:B------:R0:W-:Y:S04]  /*f260*/  STL.64 [R1+0x378], R6 ;  /* 0x0003780601007387 */ /* 0x0001e80000100a00 */
[----:B0-----:R-:W2:Y:S04]  /*f270*/  LDL.LU.64 R6, [R1+0xd18] ;  /* 0x000d180001067983 */ /* 0x001ea80000300a00 */
[----:B------:R0:W-:Y:S04]  /*f280*/  STL.64 [R1+0xcb0], R18 ;  /* 0x000cb01201007387 */ /* 0x0001e80000100a00 */
[----:B------:R-:W4:Y:S04]  /*f290*/  LDL.LU R16, [R1+0x290] ;  /* 0x0002900001107983 */ /* 0x000f280000300800 */
[----:B------:R-:W4:Y:S04]  /*f2a0*/  LDL.LU R17, [R1+0x294] ;  /* 0x0002940001117983 */ /* 0x000f280000300800 */
[----:B0-----:R-:W2:Y:S04]  /*f2b0*/  LDL.LU R18, [R1+0x298] ;  /* 0x0002980001127983 */ /* 0x001ea80000300800 */
[----:B------:R-:W2:Y:S04]  /*f2c0*/  LDL.LU R19, [R1+0x29c] ;  /* 0x00029c0001137983 */ /* 0x000ea80000300800 */
[----:B--2---:R-:W-:Y:S04]  /*f2d0*/  STL.64 [R1+0xcc8], R18 ;  /* 0x000cc81201007387 */ /* 0x004fe80000100a00 */
[----:B----4-:R0:W-:Y:S04]  /*f2e0*/  STL.64 [R1+0xcc0], R16 ;  /* 0x000cc01001007387 */ /* 0x0101e80000100a00 */
[----:B0-----:R-:W2:Y:S04]  /*f2f0*/  LDL.LU R16, [R1+0x2a0] ;  /* 0x0002a00001107983 */ /* 0x001ea80000300800 */
[----:B------:R-:W2:Y:S04]  /*f300*/  LDL.LU R17, [R1+0x2a4] ;  /* 0x0002a40001117983 */ /* 0x000ea80000300800 */
[----:B------:R-:W4:Y:S04]  /*f310*/  LDL.LU R18, [R1+0x2a8] ;  /* 0x0002a80001127983 */ /* 0x000f280000300800 */
[----:B------:R-:W4:Y:S01]  /*f320*/  LDL.LU R19, [R1+0x2ac] ;  /* 0x0002ac0001137983 */ /* 0x000f220000300800 */
[C---:B------:R-:W-:Y:S03]  /*f330*/  HMMA.16816.F32.BF16 R24, R12.reuse, R6, R24 ;  /* 0x000000060c18723c */ /* 0x040fe60000041818 */
[----:B----4-:R-:W-:Y:S04]  /*f340*/  STL.64 [R1+0xce0], R18 ;  /* 0x000ce01201007387 */ /* 0x010fe80000100a00 */
[----:B--2---:R0:W-:Y:S04]  /*f350*/  STL.64 [R1+0xcd8], R16 ;  /* 0x000cd81001007387 */ /* 0x0041e80000100a00 */
[----:B0-----:R-:W2:Y:S04]  /*f360*/  LDL.LU R16, [R1+0x2b0] ;  /* 0x0002b00001107983 */ /* 0x001ea80000300800 */
[----:B------:R-:W2:Y:S04]  /*f370*/  LDL.LU R17, [R1+0x2b4] ;  /* 0x0002b40001117983 */ /* 0x000ea80000300800 */
[----:B------:R-:W4:Y:S04]  /*f380*/  LDL.LU R18, [R1+0x2b8] ;  /* 0x0002b80001127983 */ /* 0x000f280000300800 */
[----:B------:R-:W4:Y:S04]  /*f390*/  LDL.LU R19, [R1+0x2bc] ;  /* 0x0002bc0001137983 */ /* 0x000f280000300800 */
[----:B----4-:R-:W-:Y:S04]  /*f3a0*/  STL.64 [R1+0xcf8], R18 ;  /* 0x000cf81201007387 */ /* 0x010fe80000100a00 */
[----:B--2---:R0:W-:Y:S04]  /*f3b0*/  STL.64 [R1+0xcf0], R16 ;  /* 0x000cf01001007387 */ /* 0x0041e80000100a00 */
[----:B0-----:R-:W2:Y:S04]  /*f3c0*/  LDL.LU R16, [R1+0x2c0] ;  /* 0x0002c00001107983 */ /* 0x001ea80000300800 */
[----:B------:R-:W2:Y:S04]  /*f3d0*/  LDL.LU R17, [R1+0x2c4] ;  /* 0x0002c40001117983 */ /* 0x000ea80000300800 */
[----:B------:R-:W2:Y:S04]  /*f3e0*/  LDL.LU R18, [R1+0x2c8] ;  /* 0x0002c80001127983 */ /* 0x000ea80000300800 */
[----:B------:R-:W2:Y:S04]  /*f3f0*/  LDL.LU R19, [R1+0x2cc] ;  /* 0x0002cc0001137983 */ /* 0x000ea80000300800 */
[----:B------:R-:W-:Y:S04]  /*f400*/  STL.64 [R1+0x360], R24 ;  /* 0x0003601801007387 */ /* 0x000fe80000100a00 */
[----:B------:R0:W-:Y:S04]  /*f410*/  STL.64 [R1+0x368], R26 ;  /* 0x0003681a01007387 */ /* 0x0001e80000100a00 */
[----:B0-----:R-:W3:Y:S04]  /*f420*/  LDL.LU.64 R26, [R1+0xd10] ;  /* 0x000d1000011a7983 */ /* 0x001ee80000300a00 */
[----:B------:R0:W-:Y:S04]  /*f430*/  STL.64 [R1+0xca0], R6 ;  /* 0x000ca00601007387 */ /* 0x0001e80000100a00 */
[----:B------:R-:W4:Y:S04]  /*f440*/  LDL.LU R4, [R1+0x270] ;  /* 0x0002700001047983 */ /* 0x000f280000300800 */
[----:B------:R-:W4:Y:S04]  /*f450*/  LDL.LU R5, [R1+0x274] ;  /* 0x0002740001057983 */ /* 0x000f280000300800 */
[----:B0-----:R-:W4:Y:S04]  /*f460*/  LDL.LU R6, [R1+0x278] ;  /* 0x0002780001067983 */ /* 0x001f280000300800 */
[----:B------:R-:W4:Y:S01]  /*f470*/  LDL.LU R7, [R1+0x27c] ;  /* 0x00027c0001077983 */ /* 0x000f220000300800 */
[----:B---3--:R-:W-:Y:S03]  /*f480*/  HMMA.16816.F32.BF16 R12, R12, R26, R8 ;  /* 0x0000001a0c0c723c */ /* 0x008fe60000041808 */
[----:B------:R-:W2:Y:S04]  /*f490*/  LDL.LU.64 R10, [R1+0xd08] ;  /* 0x000d0800010a7983 */ /* 0x000ea80000300a00 */
[----:B------:R-:W2:Y:S01]  /*f4a0*/  LDL.LU.64 R8, [R1+0xd00] ;  /* 0x000d000001087983 */ /* 0x000ea20000300a00 */
[----:B------:R-:W-:-:S02]  /*f4b0*/  IMAD.MOV.U32 R22, RZ, RZ, R2 ;  /* 0x000000ffff167224 */ /* 0x000fc400078e0002 */
[----:B------:R-:W-:Y:S11]  /*f4c0*/  IMAD.MOV.U32 R23, RZ, RZ, R0 ;  /* 0x000000ffff177224 */ /* 0x000ff600078e0000 */
[----:B------:R-:W-:Y:S02]  /*f4d0*/  @!UPT UIADD3 URZ, URZ, URZ, URZ ;  /* 0x0000003f3f3ff290 */ /* 0x000fe4000fffe03f */
[----:B------:R0:W-:Y:S04]  /*f4e0*/  STL.64 [R1+0x2d0], R12 ;  /* 0x0002d00c01007387 */ /* 0x0001e80000100a00 */
[----:B------:R1:W-:Y:S04]  /*f4f0*/  STL.64 [R1+0x2d8], R14 ;  /* 0x0002d80e01007387 */ /* 0x0003e80000100a00 */
[----:B0-----:R-:W3:Y:S04]  /*f500*/  LDL.LU R12, [R1+0x280] ;  /* 0x00028000010c7983 */ /* 0x001ee80000300800 */
[----:B------:R-:W3:Y:S04]  /*f510*/  LDL.LU R13, [R1+0x284] ;  /* 0x00028400010d7983 */ /* 0x000ee80000300800 */
[----:B-1----:R-:W3:Y:S04]  /*f520*/  LDL.LU R14, [R1+0x288] ;  /* 0x00028800010e7983 */ /* 0x002ee80000300800 */
[----:B------:R-:W3:Y:S01]  /*f530*/  LDL.LU R15, [R1+0x28c] ;  /* 0x00028c00010f7983 */ /* 0x000ee20000300800 */
[C---:B--2---:R-:W-:Y:S03]  /*f540*/  HMMA.16816.F32.BF16 R20, R8.reuse, R22, R16 ;  /* 0x000000160814723c */ /* 0x044fe60000041810 */
[----:B------:R-:W2:Y:S04]  /*f550*/  LDL.LU.64 R18, [R1+0xcf8] ;  /* 0x000cf80001127983 */ /* 0x000ea80000300a00 */
[----:B------:R-:W2:Y:S11]  /*f560*/  LDL.LU.64 R16, [R1+0xcf0] ;  /* 0x000cf00001107983 */ /* 0x000eb60000300a00 */
[----:B------:R-:W-:Y:S05]  /*f570*/  @!UPT UIADD3 URZ, URZ, URZ, URZ ;  /* 0x0000003f3f3ff290 */ /* 0x000fea000fffe03f */
[----:B------:R-:W-:Y:S04]  /*f580*/  STL.64 [R1+0x2c0], R20 ;  /* 0x0002c01401007387 */ /* 0x000fe80000100a00 */
[----:B------:R0:W-:Y:S04]  /*f590*/  STL.64 [R1+0x2c8], R22 ;  /* 0x0002c81601007387 */ /* 0x0001e80000100a00 */
[----:B0-----:R-:W2:Y:S01]  /*f5a0*/  LDL.LU.64 R22, [R1+0xce8] ;  /* 0x000ce80001167983 */ /* 0x001ea20000300a00 */
[----:B------:R-:W-:Y:S02]  /*f5b0*/  IMAD.MOV.U32 R24, RZ, RZ, R20 ;  /* 0x000000ffff187224 */ /* 0x000fe400078e0014 */
[C---:B--2---:R-:W-:Y:S01]  /*f5c0*/  HMMA.16816.F32.BF16 R20, R8.reuse, R22, R16 ;  /* 0x000000160814723c */ /* 0x044fe20000041810 */
[----:B------:R-:W2:Y:S04]  /*f5d0*/  LDL.LU.64 R18, [R1+0xce0] ;  /* 0x000ce00001127983 */ /* 0x000ea80000300a00 */
[----:B------:R-:W2:Y:S11]  /*f5e0*/  LDL.LU.64 R16, [R1+0xcd8] ;  /* 0x000cd80001107983 */ /* 0x000eb60000300a00 */
[----:B------:R-:W-:Y:S07]  /*f5f0*/  @!UPT UIADD3 URZ, URZ, URZ, URZ ;  /* 0x0000003f3f3ff290 */ /* 0x000fee000fffe03f */
        /* <DEDUP_REMOVED lines=10> */
[----:B0-----:R-:W2:Y:S02]  /*f6a0*/  LDL.LU.64 R22, [R1+0xcb8] ;  /* 0x000cb80001167983 */ /* 0x001ea40000300a00 */
[C---:B--2---:R-:W-:Y:S02]  /*f6b0*/  HMMA.16816.F32.BF16 R20, R8.reuse, R22, R16 ;  /* 0x000000160814723c */ /* 0x044fe40000041810 */
[----:B------:R-:W4:Y:S11]  /*f6c0*/  LDL.LU.64 R18, [R1+0xcb0] ;  /* 0x000cb00001127983 */ /* 0x000f360000300a00 */
[----:B------:R-:W-:Y:S10]  /*f6d0*/  @!UPT UIADD3 URZ, URZ, URZ, URZ ;  /* 0x0000003f3f3ff290 */ /* 0x000ff4000fffe03f */
[----:B------:R-:W-:Y:S04]  /*f6e0*/  STL.64 [R1+0x290], R20 ;  /* 0x0002901401007387 */ /* 0x000fe80000100a00 */
[----:B------:R0:W-:Y:S04]  /*f6f0*/  STL.64 [R1+0x298], R22 ;  /* 0x0002981601007387 */ /* 0x0001e80000100a00 */
[----:B0-----:R-:W3:Y:S02]  /*f700*/  LDL.LU.64 R22, [R1+0xca8] ;  /* 0x000ca80001167983 */ /* 0x001ee40000300a00 */
[----:B---3--:R-:W-:Y:S01]  /*f710*/  HMMA.16816.F32.BF16 R12, R8, R22, R12 ;  /* 0x00000016080c723c */ /* 0x008fe2000004180c */
[----:B------:R-:W-:Y:S11]  /*f720*/  IMAD.MOV.U32 R2, RZ, RZ, R23 ;  /* 0x000000ffff027224 */ /* 0x000ff600078e0017 */
[----:B------:R-:W-:Y:S11]  /*f730*/  @!UPT UIADD3 URZ, URZ, URZ, URZ ;  /* 0x0000003f3f3ff290 */ /* 0x000ff6000fffe03f */
[----:B------:R0:W-:Y:S04]  /*f740*/  STL.64 [R1+0x280], R12 ;  /* 0x0002800c01007387 */ /* 0x0001e80000100a00 */
[----:B------:R-:W-:Y:S04]  /*f750*/  STL.64 [R1+0x288], R14 ;  /* 0x0002880e01007387 */ /* 0x000fe80000100a00 */
[----:B------:R-:W2:Y:S01]  /*f760*/  LDL.LU R20, [R1+0x190] ;  /* 0x0001900001147983 */ /* 0x000ea20000300800 */
[----:B0-----:R-:W-:-:S03]  /*f770*/  IMAD.MOV.U32 R12, RZ, RZ, R22 ;  /* 0x000000ffff0c7224 */ /* 0x001fc600078e0016 */
[----:B------:R-:W2:Y:S04]  /*f780*/  LDL.LU R21, [R1+0x194] ;  /* 0x0001940001157983 */ /* 0x000ea80000300800 */
[----:B------:R-:W3:Y:S04]  /*f790*/  LDL.LU R22, [R1+0x198] ;  /* 0x0001980001167983 */ /* 0x000ee80000300800 */
[----:B------:R-:W3:Y:S01]  /*f7a0*/  LDL.LU R23, [R1+0x19c] ;  /* 0x00019c0001177983 */ /* 0x000ee20000300800 */
[C---:B----4-:R-:W-:Y:S03]  /*f7b0*/  HMMA.16816.F32.BF16 R16, R8.reuse, R18, R4 ;  /* 0x000000120810723c */ /* 0x050fe60000041804 */
[----:B---3--:R0:W-:Y:S04]  /*f7c0*/  STL.64 [R1+0xc68], R22 ;  /* 0x000c681601007387 */ /* 0x0081e80000100a00 */
[----:B--2---:R-:W-:Y:S04]  /*f7d0*/  STL.64 [R1+0xc60], R20 ;  /* 0x000c601401007387 */ /* 0x004fe80000100a00 */
[----:B0-----:R-:W2:Y:S04]  /*f7e0*/  LDL.LU.64 R22, [R1+0x58] ;  /* 0x0000580001167983 */ /* 0x001ea80000300a00 */
[----:B------:R0:W-:Y:S04]  /*f7f0*/  STL [R1+0xc38], R12 ;  /* 0x000c380c01007387 */ /* 0x0001e80000100800 */
[----:B0-----:R-:W3:Y:S04]  /*f800*/  LDL.LU R12, [R1+0x1c0] ;  /* 0x0001c000010c7983 */ /* 0x001ee80000300800 */
[----:B------:R-:W3:Y:S04]  /*f810*/  LDL.LU R13, [R1+0x1c4] ;  /* 0x0001c400010d7983 */ /* 0x000ee80000300800 */
[----:B------:R-:W3:Y:S04]  /*f820*/  LDL.LU R14, [R1+0x1c8] ;  /* 0x0001c800010e7983 */ /* 0x000ee80000300800 */
[----:B------:R-:W3:Y:S04]  /*f830*/  LDL.LU R15, [R1+0x1cc] ;  /* 0x0001cc00010f7983 */ /* 0x000ee80000300800 */
[----:B------:R-:W4:Y:S04]  /*f840*/  LDL.LU.64 R6, [R1+0xca0] ;  /* 0x000ca00001067983 */ /* 0x000f280000300a00 */
[----:B------:R-:W-:Y:S04]  /*f850*/  STL.64 [R1+0x270], R16 ;  /* 0x0002701001007387 */ /* 0x000fe80000100a00 */
[----:B------:R0:W-:Y:S04]  /*f860*/  STL.64 [R1+0x278], R18 ;  /* 0x0002781201007387 */ /* 0x0001e80000100a00 */
[----:B0-----:R-:W4:Y:S04]  /*f870*/  LDL.LU.64 R18, [R1+0xc98] ;  /* 0x000c980001127983 */ /* 0x001f280000300a00 */
[----:B------:R-:W4:Y:S01]  /*f880*/  LDL.LU.64 R16, [R1+0xc90] ;  /* 0x000c900001107983 */ /* 0x000f220000300a00 */
[C---:B---3--:R-:W-:Y:S08]  /*f890*/  HMMA.16816.F32.BF16 R12, R8.reuse, R26, R12 ;  /* 0x0000001a080c723c */ /* 0x048ff0000004180c */
[----:B----4-:R-:W-:Y:S01]  /*f8a0*/  HMMA.16816.F32.BF16 R4, R8, R6, R16 ;  /* 0x000000060804723c */ /* 0x010fe20000041810 */
[----:B------:R-:W3:Y:S11]  /*f8b0*/  LDL.LU.64 R18, [R1+0xc88] ;  /* 0x000c880001127983 */ /* 0x000ef60000300a00 */
[----:B------:R-:W-:Y:S11]  /*f8c0*/  @!UPT UIADD3 URZ, URZ, URZ, URZ ;  /* 0x0000003f3f3ff290 */ /* 0x000ff6000fffe03f */
[----:B------:R-:W-:Y:S04]  /*f8d0*/  STL.64 [R1+0x260], R4 ;  /* 0x0002600401007387 */ /* 0x000fe80000100a00 */
[----:B------:R0:W-:Y:S04]  /*f8e0*/  STL.64 [R1+0x268], R6 ;  /* 0x0002680601007387 */ /* 0x0001e80000100a00 */
[----:B0-----:R-:W2:Y:S04]  /*f8f0*/  LDL.LU.64 R6, [R1+0xc80] ;  /* 0x000c800001067983 */ /* 0x001ea80000300a00 */
[----:B------:R-:W2:Y:S04]  /*f900*/  LDL.LU.64 R4, [R1+0xc78] ;  /* 0x000c780001047983 */ /* 0x000ea80000300a00 */
[----:B------:R-:W4:Y:S04]  /*f910*/  LDL.LU.64 R10, [R1+0x68] ;  /* 0x00006800010a7983 */ /* 0x000f280000300a00 */
[----:B------:R-:W-:Y:S04]  /*f920*/  STL.64 [R1+0x1c0], R12 ;  /* 0x0001c00c01007387 */ /* 0x000fe80000100a00 */
[----:B------:R0:W-:Y:S04]  /*f930*/  STL.64 [R1+0x1c8], R14 ;  /* 0x0001c80e01007387 */ /* 0x0001e80000100a00 */
[----:B0-----:R-:W2:Y:S04]  /*f940*/  LDL.LU.64 R14, [R1+0x38] ;  /* 0x00003800010e7983 */ /* 0x001ea80000300a00 */
[----:B--2---:R0:W-:Y:S04]  /*f950*/  STL.64 [R1+0xc48], R14 ;  /* 0x000c480e01007387 */ /* 0x0041e80000100a00 */
[----:B0-----:R-:W2:Y:S04]  /*f960*/  LDL.LU.64 R14, [R1+0x48] ;  /* 0x00004800010e7983 */ /* 0x001ea80000300a00 */
[----:B--2---:R0:W-:Y:S04]  /*f970*/  STL.64 [R1+0xc70], R14 ;  /* 0x000c700e01007387 */ /* 0x0041e80000100a00 */
[----:B------:R-:W2:Y:S04]  /*f980*/  LDL.LU R12, [R1+0x1a0] ;  /* 0x0001a000010c7983 */ /* 0x000ea80000300800 */
[----:B------:R-:W2:Y:S04]  /*f990*/  LDL.LU R13, [R1+0x1a4] ;  /* 0x0001a400010d7983 */ /* 0x000ea80000300800 */
[----:B0-----:R-:W2:Y:S04]  /*f9a0*/  LDL.LU R14, [R1+0x1a8] ;  /* 0x0001a800010e7983 */ /* 0x001ea80000300800 */
[----:B------:R-:W2:Y:S04]  /*f9b0*/  LDL.LU R15, [R1+0x1ac] ;  /* 0x0001ac00010f7983 */ /* 0x000ea80000300800 */
[----:B------:R0:W-:Y:S04]  /*f9c0*/  STL.64 [R1+0xc00], R26 ;  /* 0x000c001a01007387 */ /* 0x0001e80000100a00 */
[----:B------:R-:W-:Y:S04]  /*f9d0*/  STL.64 [R1+0xbf8], R24 ;  /* 0x000bf81801007387 */ /* 0x000fe80000100a00 */
[----:B0-----:R-:W2:Y:S04]  /*f9e0*/  LDL.LU.64 R26, [R1+0x8] ;  /* 0x00000800011a7983 */ /* 0x001ea80000300a00 */
[----:B--2---:R0:W-:Y:S04]  /*f9f0*/  STL.64 [R1+0xc18], R26 ;  /* 0x000c181a01007387 */ /* 0x0041e80000100a00 */
[----:B0-----:R-:W2:Y:S04]  /*fa00*/  LDL.LU.64 R26, [R1+0x18] ;  /* 0x00001800011a7983 */ /* 0x001ea80000300a00 */
[----:B--2---:R0:W-:Y:S04]  /*fa10*/  STL.64 [R1+0xc30], R26 ;  /* 0x000c301a01007387 */ /* 0x0041e80000100a00 */
[----:B------:R-:W2:Y:S04]  /*fa20*/  LDL.LU R24, [R1+0x1b0] ;  /* 0x0001b00001187983 */ /* 0x000ea80000300800 */
[----:B------:R-:W2:Y:S04]  /*fa30*/  LDL.LU R25, [R1+0x1b4] ;  /* 0x0001b40001197983 */ /* 0x000ea80000300800 */
[----:B0-----:R-:W2:Y:S04]  /*fa40*/  LDL.LU R26, [R1+0x1b8] ;  /* 0x0001b800011a7983 */ /* 0x001ea80000300800 */
[----:B------:R-:W2:Y:S01]  /*fa50*/  LDL.LU R27, [R1+0x1bc] ;  /* 0x0001bc00011b7983 */ /* 0x000ea20000300800 */
[----:B------:R-:W-:Y:S01]  /*fa60*/  HMMA.16816.F32.BF16 R12, R4, R22, R12 ;  /* 0x00000016040c723c */ /* 0x000fe2000004180c */
[----:B----4-:R-:W-:-:S02]  /*fa70*/  IMAD.MOV.U32 R17, RZ, RZ, R11 ;  /* 0x000000ffff117224 */ /* 0x010fc400078e000b */
[----:B------:R-:W-:Y:S02]  /*fa80*/  IMAD.MOV.U32 R3, RZ, RZ, R10 ;  /* 0x000000ffff037224 */ /* 0x000fe400078e000a */
[----:B------:R-:W-:Y:S02]  /*fa90*/  IMAD.MOV.U32 R28, RZ, RZ, R22 ;  /* 0x000000ffff1c7224 */ /* 0x000fe400078e0016 */
[----:B------:R-:W-:Y:S01]  /*faa0*/  IMAD.MOV.U32 R0, RZ, RZ, R23 ;  /* 0x000000ffff007224 */ /* 0x000fe200078e0017 */
[----:B--2---:R-:W-:Y:S11]  /*fab0*/  HMMA.16816.F32.BF16 R24, R4, R10, R24 ;  /* 0x0000000a0418723c */ /* 0x004ff60000041818 */
[----:B------:R-:W-:Y:S11]  /*fac0*/  @!UPT UIADD3 URZ, URZ, URZ, URZ ;  /* 0x0000003f3f3ff290 */ /* 0x000ff6000fffe03f */
[----:B------:R-:W-:Y:S01]  /*fad0*/  @!UPT UIADD3 URZ, URZ, URZ, URZ ;  /* 0x0000003f3f3ff290 */ /* 0x000fe2000fffe03f */
[----:B------:R-:W-:Y:S04]  /*fae0*/  STL.64 [R1+0x1b0], R24 ;  /* 0x0001b01801007387 */ /* 0x000fe80000100a00 */
[----:B------:R-:W-:Y:S04]  /*faf0*/  STL.64 [R1+0x1b8], R26 ;  /* 0x0001b81a01007387 */ /* 0x000fe80000100a00 */
[----:B---3--:R-:W-:Y:S04]  /*fb00*/  STL.64 [R1+0xc40], R18 ;  /* 0x000c401201007387 */ /* 0x008fe80000100a00 */
[----:B------:R0:W-:Y:S04]  /*fb10*/  STL [R1+0xc3c], R17 ;  /* 0x000c3c1101007387 */ /* 0x0001e80000100800 */
[----:B------:R-:W2:Y:S01]  /*fb20*/  LDL.LU R16, [R1+0x180] ;  /* 0x0001800001107983 */ /* 0x000ea20000300800 */
[----:B------:R-:W-:-:S03]  /*fb30*/  IMAD.MOV.U32 R10, RZ, RZ, R26 ;  /* 0x000000ffff0a7224 */ /* 0x000fc600078e001a */
[----:B0-----:R-:W2:Y:S04]  /*fb40*/  LDL.LU R17, [R1+0x184] ;  /* 0x0001840001117983 */ /* 0x001ea80000300800 */
[----:B------:R-:W2:Y:S01]  /*fb50*/  LDL.LU R18, [R1+0x188] ;  /* 0x0001880001127983 */ /* 0x000ea20000300800 */
[----:B------:R-:W-:-:S03]  /*fb60*/  IMAD.MOV.U32 R11, RZ, RZ, R27 ;  /* 0x000000ffff0b7224 */ /* 0x000fc600078e001b */
[----:B------:R-:W2:Y:S04]  /*fb70*/  LDL.LU R19, [R1+0x18c] ;  /* 0x00018c0001137983 */ /* 0x000ea80000300800 */
[----:B------:R-:W3:Y:S04]  /*fb80*/  LDL.LU R24, [R1+0x170] ;  /* 0x0001700001187983 */ /* 0x000ee80000300800 */
[----:B------:R-:W3:Y:S04]  /*fb90*/  LDL.LU R25, [R1+0x174] ;  /* 0x0001740001197983 */ /* 0x000ee80000300800 */
[----:B------:R-:W3:Y:S04]  /*fba0*/  LDL.LU R26, [R1+0x178] ;  /* 0x00017800011a7983 */ /* 0x000ee80000300800 */
[----:B------:R-:W3:Y:S04]  /*fbb0*/  LDL.LU R27, [R1+0x17c] ;  /* 0x00017c00011b7983 */ /* 0x000ee80000300800 */
[----:B------:R-:W-:Y:S04]  /*fbc0*/  STL.64 [R1+0x1a0], R12 ;  /* 0x0001a00c01007387 */ /* 0x000fe80000100a00 */
[----:B------:R0:W-:Y:S04]  /*fbd0*/  STL.64 [R1+0x1a8], R14 ;  /* 0x0001a80e01007387 */ /* 0x0001e80000100a00 */
[----:B0-----:R-:W4:Y:S04]  /*fbe0*/  LDL.LU.64 R14, [R1+0xc70] ;  /* 0x000c7000010e7983 */ /* 0x001f280000300a00 */
[----:B------:R-:W4:Y:S04]  /*fbf0*/  LDL.LU.64 R22, [R1+0xc68] ;  /* 0x000c680001167983 */ /* 0x000f280000300a00 */
[----:B------:R-:W4:Y:S02]  /*fc00*/  LDL.LU.64 R20, [R1+0xc60] ;  /* 0x000c600001147983 */ /* 0x000f240000300a00 */
[----:B----4-:R-:W-:Y:S11]  /*fc10*/  HMMA.16816.F32.BF16 R20, R4, R14, R20 ;  /* 0x0000000e0414723c */ /* 0x010ff60000041814 */
[----:B------:R-:W-:Y:S11]  /*fc20*/  @!UPT UIADD3 URZ, URZ, URZ, URZ ;  /* 0x0000003f3f3ff290 */ /* 0x000ff6000fffe03f */
[----:B------:R-:W-:Y:S01]  /*fc30*/  @!UPT UIADD3 URZ, URZ, URZ, URZ ;  /* 0x0000003f3f3ff290 */ /* 0x000fe2000fffe03f */
[----:B------:R-:W-:Y:S04]  /*fc40*/  STL.64 [R1+0x190], R20 ;  /* 0x0001901401007387 */ /* 0x000fe80000100a00 */
[----:B------:R0:W-:Y:S04]  /*fc50*/  STL.64 [R1+0x198], R22 ;  /* 0x0001981601007387 */ /* 0x0001e80000100a00 */
[----:B0-----:R-:W4:Y:S04]  /*fc60*/  LDL.LU R22, [R1+0xc58] ;  /* 0x000c580001167983 */ /* 0x001f280000300800 */
[----:B------:R-:W2:Y:S01]  /*fc70*/  LDL.LU.64 R20, [R1+0xc50] ;  /* 0x000c500001147983 */ /* 0x000ea20000300a00 */
[----:B------:R-:W-:-:S02]  /*fc80*/  IMAD.MOV.U32 R23, RZ, RZ, R14 ;  /* 0x000000ffff177224 */ /* 0x000fc400078e000e */
[----:B------:R-:W-:Y:S02]  /*fc90*/  IMAD.MOV.U32 R29, RZ, RZ, R15 ;  /* 0x000000ffff1d7224 */ /* 0x000fe400078e000f */
[----:B------:R-:W3:Y:S04]  /*fca0*/  LDL.LU.64 R14, [R1+0xc48] ;  /* 0x000c4800010e7983 */ /* 0x000ee80000300a00 */
        /* <DEDUP_REMOVED lines=11> */
[----:B------:R-:W3:Y:S04]  /*fd60*/  LDL.LU R22, [R1+0x158] ;  /* 0x0001580001167983 */ /* 0x000ee80000300800 */
[----:B------:R-:W3:Y:S04]  /*fd70*/  LDL.LU R23, [R1+0x15c] ;  /* 0x00015c0001177983 */ /* 0x000ee80000300800 */
[----:B---3--:R-:W-:Y:S04]  /*fd80*/  STL.64 [R1+0xc28], R22 ;  /* 0x000c281601007387 */ /* 0x008fe80000100a00 */
        /* <DEDUP_REMOVED lines=8> */
[----:B------:R-:W4:Y:S04]  /*fe10*/  LDL.LU R17, [R1+0xc3c] ;  /* 0x000c3c0001117983 */ /* 0x000f280000300800 */
[----:B------:R-:W2:Y:S04]  /*fe20*/  LDL.LU R12, [R1+0xc38] ;  /* 0x000c3800010c7983 */ /* 0x000ea80000300800 */
[----:B------:R-:W3:Y:S04]  /*fe30*/  LDL.LU.64 R8, [R1+0x498] ;  /* 0x0004980001087983 */ /* 0x000ee80000300a00 */
[----:B------:R0:W-:Y:S02]  /*fe40*/  STL.64 [R1+0xb50], R10 ;  /* 0x000b500a01007387 */ /* 0x0001e40000100a00 */
[----:B0-----:R-:W-:-:S02]  /*fe50*/  IMAD.MOV.U32 R11, RZ, RZ, R2 ;  /* 0x000000ffff0b7224 */ /* 0x001fc400078e0002 */
[----:B--2---:R-:W-:-:S07]  /*fe60*/  IMAD.MOV.U32 R10, RZ, RZ, R12 ;  /* 0x000000ffff0a7224 */ /* 0x004fce00078e000c */
[C---:B------:R-:W-:Y:S01]  /*fe70*/  HMMA.16816.F32.BF16 R24, R4.reuse, R10, R24 ;  /* 0x0000000a0418723c */ /* 0x040fe20000041818 */
[----:B---3--:R-:W-:Y:S11]  /*fe80*/  STL.64 [R1+0xb48], R8 ;  /* 0x000b480801007387 */ /* 0x008ff60000100a00 */
[----:B------:R-:W-:Y:S11]  /*fe90*/  @!UPT UIADD3 URZ, URZ, URZ, URZ ;  /* 0x0000003f3f3ff290 */ /* 0x000ff6000fffe03f */
[----:B------:R-:W-:Y:S04]  /*fea0*/  STL.64 [R1+0x170], R24 ;  /* 0x0001701801007387 */ /* 0x000fe80000100a00 */
[----:B------:R0:W-:Y:S04]  /*feb0*/  STL.64 [R1+0x178], R26 ;  /* 0x0001781a01007387 */ /* 0x0001e80000100a00 */
[----:B0-----:R-:W2:Y:S01]  /*fec0*/  LDL.LU.64 R26, [R1+0xc30] ;  /* 0x000c3000011a7983 */ /* 0x001ea20000300a00 */
[----:B------:R-:W-:Y:S01]  /*fed0*/  IMAD.MOV.U32 R16, RZ, RZ, R14 ;  /* 0x000000ffff107224 */ /* 0x000fe200078e000e */
        /* <DEDUP_REMOVED lines=17> */
[----:B------:R-:W2:Y:S04]  /*fff0*/  LDL.LU.64 R26, [R1+0xc00] ;  /* 0x000c0000011a7983 */ /* 0x000ea80000300a00 */
[----:B------:R-:W3:Y:S01]  /*10000*/  LDL.LU.64 R24, [R1+0xbf8] ;  /* 0x000bf80001187983 */ /* 0x000ee20000300a00 */
[----:B--2---:R-:W-:Y:S03]  /*10010*/  HMMA.16816.F32.BF16 R4, R4, R26, R20 ;  /* 0x0000001a0404723c */ /* 0x004fe60000041814 */
[----:B------:R-:W2:Y:S04]  /*10020*/  LDL.LU.64 R22, [R1+0xbf0] ;  /* 0x000bf00001167983 */ /* 0x000ea80000300a00 */
[----:B------:R-:W2:Y:S11]  /*10030*/  LDL.LU.64 R20, [R1+0xbe8] ;  /* 0x000be80001147983 */ /* 0x000eb60000300a00 */
[----:B------:R-:W-:Y:S05]  /*10040*/  @!UPT UIADD3 URZ, URZ, URZ, URZ ;  /* 0x0000003f3f3ff290 */ /* 0x000fea000fffe03f */
[----:B------:R0:W-:Y:S04]  /*10050*/  STL.64 [R1+0xc0], R4 ;  /* 0x0000c00401007387 */ /* 0x0001e80000100a00 */
[----:B------:R1:W-:Y:S04]  /*10060*/  STL.64 [R1+0xc8], R6 ;  /* 0x0000c80601007387 */ /* 0x0003e80000100a00 */
[----:B0-----:R-:W2:Y:S04]  /*10070*/  LDL.LU.64 R4, [R1+0x478] ;  /* 0x0004780001047983 */ /* 0x001ea80000300a00 */
[----:B-1----:R-:W2:Y:S04]  /*10080*/  LDL.LU.64 R6, [R1+0x480] ;  /* 0x0004800001067983 */ /* 0x002ea80000300a00 */
[----:B--2---:R0:W-:Y:S04]  /*10090*/  STL.64 [R1+0xb90], R6 ;  /* 0x000b900601007387 */ /* 0x0041e80000100a00 */
[----:B------:R-:W-:Y:S01]  /*100a0*/  STL.64 [R1+0xb88], R4 ;  /* 0x000b880401007387 */ /* 0x000fe20000100a00 */
[----:B0-----:R-:W-:-:S02]  /*100b0*/  IMAD.MOV.U32 R6, RZ, RZ, R23 ;  /* 0x000000ffff067224 */ /* 0x001fc400078e0017 */
[----:B------:R-:W-:Y:S01]  /*100c0*/  IMAD.MOV.U32 R7, RZ, RZ, R29 ;  /* 0x000000ffff077224 */ /* 0x000fe200078e001d */
[----:B------:R-:W2:Y:S04]  /*100d0*/  LDL.LU R23, [R1+0xbe0] ;  /* 0x000be00001177983 */ /* 0x000ea80000300800 */
[----:B------:R0:W5:Y:S04]  /*100e0*/  LDL.LU R29, [R1+0xbdc] ;  /* 0x000bdc00011d7983 */ /* 0x0001680000300800 */
[----:B------:R1:W-:Y:S02]  /*100f0*/  STL.64 [R1+0xba0], R6 ;  /* 0x000ba00601007387 */ /* 0x0003e40000100a00 */
[----:B-1----:R-:W-:-:S02]  /*10100*/  IMAD.MOV.U32 R6, RZ, RZ, R28 ;  /* 0x000000ffff067224 */ /* 0x002fc400078e001c */
[----:B------:R-:W-:Y:S01]  /*10110*/  IMAD.MOV.U32 R7, RZ, RZ, R0 ;  /* 0x000000ffff077224 */ /* 0x000fe200078e0000 */
[----:B------:R-:W2:Y:S04]  /*10120*/  LDL.LU R28, [R1+0xbd8] ;  /* 0x000bd800011c7983 */ /* 0x000ea80000300800 */
[----:B------:R-:W2:Y:S04]  /*10130*/  LDL.LU R0, [R1+0xbd4] ;  /* 0x000bd40001007983 */ /* 0x000ea80000300800 */
[----:B------:R1:W-:Y:S02]  /*10140*/  STL.64 [R1+0xbb8], R6 ;  /* 0x000bb80601007387 */ /* 0x0003e40000100a00 */
[----:B-1----:R-:W-:-:S02]  /*10150*/  IMAD.MOV.U32 R6, RZ, RZ, R3 ;  /* 0x000000ffff067224 */ /* 0x002fc400078e0003 */
[----:B------:R-:W2:Y:S04]  /*10160*/  LDL.LU R3, [R1+0xbd0] ;  /* 0x000bd00001037983 */ /* 0x000ea80000300800 */
[----:B------:R-:W2:Y:S04]  /*10170*/  LDL.LU.64 R8, [R1+0x490] ;  /* 0x0004900001087983 */ /* 0x000ea80000300a00 */
[----:B------:R1:W-:Y:S02]  /*10180*/  STL.64 [R1+0xb78], R10 ;  /* 0x000b780a01007387 */ /* 0x0003e40000100a00 */
[----:B-1----:R-:W-:-:S02]  /*10190*/  IMAD.MOV.U32 R10, RZ, RZ, R16 ;  /* 0x000000ffff0a7224 */ /* 0x002fc400078e0010 */
[----:B------:R-:W-:Y:S01]  /*101a0*/  IMAD.MOV.U32 R11, RZ, RZ, R15 ;  /* 0x000000ffff0b7224 */ /* 0x000fe200078e000f */
[----:B--2---:R1:W-:Y:S04]  /*101b0*/  STL.64 [R1+0xb70], R8 ;  /* 0x000b700801007387 */ /* 0x0043e80000100a00 */
[----:B------:R2:W-:Y:S04]  /*101c0*/  STL.64 [R1+0xb98], R10 ;  /* 0x000b980a01007387 */ /* 0x0005e80000100a00 */
[----:B-1----:R-:W3:Y:S04]  /*101d0*/  LDL.LU R8, [R1+0x90] ;  /* 0x0000900001087983 */ /* 0x002ee80000300800 */
[----:B------:R-:W3:Y:S04]  /*101e0*/  LDL.LU R9, [R1+0x94] ;  /* 0x0000940001097983 */ /* 0x000ee80000300800 */
[----:B--2---:R-:W2:Y:S04]  /*101f0*/  LDL.LU R10, [R1+0x98] ;  /* 0x00009800010a7983 */ /* 0x004ea80000300800 */
[----:B------:R-:W2:Y:S04]  /*10200*/  LDL.LU R11, [R1+0x9c] ;  /* 0x00009c00010b7983 */ /* 0x000ea80000300800 */
[----:B--2---:R-:W-:Y:S04]  /*10210*/  STL.64 [R1+0xbb0], R10 ;  /* 0x000bb00a01007387 */ /* 0x004fe80000100a00 */
[----:B---3--:R1:W-:Y:S04]  /*10220*/  STL.64 [R1+0xba8], R8 ;  /* 0x000ba80801007387 */ /* 0x0083e80000100a00 */
[----:B-1----:R-:W2:Y:S04]  /*10230*/  LDL.LU R8, [R1+0xa0] ;  /* 0x0000a00001087983 */ /* 0x002ea80000300800 */
[----:B------:R-:W2:Y:S04]  /*10240*/  LDL.LU R9, [R1+0xa4] ;  /* 0x0000a40001097983 */ /* 0x000ea80000300800 */
[----:B------:R-:W3:Y:S04]  /*10250*/  LDL.LU R10, [R1+0xa8] ;  /* 0x0000a800010a7983 */ /* 0x000ee80000300800 */
[----:B------:R-:W3:Y:S01]  /*10260*/  LDL.LU R11, [R1+0xac] ;  /* 0x0000ac00010b7983 */ /* 0x000ee20000300800 */
[----:B----4-:R-:W-:-:S03]  /*10270*/  IMAD.MOV.U32 R7, RZ, RZ, R17 ;  /* 0x000000ffff077224 */ /* 0x010fc600078e0011 */
[----:B---3--:R-:W-:Y:S04]  /*10280*/  STL.64 [R1+0xbc8], R10 ;  /* 0x000bc80a01007387 */ /* 0x008fe80000100a00 */
[----:B--2---:R1:W-:Y:S04]  /*10290*/  STL.64 [R1+0xbc0], R8 ;  /* 0x000bc00801007387 */ /* 0x0043e80000100a00 */
[----:B-1----:R-:W2:Y:S04]  /*102a0*/  LDL.LU R8, [R1+0xb0] ;  /* 0x0000b00001087983 */ /* 0x002ea80000300800 */
[----:B------:R-:W2:Y:S04]  /*102b0*/  LDL.LU R9, [R1+0xb4] ;  /* 0x0000b40001097983 */ /* 0x000ea80000300800 */
[----:B------:R-:W2:Y:S04]  /*102c0*/  LDL.LU R10, [R1+0xb8] ;  /* 0x0000b800010a7983 */ /* 0x000ea80000300800 */
[----:B------:R-:W2:Y:S04]  /*102d0*/  LDL.LU R11, [R1+0xbc] ;  /* 0x0000bc00010b7983 */ /* 0x000ea80000300800 */
[----:B------:R-:W3:Y:S04]  /*102e0*/  LDL.LU.64 R16, [R1+0x4b0] ;  /* 0x0004b00001107983 */ /* 0x000ee80000300a00 */
[----:B------:R1:W-:Y:S02]  /*102f0*/  STL.64 [R1+0xb30], R18 ;  /* 0x000b301201007387 */ /* 0x0003e40000100a00 */
[----:B-1----:R-:W-:-:S02]  /*10300*/  IMAD.MOV.U32 R18, RZ, RZ, R14 ;  /* 0x000000ffff127224 */ /* 0x002fc400078e000e */
[----:B---3--:R-:W-:Y:S04]  /*10310*/  STL.64 [R1+0xb28], R16 ;  /* 0x000b281001007387 */ /* 0x008fe80000100a00 */
[----:B------:R-:W3:Y:S04]  /*10320*/  LDL.LU.64 R14, [R1+0x4a0] ;  /* 0x0004a000010e7983 */ /* 0x000ee80000300a00 */
[----:B------:R1:W-:Y:S04]  /*10330*/  STL.64 [R1+0xaf8], R26 ;  /* 0x000af81a01007387 */ /* 0x0003e80000100a00 */
[----:B-1----:R-:W4:Y:S01]  /*10340*/  LDL.LU.64 R26, [R1+0x488] ;  /* 0x00048800011a7983 */ /* 0x002f220000300a00 */
[----:B--2---:R-:W-:Y:S03]  /*10350*/  HMMA.16816.F32.BF16 R4, R20, R6, R8 ;  /* 0x000000061404723c */ /* 0x004fe60000041808 */
[----:B------:R1:W-:Y:S04]  /*10360*/  STL.64 [R1+0xaf0], R24 ;  /* 0x000af01801007387 */ /* 0x0003e80000100a00 */
[----:B----4-:R2:W-:Y:S04]  /*10370*/  STL.64 [R1+0xb80], R26 ;  /* 0x000b801a01007387 */ /* 0x0105e80000100a00 */
[----:B-1----:R-:W4:Y:S04]  /*10380*/  LDL.LU R24, [R1+0x140] ;  /* 0x0001400001187983 */ /* 0x002f280000300800 */
[----:B------:R-:W4:Y:S04]  /*10390*/  LDL.LU R25, [R1+0x144] ;  /* 0x0001440001197983 */ /* 0x000f280000300800 */
[----:B--2---:R-:W4:Y:S04]  /*103a0*/  LDL.LU R26, [R1+0x148] ;  /* 0x00014800011a7983 */ /* 0x004f280000300800 */
[----:B------:R-:W4:Y:S04]  /*103b0*/  LDL.LU R27, [R1+0x14c] ;  /* 0x00014c00011b7983 */ /* 0x000f280000300800 */
[----:B------:R-:W2:Y:S04]  /*103c0*/  LDL.LU.64 R10, [R1+0xbc8] ;  /* 0x000bc800010a7983 */ /* 0x000ea80000300a00 */
[----:B------:R-:W2:Y:S04]  /*103d0*/  LDL.LU.64 R8, [R1+0xbc0] ;  /* 0x000bc00001087983 */ /* 0x000ea80000300a00 */
[----:B------:R-:W-:Y:S04]  /*103e0*/  STL.64 [R1+0xb0], R4 ;  /* 0x0000b00401007387 */ /* 0x000fe80000100a00 */
[----:B------:R1:W-:Y:S04]  /*103f0*/  STL.64 [R1+0xb8], R6 ;  /* 0x0000b80601007387 */ /* 0x0003e80000100a00 */
[----:B-1----:R-:W2:Y:S04]  /*10400*/  LDL.LU.64 R6, [R1+0xbb8] ;  /* 0x000bb80001067983 */ /* 0x002ea80000300a00 */
[----:B------:R-:W3:Y:S01]  /*10410*/  LDL.LU.64 R16, [R1+0x4a8] ;  /* 0x0004a80001107983 */ /* 0x000ee20000300a00 */
[----:B------:R-:W-:-:S05]  /*10420*/  IMAD.MOV.U32 R19, RZ, RZ, R13 ;  /* 0x000000ffff137224 */ /* 0x000fca00078e000d */
[----:B------:R-:W-:Y:S01]  /*10430*/  STL.64 [R1+0xb60], R18 ;  /* 0x000b601201007387 */ /* 0x000fe20000100a00 */
[C---:B--2---:R-:W-:Y:S03]  /*10440*/  HMMA.16816.F32.BF16 R4, R20.reuse, R6, R8 ;  /* 0x000000061404723c */ /* 0x044fe60000041808 */
[----:B---3--:R1:W-:Y:S04]  /*10450*/  STL.64 [R1+0xb58], R16 ;  /* 0x000b581001007387 */ /* 0x0083e80000100a00 */
[----:B-1----:R-:W2:Y:S04]  /*10460*/  LDL.LU R16, [R1+0x80] ;  /* 0x0000800001107983 */ /* 0x002ea80000300800 */
[----:B------:R-:W2:Y:S04]  /*10470*/  LDL.LU R17, [R1+0x84] ;  /* 0x0000840001117983 */ /* 0x000ea80000300800 */
[----:B------:R-:W2:Y:S04]  /*10480*/  LDL.LU R18, [R1+0x88] ;  /* 0x0000880001127983 */ /* 0x000ea80000300800 */
[----:B------:R-:W2:Y:S04]  /*10490*/  LDL.LU R19, [R1+0x8c] ;  /* 0x00008c0001137983 */ /* 0x000ea80000300800 */
[----:B------:R-:W3:Y:S04]  /*104a0*/  LDL.LU.64 R10, [R1+0xbb0] ;  /* 0x000bb000010a7983 */ /* 0x000ee80000300a00 */
[----:B------:R-:W3:Y:S04]  /*104b0*/  LDL.LU.64 R8, [R1+0xba8] ;  /* 0x000ba80001087983 */ /* 0x000ee80000300a00 */
[----:B------:R-:W-:Y:S04]  /*104c0*/  STL.64 [R1+0xa0], R4 ;  /* 0x0000a00401007387 */ /* 0x000fe80000100a00 */
[----:B------:R1:W-:Y:S04]  /*104d0*/  STL.64 [R1+0xa8], R6 ;  /* 0x0000a80601007387 */ /* 0x0003e80000100a00 */
[----:B-1----:R-:W3:Y:S02]  /*104e0*/  LDL.LU.64 R6, [R1+0xba0] ;  /* 0x000ba00001067983 */ /* 0x002ee40000300a00 */
[C---:B---3--:R-:W-:Y:S02]  /*104f0*/  HMMA.16816.F32.BF16 R4, R20.reuse, R6, R8 ;  /* 0x000000061404723c */ /* 0x048fe40000041808 */
[----:B------:R-:W4:Y:S11]  /*10500*/  LDL.LU.64 R10, [R1+0xb98] ;  /* 0x000b9800010a7983 */ /* 0x000f360000300a00 */
[----:B------:R-:W-:Y:S10]  /*10510*/  @!UPT UIADD3 URZ, URZ, URZ, URZ ;  /* 0x0000003f3f3ff290 */ /* 0x000ff4000fffe03f */
[----:B------:R-:W-:Y:S04]  /*10520*/  STL.64 [R1+0x90], R4 ;  /* 0x0000900401007387 */ /* 0x000fe80000100a00 */
[----:B------:R1:W-:Y:S04]  /*10530*/  STL.64 [R1+0x98], R6 ;  /* 0x0000980601007387 */ /* 0x0003e80000100a00 */
[----:B-1----:R-:W3:Y:S04]  /*10540*/  LDL.LU.64 R6, [R1+0xb90] ;  /* 0x000b900001067983 */ /* 0x002ee80000300a00 */
[----:B------:R-:W2:Y:S01]  /*10550*/  LDL.LU.64 R4, [R1+0xb88] ;  /* 0x000b880001047983 */ /* 0x000ea20000300a00 */
[----:B----4-:R-:W-:Y:S03]  /*10560*/  HMMA.16816.F32.BF16 R8, R20, R10, R24 ;  /* 0x0000000a1408723c */ /* 0x010fe60000041818 */
[----:B------:R-:W4:Y:S11]  /*10570*/  LDL.LU.64 R26, [R1+0xb80] ;  /* 0x000b8000011a7983 */ /* 0x000f360000300a00 */
[----:B------:R-:W-:Y:S09]  /*10580*/  @!UPT UIADD3 URZ, URZ, URZ, URZ ;  /* 0x0000003f3f3ff290 */ /* 0x000ff2000fffe03f */
[----:B------:R-:W-:Y:S04]  /*10590*/  STL.64 [R1+0x140], R8 ;  /* 0x0001400801007387 */ /* 0x000fe80000100a00 */
[----:B------:R1:W-:Y:S04]  /*105a0*/  STL.64 [R1+0x148], R10 ;  /* 0x0001480a01007387 */ /* 0x0003e80000100a00 */
[----:B-1----:R-:W4:Y:S04]  /*105b0*/  LDL.LU.64 R10, [R1+0xb78] ;  /* 0x000b7800010a7983 */ /* 0x002f280000300a00 */
[----:B------:R-:W4:Y:S01]  /*105c0*/  LDL.LU.64 R8, [R1+0xb70] ;  /* 0x000b700001087983 */ /* 0x000f220000300a00 */
[----:B------:R-:W-:-:S04]  /*105d0*/  IMAD.MOV.U32 R13, RZ, RZ, c[0x0][0x18c] ;  /* 0x00006300ff0d7624 */ /* 0x000fc800078e00ff */
[----:B------:R-:W-:-:S04]  /*105e0*/  IMAD.SHL.U32 R13, R13, 0x20, RZ ;  /* 0x000000200d0d7824 */ /* 0x000fc800078e00ff */
[----:B--2---:R-:W-:-:S04]  /*105f0*/  IMAD.WIDE R4, R13, 0x2, R4 ;  /* 0x000000020d047825 */ /* 0x004fc800078e0204 */
[C---:B---3--:R-:W-:Y:S01]  /*10600*/  IMAD.WIDE R6, R13.reuse, 0x2, R6 ;  /* 0x000000020d067825 */ /* 0x048fe200078e0206 */
[----:B------:R-:W-:Y:S04]  /*10610*/  STL [R1+0xa9c], R4 ;  /* 0x000a9c0401007387 */ /* 0x000fe80000100800 */
[----:B------:R4:W-:Y:S04]  /*10620*/  STL [R1+0xa98], R5 ;  /* 0x000a980501007387 */ /* 0x0009e80000100800 */
[----:B------:R-:W-:Y:S01]  /*10630*/  STL [R1+0xa94], R6 ;  /* 0x000a940601007387 */ /* 0x000fe20000100800 */
[----:B----4-:R-:W-:-:S04]  /*10640*/  IMAD.WIDE R4, R13, 0x2, R26 ;  /* 0x000000020d047825 */ /* 0x010fc800078e021a */
[----:B------:R-:W-:Y:S02]  /*10650*/  IMAD.MOV.U32 R26, RZ, RZ, R2 ;  /* 0x000000ffff1a7224 */ /* 0x000fe400078e0002 */
[----:B------:R-:W2:Y:S04]  /*10660*/  LDL.LU R2, [R1+0xb68] ;  /* 0x000b680001027983 */ /* 0x000ea80000300800 */
[----:B------:R1:W-:Y:S02]  /*10670*/  STL [R1+0xa90], R7 ;  /* 0x000a900701007387 */ /* 0x0003e40000100800 */
[----:B-1----:R-:W-:Y:S02]  /*10680*/  IMAD.WIDE R6, R13, 0x2, R8 ;  /* 0x000000020d067825 */ /* 0x002fe400078e0208 */
[----:B------:R-:W-:Y:S01]  /*10690*/  HMMA.16816.F32.BF16 R8, R20, R10, R16 ;  /* 0x0000000a1408723c */ /* 0x000fe20000041810 */
[----:B------:R-:W3:Y:S04]  /*106a0*/  LDL.LU.64 R18, [R1+0xb60] ;  /* 0x000b600001127983 */ /* 0x000ee80000300a00 */
[----:B------:R-:W4:Y:S11]  /*106b0*/  LDL.LU.64 R16, [R1+0xb58] ;  /* 0x000b580001107983 */ /* 0x000f360000300a00 */
[----:B------:R-:W-:Y:S07]  /*106c0*/  @!UPT UIADD3 URZ, URZ, URZ, URZ ;  /* 0x0000003f3f3ff290 */ /* 0x000fee000fffe03f */
[----:B------:R-:W-:Y:S04]  /*106d0*/  STL.64 [R1+0x80], R8 ;  /* 0x0000800801007387 */ /* 0x000fe80000100a00 */
[----:B------:R1:W-:Y:S04]  /*106e0*/  STL.64 [R1+0x88], R10 ;  /* 0x0000880a01007387 */ /* 0x0003e80000100a00 */
[----:B-1----:R0:W5:Y:S04]  /*106f0*/  LDL.LU.64 R10, [R1+0xb50] ;  /* 0x000b5000010a7983 */ /* 0x0021680000300a00 */
[----:B------:R-:W2:Y:S04]  /*10700*/  LDL.LU.64 R8, [R1+0xb48] ;  /* 0x000b480001087983 */ /* 0x000ea80000300a00 */
[----:B------:R-:W-:Y:S04]  /*10710*/  STL [R1+0xa8c], R4 ;  /* 0x000a8c0401007387 */ /* 0x000fe80000100800 */
[----:B------:R-:W2:Y:S01]  /*10720*/  LDL.LU.64 R24, [R1+0x4c0] ;  /* 0x0004c00001187983 */ /* 0x000ea20000300a00 */
[----:B------:R-:W-:-:S05]  /*10730*/  IMAD.MOV.U32 R27, RZ, RZ, R12 ;  /* 0x000000ffff1b7224 */ /* 0x000fca00078e000c */
[----:B------:R-:W-:Y:S04]  /*10740*/  STL.64 [R1+0xb40], R26 ;  /* 0x000b401a01007387 */ /* 0x000fe80000100a00 */
[----:B--2---:R1:W-:Y:S04]  /*10750*/  STL.64 [R1+0xb38], R24 ;  /* 0x000b381801007387 */ /* 0x0043e80000100a00 */
[----:B-1----:R-:W3:Y:S04]  /*10760*/  LDL.LU R24, [R1+0x70] ;  /* 0x0000700001187983 */ /* 0x002ee80000300800 */
[----:B------:R-:W3:Y:S04]  /*10770*/  LDL.LU R25, [R1+0x74] ;  /* 0x0000740001197983 */ /* 0x000ee80000300800 */
[----:B------:R-:W3:Y:S04]  /*10780*/  LDL.LU R26, [R1+0x78] ;  /* 0x00007800011a7983 */ /* 0x000ee80000300800 */
[----:B------:R-:W3:Y:S04]  /*10790*/  LDL.LU R27, [R1+0x7c] ;  /* 0x00007c00011b7983 */ /* 0x000ee80000300800 */
[----:B------:R-:W-:Y:S04]  /*107a0*/  STL [R1+0xa84], R5 ;  /* 0x000a840501007387 */ /* 0x000fe80000100800 */
[----:B------:R-:W-:Y:S04]  /*107b0*/  STL [R1+0xa80], R6 ;  /* 0x000a800601007387 */ /* 0x000fe80000100800 */
[----:B------:R4:W-:Y:S02]  /*107c0*/  STL [R1+0xa7c], R7 ;  /* 0x000a7c0701007387 */ /* 0x0009e40000100800 */
[----:B----4-:R-:W-:-:S04]  /*107d0*/  IMAD.WIDE R6, R13, 0x2, R16 ;  /* 0x000000020d067825 */ /* 0x010fc800078e0210 */
[----:B------:R-:W-:-:S04]  /*107e0*/  IMAD.WIDE R8, R13, 0x2, R8 ;  /* 0x000000020d087825 */ /* 0x000fc800078e0208 */
[C---:B------:R-:W-:Y:S01]  /*107f0*/  IMAD.WIDE R4, R13.reuse, 0x2, R14 ;  /* 0x000000020d047825 */ /* 0x040fe200078e020e */
[----:B------:R-:W-:Y:S04]  /*10800*/  STL [R1+0xa78], R8 ;  /* 0x000a780801007387 */ /* 0x000fe80000100800 */
[----:B------:R-:W-:Y:S04]  /*10810*/  STL [R1+0xa74], R9 ;  /* 0x000a740901007387 */ /* 0x000fe80000100800 */
[----:B------:R-:W2:Y:S01]  /*10820*/  LDL.LU.64 R14, [R1+0x4e0] ;  /* 0x0004e000010e7983 */ /* 0x000ea20000300a00 */
[----:B---3--:R-:W-:Y:S03]  /*10830*/  HMMA.16816.F32.BF16 R16, R20, R18, R24 ;  /* 0x000000121410723c */ /* 0x008fe60000041818 */
[----:B------:R-:W3:Y:S04]  /*10840*/  LDL.LU.64 R26, [R1+0xb40] ;  /* 0x000b4000011a7983 */ /* 0x000ee80000300a00 */
[----:B------:R-:W4:Y:S11]  /*10850*/  LDL.LU.64 R24, [R1+0xb38] ;  /* 0x000b380001187983 */ /* 0x000f360000300a00 */
[----:B------:R-:W-:Y:S05]  /*10860*/  @!UPT UIADD3 URZ, URZ, URZ, URZ ;  /* 0x0000003f3f3ff290 */ /* 0x000fea000fffe03f */
[----:B------:R-:W-:Y:S04]  /*10870*/  STL.64 [R1+0x70], R16 ;  /* 0x0000701001007387 */ /* 0x000fe80000100a00 */
[----:B------:R1:W-:Y:S04]  /*10880*/  STL.64 [R1+0x78], R18 ;  /* 0x0000781201007387 */ /* 0x0003e80000100a00 */
[----:B-1----:R-:W2:Y:S04]  /*10890*/  LDL.LU.64 R18, [R1+0xb30] ;  /* 0x000b300001127983 */ /* 0x002ea80000300a00 */
[----:B------:R-:W2:Y:S02]  /*108a0*/  LDL.LU.64 R16, [R1+0xb28] ;  /* 0x000b280001107983 */ /* 0x000ea40000300a00 */
[----:B--2---:R-:W-:-:S02]  /*108b0*/  IMAD.WIDE R8, R13, 0x2, R16 ;  /* 0x000000020d087825 */ /* 0x004fc400078e0210 */
[----:B------:R-:W2:Y:S04]  /*108c0*/  LDL.LU.64 R16, [R1+0x4e8] ;  /* 0x0004e80001107983 */ /* 0x000ea80000300a00 */
[----:B------:R-:W-:Y:S04]  /*108d0*/  STL.64 [R1+0xad8], R18 ;  /* 0x000ad81201007387 */ /* 0x000fe80000100a00 */
[----:B--2---:R1:W-:Y:S04]  /*108e0*/  STL.64 [R1+0xad0], R16 ;  /* 0x000ad01001007387 */ /* 0x0043e80000100a00 */
[----:B-1----:R-:W2:Y:S04]  /*108f0*/  LDL.LU R16, [R1+0x120] ;  /* 0x0001200001107983 */ /* 0x002ea80000300800 */
[----:B------:R-:W2:Y:S04]  /*10900*/  LDL.LU R17, [R1+0x124] ;  /* 0x0001240001117983 */ /* 0x000ea80000300800 */
[----:B------:R-:W2:Y:S04]  /*10910*/  LDL.LU R18, [R1+0x128] ;  /* 0x0001280001127983 */ /* 0x000ea80000300800 */
[----:B------:R-:W2:Y:S04]  /*10920*/  LDL.LU R19, [R1+0x12c] ;  /* 0x00012c0001137983 */ /* 0x000ea80000300800 */
[----:B--2---:R-:W-:Y:S04]  /*10930*/  STL.64 [R1+0xb08], R18 ;  /* 0x000b081201007387 */ /* 0x004fe80000100a00 */
[----:B------:R1:W-:Y:S02]  /*10940*/  STL.64 [R1+0xb00], R16 ;  /* 0x000b001001007387 */ /* 0x0003e40000100a00 */
[----:B-1----:R-:W-:-:S02]  /*10950*/  IMAD.MOV.U32 R16, RZ, RZ, R2 ;  /* 0x000000ffff107224 */ /* 0x002fc400078e0002 */
[----:B------:R-:W2:Y:S01]  /*10960*/  LDL.LU R2, [R1+0xb20] ;  /* 0x000b200001027983 */ /* 0x000ea20000300800 */
[----:B------:R-:W-:-:S03]  /*10970*/  IMAD.MOV.U32 R17, RZ, RZ, R3 ;  /* 0x000000ffff117224 */ /* 0x000fc600078e0003 */
[----:B------:R-:W2:Y:S01]  /*10980*/  LDL.LU R3, [R1+0xb1c] ;  /* 0x000b1c0001037983 */ /* 0x000ea20000300800 */
[----:B------:R-:W-:-:S03]  /*10990*/  IMAD.MOV.U32 R18, RZ, RZ, R0 ;  /* 0x000000ffff127224 */ /* 0x000fc600078e0000 */
[----:B------:R-:W3:Y:S04]  /*109a0*/  LDL.LU R0, [R1+0xb18] ;  /* 0x000b180001007983 */ /* 0x000ee80000300800 */
[----:B------:R-:W-:Y:S04]  /*109b0*/  STL [R1+0xa70], R4 ;  /* 0x000a700401007387 */ /* 0x000fe80000100800 */
[----:B------:R2:W-:Y:S04]  /*109c0*/  STL [R1+0xa6c], R5 ;  /* 0x000a6c0501007387 */ /* 0x0005e80000100800 */
[----:B------:R-:W-:Y:S04]  /*109d0*/  STL [R1+0xa64], R6 ;  /* 0x000a640601007387 */ /* 0x000fe80000100800 */
[----:B------:R4:W-:Y:S01]  /*109e0*/  STL [R1+0xa60], R7 ;  /* 0x000a600701007387 */ /* 0x0009e20000100800 */
[----:B------:R-:W-:-:S02]  /*109f0*/  IMAD.MOV.U32 R19, RZ, RZ, R28 ;  /* 0x000000ffff137224 */ /* 0x000fc400078e001c */
[C---:B--2---:R-:W-:Y:S02]  /*10a00*/  IMAD.WIDE R4, R13.reuse, 0x2, R2 ;  /* 0x000000020d047825 */ /* 0x044fe400078e0202 */
[----:B------:R-:W2:Y:S02]  /*10a10*/  LDL.LU.64 R2, [R1+0xb10] ;  /* 0x000b100001027983 */ /* 0x000ea40000300a00 */
[C---:B----4-:R-:W-:Y:S02]  /*10a20*/  IMAD.WIDE R6, R13.reuse, 0x2, R24 ;  /* 0x000000020d067825 */ /* 0x050fe400078e0218 */
[----:B---3--:R-:W-:Y:S01]  /*10a30*/  HMMA.16816.F32.BF16 R24, R20, R26, R16 ;  /* 0x0000001a1418723c */ /* 0x008fe20000041810 */
[----:B------:R-:W-:Y:S04]  /*10a40*/  STL [R1+0xa5c], R8 ;  /* 0x000a5c0801007387 */ /* 0x000fe80000100800 */
[----:B------:R-:W-:Y:S04]  /*10a50*/  STL [R1+0x534], R9 ;  /* 0x0005340901007387 */ /* 0x000fe80000100800 */
[----:B------:R-:W3:Y:S04]  /*10a60*/  LDL.LU.64 R18, [R1+0xb08] ;  /* 0x000b080001127983 */ /* 0x000ee80000300a00 */
[----:B------:R-:W3:Y:S10]  /*10a70*/  LDL.LU.64 R16, [R1+0xb00] ;  /* 0x000b000001107983 */ /* 0x000ef40000300a00 */
[----:B------:R-:W-:Y:S04]  /*10a80*/  STL.64 [R1+0x130], R24 ;  /* 0x0001301801007387 */ /* 0x000fe80000100a00 */
[----:B------:R1:W-:Y:S04]  /*10a90*/  STL.64 [R1+0x138], R26 ;  /* 0x0001381a01007387 */ /* 0x0003e80000100a00 */
[----:B-1----:R-:W3:Y:S04]  /*10aa0*/  LDL.LU.64 R26, [R1+0xaf8] ;  /* 0x000af800011a7983 */ /* 0x002ee80000300a00 */
[----:B------:R0:W5:Y:S01]  /*10ab0*/  LDL.LU.64 R24, [R1+0xaf0] ;  /* 0x000af00001187983 */ /* 0x0001620000300a00 */
[----:B--2---:R-:W-:-:S03]  /*10ac0*/  IMAD.WIDE R8, R13, 0x2, R2 ;  /* 0x000000020d087825 */ /* 0x004fc600078e0202 */
[----:B------:R-:W2:Y:S04]  /*10ad0*/  LDL.LU.64 R2, [R1+0xae8] ;  /* 0x000ae80001027983 */ /* 0x000ea80000300a00 */
[----:B------:R-:W-:Y:S04]  /*10ae0*/  STL [R1+0x4b4], R4 ;  /* 0x0004b40401007387 */ /* 0x000fe80000100800 */
[----:B------:R1:W-:Y:S04]  /*10af0*/  STL [R1+0x4b0], R5 ;  /* 0x0004b00501007387 */ /* 0x0003e80000100800 */
[----:B-1----:R-:W4:Y:S04]  /*10b00*/  LDL.LU.64 R4, [R1+0x4d0] ;  /* 0x0004d00001047983 */ /* 0x002f280000300a00 */
[----:B------:R-:W-:Y:S04]  /*10b10*/  STL [R1+0x4ac], R6 ;  /* 0x0004ac0601007387 */ /* 0x000fe80000100800 */
[----:B------:R-:W4:Y:S04]  /*10b20*/  LDL.LU R12, [R1+0xa58] ;  /* 0x000a5800010c7983 */ /* 0x000f280000300800 */
[----:B------:R2:W-:Y:S04]  /*10b30*/  STL [R1+0x4a8], R7 ;  /* 0x0004a80701007387 */ /* 0x0005e80000100800 */
[----:B------:R-:W-:Y:S04]  /*10b40*/  STL [R1+0x4a4], R8 ;  /* 0x0004a40801007387 */ /* 0x000fe80000100800 */
[----:B------:R-:W-:Y:S01]  /*10b50*/  STL [R1+0x4a0], R9 ;  /* 0x0004a00901007387 */ /* 0x000fe20000100800 */
[----:B--2---:R-:W-:-:S03]  /*10b60*/  IMAD.WIDE R6, R13, 0x2, R2 ;  /* 0x000000020d067825 */ /* 0x004fc600078e0202 */
[----:B------:R-:W2:Y:S01]  /*10b70*/  LDL.LU.64 R2, [R1+0xae0] ;  /* 0x000ae00001027983 */ /* 0x000ea20000300a00 */
[----:B---3--:R-:W-:Y:S01]  /*10b80*/  HMMA.16816.F32.BF16 R16, R20, R26, R16 ;  /* 0x0000001a1410723c */ /* 0x008fe20000041810 */
[C---:B----4-:R-:W-:Y:S11]  /*10b90*/  IMAD.WIDE R4, R13.reuse, 0x2, R4 ;  /* 0x000000020d047825 */ /* 0x050ff600078e0204 */
[----:B------:R-:W-:Y:S11]  /*10ba0*/  @!UPT UIADD3 URZ, URZ, URZ, URZ ;  /* 0x0000003f3f3ff290 */ /* 0x000ff6000fffe03f */
[----:B------:R-:W-:Y:S01]  /*10bb0*/  STL.64 [R1+0x120], R16 ;  /* 0x0001201001007387 */ /* 0x000fe20000100a00 */
[----:B------:R-:W-:Y:S02]  /*10bc0*/  IMAD.MOV.U32 R23, RZ, RZ, R19 ;  /* 0x000000ffff177224 */ /* 0x000fe400078e0013 */
[----:B------:R-:W-:Y:S01]  /*10bd0*/  IMAD.MOV.U32 R22, RZ, RZ, R18 ;  /* 0x000000ffff167224 */ /* 0x000fe200078e0012 */
[----:B------:R1:W-:Y:S01]  /*10be0*/  STL.64 [R1+0x128], R18 ;  /* 0x0001281201007387 */ /* 0x0003e20000100a00 */
[----:B------:R-:W-:Y:S02]  /*10bf0*/  IMAD.MOV.U32 R21, RZ, RZ, R17 ;  /* 0x000000ffff157224 */ /* 0x000fe400078e0011 */
[----:B------:R-:W-:Y:S01]  /*10c00*/  IMAD.MOV.U32 R20, RZ, RZ, R16 ;  /* 0x000000ffff147224 */ /* 0x000fe200078e0010 */
[----:B-1----:R0:W5:Y:S04]  /*10c10*/  LDL.LU.64 R18, [R1+0xad8] ;  /* 0x000ad80001127983 */ /* 0x0021680000300a00 */
[----:B------:R-:W3:Y:S04]  /*10c20*/  LDL.LU.64 R16, [R1+0xad0] ;  /* 0x000ad00001107983 */ /* 0x000ee80000300a00 */
[----:B------:R-:W-:Y:S04]  /*10c30*/  STL [R1+0x49c], R4 ;  /* 0x00049c0401007387 */ /* 0x000fe80000100800 */
[----:B------:R1:W-:Y:S04]  /*10c40*/  STL [R1+0x498], R5 ;  /* 0x0004980501007387 */ /* 0x0003e80000100800 */
[----:B------:R-:W-:Y:S04]  /*10c50*/  STL [R1+0x494], R6 ;  /* 0x0004940601007387 */ /* 0x000fe80000100800 */
[----:B------:R-:W-:Y:S01]  /*10c60*/  STL [R1+0x490], R7 ;  /* 0x0004900701007387 */ /* 0x000fe20000100800 */
[----:B--2---:R-:W-:-:S03]  /*10c70*/  IMAD.WIDE R8, R13, 0x2, R2 ;  /* 0x000000020d087825 */ /* 0x004fc600078e0202 */
[----:B------:R-:W2:Y:S04]  /*10c80*/  LDL.LU.64 R2, [R1+0xac8] ;  /* 0x000ac80001027983 */ /* 0x000ea80000300a00 */
[----:B------:R-:W4:Y:S01]  /*10c90*/  S2R R28, SR_TID.X ;  /* 0x00000000001c7919 */ /* 0x000f220000002100 */
[----:B------:R-:W-:-:S04]  /*10ca0*/  IADD3 R12, R12, -0x1, RZ ;  /* 0xffffffff0c0c7810 */ /* 0x000fc80007ffe0ff */
[----:B------:R-:W-:Y:S01]  /*10cb0*/  ISETP.NE.U32.AND P0, PT, R12, RZ, PT ;  /* 0x000000ff0c00720c */ /* 0x000fe20003f05070 */
[----:B------:R-:W-:Y:S02]  /*10cc0*/  IMAD.MOV.U32 R26, RZ, RZ, c[0x0][0x188] ;  /* 0x00006200ff1a7624 */ /* 0x000fe400078e00ff */
[----:B-1----:R-:W-:Y:S01]  /*10cd0*/  IMAD.WIDE R4, R13, 0x2, R14 ;  /* 0x000000020d047825 */ /* 0x002fe200078e020e */
[----:B------:R1:W-:Y:S03]  /*10ce0*/  STL [R1+0xa58], R12 ;  /* 0x000a580c01007387 */ /* 0x0003e60000100800 */
[----:B------:R-:W-:Y:S01]  /*10cf0*/  IMAD.SHL.U32 R26, R26, 0x20, RZ ;  /* 0x000000201a1a7824 */ /* 0x000fe200078e00ff */
[----:B------:R-:W-:Y:S01]  /*10d00*/  IADD3 R0, R0, -0x20, RZ ;  /* 0xffffffe000007810 */ /* 0x000fe20007ffe0ff */
[----:B-1----:R-:W-:Y:S01]  /*10d10*/  IMAD.MOV.U32 R12, RZ, RZ, R9 ;  /* 0x000000ffff0c7224 */ /* 0x002fe200078e0009 */
[----:B----4-:R-:W-:-:S05]  /*10d20*/  LOP3.LUT R28, R28, 0x7f, RZ, 0xc0, !PT ;  /* 0x0000007f1c1c7812 */ /* 0x010fca00078ec0ff */
[----:B------:R-:W-:Y:S02]  /*10d30*/  IMAD.SHL.U32 R28, R28, 0x2, RZ ;  /* 0x000000021c1c7824 */ /* 0x000fe400078e00ff */
[----:B---3--:R-:W-:-:S04]  /*10d40*/  IMAD.WIDE R6, R13, 0x2, R16 ;  /* 0x000000020d067825 */ /* 0x008fc800078e0210 */
[----:B------:R-:W-:Y:S02]  /*10d50*/  IMAD.MOV.U32 R17, RZ, RZ, R4 ;  /* 0x000000ffff117224 */ /* 0x000fe400078e0004 */
[----:B------:R-:W-:Y:S02]  /*10d60*/  IMAD.MOV.U32 R16, RZ, RZ, R5 ;  /* 0x000000ffff107224 */ /* 0x000fe400078e0005 */
[----:B------:R-:W-:Y:S02]  /*10d70*/  IMAD.MOV.U32 R15, RZ, RZ, R6 ;  /* 0x000000ffff0f7224 */ /* 0x000fe400078e0006 */
[----:B------:R-:W-:Y:S02]  /*10d80*/  IMAD.MOV.U32 R14, RZ, RZ, R7 ;  /* 0x000000ffff0e7224 */ /* 0x000fe400078e0007 */
[----:B------:R-:W-:Y:S02]  /*10d90*/  IMAD.MOV.U32 R13, RZ, RZ, R8 ;  /* 0x000000ffff0d7224 */ /* 0x000fe400078e0008 */
[----:B--2---:R-:W-:Y:S01]  /*10da0*/  IMAD.WIDE R2, R26, 0x2, R2 ;  /* 0x000000021a027825 */ /* 0x004fe200078e0202 */
[----:B0-----:R-:W-:Y:S01]  /*10db0*/  @!P0 CALL.REL.NOINC `(.L_x_1) ;  /* 0x0000001000008944 */ /* 0x001fe20003c00000 */
[----:B------:R-:W-:Y:S05]  /*10dc0*/  BRA `(.L_x_2) ;  /* 0xffff39a000007947 */ /* 0x000fea000383ffff */
.L_x_1:
[----:B------:R-:W-:-:S04]  /*10dd0*/  NOP ;  /* 0x0000000000007918 */ /* 0x000fc80000000000 */
[----:B------:R-:W2:Y:S01]  /*10de0*/  LDL.LU R2, [R1+0x13c] ;  /* 0x00013c0001027983 */ /* 0x000ea20000300800 */
[----:B------:R-:W-:-:S02]  /*10df0*/  IMAD.MOV.U32 R12, RZ, RZ, R22 ;  /* 0x000000ffff0c7224 */ /* 0x000fc400078e0016 */
[----:B------:R-:W-:Y:S01]  /*10e00*/  IMAD.MOV.U32 R14, RZ, RZ, R23 ;  /* 0x000000ffff0e7224 */ /* 0x000fe200078e0017 */
[----:B------:R-:W2:Y:S04]  /*10e10*/  LDL.LU R3, [R1+0x138] ;  /* 0x0001380001037983 */ /* 0x000ea80000300800 */
[----:B------:R-:W3:Y:S04]  /*10e20*/  LDL.LU R8, [R1+0x7c] ;  /* 0x00007c0001087983 */ /* 0x000ee80000300800 */
[----:B------:R-:W3:Y:S01]  /*10e30*/  LDL.LU R9, [R1+0x78] ;  /* 0x0000780001097983 */ /* 0x000ee20000300800 */
[----:B------:R-:W-:-:S03]  /*10e40*/  IMAD.MOV.U32 R5, RZ, RZ, R20 ;  /* 0x000000ffff057224 */ /* 0x000fc600078e0014 */
[----:B------:R-:W4:Y:S01]  /*10e50*/  LDL.LU R6, [R1+0x8c] ;  /* 0x00008c0001067983 */ /* 0x000f220000300800 */
[----:B------:R-:W-:-:S03]  /*10e60*/  IMAD.MOV.U32 R4, RZ, RZ, R21 ;  /* 0x000000ffff047224 */ /* 0x000fc600078e0015 */
[----:B------:R-:W4:Y:S04]  /*10e70*/  LDL.LU R7, [R1+0x88] ;  /* 0x0000880001077983 */ /* 0x000f280000300800 */
[----:B------:R-:W4:Y:S04]  /*10e80*/  LDL.LU R20, [R1+0x134] ;  /* 0x0001340001147983 */ /* 0x000f280000300800 */
[----:B------:R-:W4:Y:S04]  /*10e90*/  LDL.LU R21, [R1+0x130] ;  /* 0x0001300001157983 */ /* 0x000f280000300800 */
[----:B------:R-:W4:Y:S04]  /*10ea0*/  LDL.LU R22, [R1+0x74] ;  /* 0x0000740001167983 */ /* 0x000f280000300800 */
[----:B------:R-:W4:Y:S04]  /*10eb0*/  LDL.LU R23, [R1+0x70] ;  /* 0x0000700001177983 */ /* 0x000f280000300800 */
[----:B------:R-:W4:Y:S04]  /*10ec0*/  LDL.LU R26, [R1+0x84] ;  /* 0x00008400011a7983 */ /* 0x000f280000300800 */
[----:B------:R-:W4:Y:S04]  /*10ed0*/  LDL.LU R27, [R1+0x80] ;  /* 0x00008000011b7983 */ /* 0x000f280000300800 */
[----:B-----5:R0:W-:Y:S04]  /*10ee0*/  STL [R1+0xbb4], R10 ;  /* 0x000bb40a01007387 */ /* 0x0201e80000100800 */
[----:B------:R-:W-:Y:S04]  /*10ef0*/  STL [R1+0xbb0], R11 ;  /* 0x000bb00b01007387 */ /* 0x000fe80000100800 */
[----:B------:R-:W-:Y:S01]  /*10f00*/  STL [R1+0xb90], R25 ;  /* 0x000b901901007387 */ /* 0x000fe20000100800 */
[----:B0-----:R-:W-:-:S03]  /*10f10*/  F2FP.BF16.PACK_AB R10, R14, R12 ;  /* 0x0000000c0e0a723e */ /* 0x001fc600000010ff */
[----:B------:R-:W-:Y:S04]  /*10f20*/  STL [R1+0xb8c], R24 ;  /* 0x000b8c1801007387 */ /* 0x000fe80000100800 */
[----:B------:R-:W-:Y:S04]  /*10f30*/  STL [R1+0xb88], R19 ;  /* 0x000b881301007387 */ /* 0x000fe80000100800 */
[----:B------:R-:W-:Y:S04]  /*10f40*/  STL [R1+0xb84], R18 ;  /* 0x000b841201007387 */ /* 0x000fe80000100800 */
[----:B------:R-:W-:Y:S01]  /*10f50*/  STL [R1+0x4cc], R10 ;  /* 0x0004cc0a01007387 */ /* 0x000fe20000100800 */
[----:B--2---:R-:W-:-:S02]  /*10f60*/  F2FP.BF16.PACK_AB R0, R2, R3 ;  /* 0x000000030200723e */ /* 0x004fc400000010ff */
[----:B---3--:R-:W-:-:S03]  /*10f70*/  F2FP.BF16.PACK_AB R3, R8, R9 ;  /* 0x000000090803723e */ /* 0x008fc600000010ff */
[----:B------:R0:W-:Y:S04]  /*10f80*/  STL [R1+0x4c8], R0 ;  /* 0x0004c80001007387 */ /* 0x0001e80000100800 */
[----:B------:R1:W-:Y:S01]  /*10f90*/  STL [R1+0x4c4], R3 ;  /* 0x0004c40301007387 */ /* 0x0003e20000100800 */
[----:B----4-:R-:W-:Y:S02]  /*10fa0*/  F2FP.BF16.PACK_AB R2, R6, R7 ;  /* 0x000000070602723e */ /* 0x010fe400000010ff */
[----:B0-----:R-:W-:-:S03]  /*10fb0*/  F2FP.BF16.PACK_AB R0, R4, R5 ;  /* 0x000000050400723e */ /* 0x001fc600000010ff */
[----:B------:R0:W-:Y:S01]  /*10fc0*/  STL [R1+0x4c0], R2 ;  /* 0x0004c00201007387 */ /* 0x0001e20000100800 */
[----:B-1----:R-:W-:-:S03]  /*10fd0*/  F2FP.BF16.PACK_AB R3, R20, R21 ;  /* 0x000000151403723e */ /* 0x002fc600000010ff */
[----:B------:R1:W-:Y:S04]  /*10fe0*/  STL [R1+0x4bc], R0 ;  /* 0x0004bc0001007387 */ /* 0x0003e80000100800 */
[----:B------:R-:W-:Y:S04]  /*10ff0*/  STL [R1+0x4b8], R3 ;  /* 0x0004b80301007387 */ /* 0x000fe80000100800 */
[----:B------:R-:W2:Y:S01]  /*11000*/  LDL.LU R18, [R1+0x368] ;  /* 0x0003680001127983 */ /* 0x000ea20000300800 */
[----:B0-----:R-:W-:Y:S02]  /*11010*/  F2FP.BF16.PACK_AB R2, R22, R23 ;  /* 0x000000171602723e */ /* 0x001fe400000010ff */
[----:B-1----:R-:W-:-:S03]  /*11020*/  F2FP.BF16.PACK_AB R0, R26, R27 ;  /* 0x0000001b1a00723e */ /* 0x002fc600000010ff */
[----:B------:R-:W-:Y:S04]  /*11030*/  STL [R1+0x4b4], R2 ;  /* 0x0004b40201007387 */ /* 0x000fe80000100800 */
[----:B--2---:R0:W-:Y:S04]  /*11040*/  STL [R1+0xc4c], R18 ;  /* 0x000c4c1201007387 */ /* 0x0041e80000100800 */
[----:B------:R-:W-:Y:S04]  /*11050*/  STL [R1+0x4b0], R0 ;  /* 0x0004b00001007387 */ /* 0x000fe80000100800 */
[----:B0-----:R-:W2:Y:S04]  /*11060*/  LDL.LU R18, [R1+0x2d8] ;  /* 0x0002d80001127983 */ /* 0x001ea80000300800 */
[----:B--2---:R0:W-:Y:S04]  /*11070*/  STL [R1+0xc54], R18 ;  /* 0x000c541201007387 */ /* 0x0041e80000100800 */
        /* <DEDUP_REMOVED lines=31> */
[----:B------:R-:W3:Y:S04]  /*11270*/  LDL.LU R19, [R1+0x37c] ;  /* 0x00037c0001137983 */ /* 0x000ee80000300800 */
[----:B---3--:R0:W-:Y:S04]  /*11280*/  STL [R1+0xc48], R19 ;  /* 0x000c481301007387 */ /* 0x0081e80000100800 */
[----:B0-----:R-:W3:Y:S04]  /*11290*/  LDL.LU R19, [R1+0x36c] ;  /* 0x00036c0001137983 */ /* 0x001ee80000300800 */
        /* <DEDUP_REMOVED lines=33> */
[----:B0-----:R-:W2:Y:S04]  /*114b0*/  LDL.LU R19, [R1+0xcc] ;  /* 0x0000cc0001137983 */ /* 0x001ea80000300800 */
[----:B------:R-:W3:Y:S04]  /*114c0*/  LDL.LU R24, [R1+0x378] ;  /* 0x0003780001187983 */ /* 0x000ee80000300800 */
[----:B------:R-:W4:Y:S04]  /*114d0*/  LDL.LU R25, [R1+0x38c] ;  /* 0x00038c0001197983 */ /* 0x000f280000300800 */
[----:B------:R-:W4:Y:S04]  /*114e0*/  LDL.LU R11, [R1+0x388] ;  /* 0x00038800010b7983 */ /* 0x000f280000300800 */
[----:B------:R-:W3:Y:S04]  /*114f0*/  LDL.LU R10, [R1+0x2d4] ;  /* 0x0002d400010a7983 */ /* 0x000ee80000300800 */
        /* <DEDUP_REMOVED lines=22> */
[----:B------:R-:W3:Y:S01]  /*11660*/  LDL.LU R27, [R1+0x420] ;  /* 0x00042000011b7983 */ /* 0x000ee20000300800 */
[----:B--2---:R-:W-:-:S03]  /*11670*/  F2FP.BF16.PACK_AB R18, R19, R18 ;  /* 0x000000121312723e */ /* 0x004fc600000010ff */
[----:B------:R-:W2:Y:S04]  /*11680*/  LDL.LU R19, [R1+0xcd0] ;  /* 0x000cd00001137983 */ /* 0x000ea80000300800 */
[----:B------:R0:W-:Y:S04]  /*11690*/  STL [R1+0x4ac], R18 ;  /* 0x0004ac1201007387 */ /* 0x0001e80000100800 */
[----:B0-----:R-:W2:Y:S02]  /*116a0*/  LDL.LU R18, [R1+0xccc] ;  /* 0x000ccc0001127983 */ /* 0x001ea40000300800 */
[----:B--2---:R-:W-:-:S02]  /*116b0*/  F2FP.BF16.PACK_AB R18, R19, R18 ;  /* 0x000000121312723e */ /* 0x004fc400000010ff */
        /* <DEDUP_REMOVED lines=65> */
[----:B------:R4:W-:Y:S02]  /*11ad0*/  STL [R1+0x288], R18 ;  /* 0x0002881201007387 */ /* 0x0009e40000100800 */
[----:B----4-:R-:W-:Y:S02]  /*11ae0*/  F2FP.BF16.PACK_AB R18, R25, R11 ;  /* 0x0000000b1912723e */ /* 0x010fe400000010ff */
[----:B---3--:R-:W-:Y:S02]  /*11af0*/  F2FP.BF16.PACK_AB R11, R10, R29 ;  /* 0x0000001d0a0b723e */ /* 0x008fe400000010ff */
[----:B------:R-:W-:-:S02]  /*11b00*/  F2FP.BF16.PACK_AB R10, R0, R28 ;  /* 0x0000001c000a723e */ /* 0x000fc400000010ff */
[----:B------:R-:W-:Y:S02]  /*11b10*/  F2FP.BF16.PACK_AB R0, R17, R15 ;  /* 0x0000000f1100723e */ /* 0x000fe400000010ff */
[----:B--2---:R-:W-:-:S05]  /*11b20*/  F2FP.BF16.PACK_AB R19, R19, R24 ;  /* 0x000000181313723e */ /* 0x004fca00000010ff */
[----:B------:R-:W-:Y:S04]  /*11b30*/  STL [R1+0x284], R19 ;  /* 0x0002841301007387 */ /* 0x000fe80000100800 */
[----:B------:R-:W-:Y:S04]  /*11b40*/  STL [R1+0x280], R18 ;  /* 0x0002801201007387 */ /* 0x000fe80000100800 */
[----:B------:R0:W-:Y:S04]  /*11b50*/  STL [R1+0x27c], R11 ;  /* 0x00027c0b01007387 */ /* 0x0001e80000100800 */
[----:B------:R1:W-:Y:S04]  /*11b60*/  STL [R1+0x278], R10 ;  /* 0x0002780a01007387 */ /* 0x0003e80000100800 */
[----:B------:R2:W-:Y:S01]  /*11b70*/  STL [R1+0x274], R0 ;  /* 0x0002740001007387 */ /* 0x0005e20000100800 */
[----:B0-----:R-:W-:-:S02]  /*11b80*/  F2FP.BF16.PACK_AB R11, R13, R16 ;  /* 0x000000100d0b723e */ /* 0x001fc400000010ff */
[----:B-1----:R-:W-:-:S03]  /*11b90*/  F2FP.BF16.PACK_AB R10, R14, R12 ;  /* 0x0000000c0e0a723e */ /* 0x002fc600000010ff */
[----:B------:R-:W-:Y:S01]  /*11ba0*/  STL [R1+0x270], R11 ;  /* 0x0002700b01007387 */ /* 0x000fe20000100800 */
[----:B--2---:R-:W-:Y:S02]  /*11bb0*/  F2FP.BF16.PACK_AB R0, R2, R3 ;  /* 0x000000030200723e */ /* 0x004fe400000010ff */
[----:B------:R-:W-:Y:S01]  /*11bc0*/  F2FP.BF16.PACK_AB R3, R8, R9 ;  /* 0x000000090803723e */ /* 0x000fe200000010ff */
[----:B------:R-:W-:Y:S01]  /*11bd0*/  STL [R1+0x26c], R10 ;  /* 0x00026c0a01007387 */ /* 0x000fe20000100800 */
[----:B------:R-:W-:-:S03]  /*11be0*/  F2FP.BF16.PACK_AB R2, R6, R7 ;  /* 0x000000070602723e */ /* 0x000fc600000010ff */
[----:B------:R0:W-:Y:S04]  /*11bf0*/  STL [R1+0x268], R0 ;  /* 0x0002680001007387 */ /* 0x0001e80000100800 */
[----:B------:R1:W-:Y:S01]  /*11c00*/  STL [R1+0x264], R3 ;  /* 0x0002640301007387 */ /* 0x0003e20000100800 */
        /* <DEDUP_REMOVED lines=197> */
[----:B------:R1:W-:Y:S04]  /*12860*/  STL [R1+0xc4], R3 ;  /* 0x0000c40301007387 */ /* 0x0003e80000100800 */
[----:B------:R2:W-:Y:S01]  /*12870*/  STL [R1+0xc0], R2 ;  /* 0x0000c00201007387 */ /* 0x0005e20000100800 */
[----:B0-----:R-:W-:Y:S02]  /*12880*/  F2FP.BF16.PACK_AB R0, R4, R5 ;  /* 0x000000050400723e */ /* 0x001fe400000010ff */
[----:B-1----:R-:W-:-:S03]  /*12890*/  F2FP.BF16.PACK_AB R3, R20, R21 ;  /* 0x000000151403723e */ /* 0x002fc600000010ff */
[----:B------:R0:W-:Y:S01]  /*128a0*/  STL [R1+0x8c], R0 ;  /* 0x00008c0001007387 */ /* 0x0001e20000100800 */
[----:B--2---:R-:W-:-:S03]  /*128b0*/  F2FP.BF16.PACK_AB R2, R22, R23 ;  /* 0x000000171602723e */ /* 0x004fc600000010ff */
[----:B------:R-:W-:Y:S04]  /*128c0*/  STL [R1+0x88], R3 ;  /* 0x0000880301007387 */ /* 0x000fe80000100800 */
[----:B------:R-:W2:Y:S04]  /*128d0*/  LDL.LU R10, [R1+0x188] ;  /* 0x00018800010a7983 */ /* 0x000ea80000300800 */
[----:B------:R-:W-:Y:S04]  /*128e0*/  STL [R1+0x84], R2 ;  /* 0x0000840201007387 */ /* 0x000fe80000100800 */
[----:B------:R-:W3:Y:S01]  /*128f0*/  LDL.LU R11, [R1+0x19c] ;  /* 0x00019c00010b7983 */ /* 0x000ee20000300800 */
[----:B0-----:R-:W-:-:S05]  /*12900*/  F2FP.BF16.PACK_AB R0, R26, R27 ;  /* 0x0000001b1a00723e */ /* 0x001fca00000010ff */
[----:B------:R-:W-:Y:S04]  /*12910*/  STL [R1+0x80], R0 ;  /* 0x0000800001007387 */ /* 0x000fe80000100800 */
[----:B---3--:R0:W-:Y:S04]  /*12920*/  STL [R1+0xbb8], R11 ;  /* 0x000bb80b01007387 */ /* 0x0081e80000100800 */
[----:B0-----:R-:W2:Y:S04]  /*12930*/  LDL.LU R11, [R1+0x18c] ;  /* 0x00018c00010b7983 */ /* 0x001ea80000300800 */
[----:B------:R-:W3:Y:S04]  /*12940*/  LDL.LU R7, [R1+0x198] ;  /* 0x0001980001077983 */ /* 0x000ee80000300800 */
[----:B------:R-:W4:Y:S04]  /*12950*/  LDL.LU R4, [R1+0x1ac] ;  /* 0x0001ac0001047983 */ /* 0x000f280000300800 */
[----:B------:R-:W4:Y:S04]  /*12960*/  LDL.LU R5, [R1+0x1a8] ;  /* 0x0001a80001057983 */ /* 0x000f280000300800 */
[----:B------:R-:W2:Y:S04]  /*12970*/  LDL.LU R25, [R1+0x1b0] ;  /* 0x0001b00001197983 */ /* 0x000ea80000300800 */
[----:B--2---:R0:W-:Y:S04]  /*12980*/  STL [R1+0xb98], R25 ;  /* 0x000b981901007387 */ /* 0x0041e80000100800 */
[----:B0-----:R-:W2:Y:S04]  /*12990*/  LDL.LU R25, [R1+0x1a0] ;  /* 0x0001a00001197983 */ /* 0x001ea80000300800 */
[----:B--2---:R0:W-:Y:S04]  /*129a0*/  STL [R1+0xba0], R25 ;  /* 0x000ba01901007387 */ /* 0x0041e80000100800 */
[----:B0-----:R-:W2:Y:S04]  /*129b0*/  LDL.LU R25, [R1+0x190] ;  /* 0x0001900001197983 */ /* 0x001ea80000300800 */
[----:B--2---:R0:W-:Y:S04]  /*129c0*/  STL [R1+0xba8], R25 ;  /* 0x000ba81901007387 */ /* 0x0041e80000100800 */
[----:B0-----:R-:W2:Y:S04]  /*129d0*/  LDL.LU R25, [R1+0x180] ;  /* 0x0001800001197983 */ /* 0x001ea80000300800 */
[----:B------:R-:W2:Y:S04]  /*129e0*/  LDL.LU R24, [R1+0x29c] ;  /* 0x00029c0001187983 */ /* 0x000ea80000300800 */
[----:B--2---:R0:W-:Y:S04]  /*129f0*/  STL [R1+0xb94], R24 ;  /* 0x000b941801007387 */ /* 0x0041e80000100800 */
[----:B0-----:R-:W2:Y:S04]  /*12a00*/  LDL.LU R24, [R1+0x1b4] ;  /* 0x0001b40001187983 */ /* 0x001ea80000300800 */
[----:B--2---:R0:W-:Y:S04]  /*12a10*/  STL [R1+0xb9c], R24 ;  /* 0x000b9c1801007387 */ /* 0x0041e80000100800 */
[----:B0-----:R-:W2:Y:S04]  /*12a20*/  LDL.LU R24, [R1+0x1a4] ;  /* 0x0001a40001187983 */ /* 0x001ea80000300800 */
[----:B--2---:R0:W-:Y:S04]  /*12a30*/  STL [R1+0xba4], R24 ;  /* 0x000ba41801007387 */ /* 0x0041e80000100800 */
[----:B0-----:R-:W2:Y:S01]  /*12a40*/  LDL.LU R24, [R1+0x194] ;  /* 0x0001940001187983 */ /* 0x001ea20000300800 */
[----:B------:R-:W-:-:S03]  /*12a50*/  F2FP.BF16.PACK_AB R10, R11, R10 ;  /* 0x0000000a0b0a723e */ /* 0x000fc600000010ff */
[----:B--2---:R0:W-:Y:S04]  /*12a60*/  STL [R1+0xbac], R24 ;  /* 0x000bac1801007387 */ /* 0x0041e80000100800 */
        /* <DEDUP_REMOVED lines=23> */
[----:B------:R-:W3:Y:S04]  /*12be0*/  LDL.LU R11, [R1+0xbb8] ;  /* 0x000bb800010b7983 */ /* 0x000ee80000300800 */
[----:B------:R0:W-:Y:S04]  /*12bf0*/  STL [R1+0x7c], R10 ;  /* 0x00007c0a01007387 */ /* 0x0001e80000100800 */
[----:B0-----:R-:W2:Y:S01]  /*12c00*/  LDL.LU R10, [R1+0xbb4] ;  /* 0x000bb400010a7983 */ /* 0x001ea20000300800 */
[----:B---3--:R-:W-:-:S03]  /*12c10*/  F2FP.BF16.PACK_AB R7, R11, R7 ;  /* 0x000000070b07723e */ /* 0x008fc600000010ff */
[----:B------:R-:W3:Y:S01]  /*12c20*/  LDL.LU R11, [R1+0xbb0] ;  /* 0x000bb000010b7983 */ /* 0x000ee20000300800 */
[----:B----4-:R-:W-:-:S03]  /*12c30*/  F2FP.BF16.PACK_AB R4, R4, R5 ;  /* 0x000000050404723e */ /* 0x010fc600000010ff */
[----:B------:R0:W-:Y:S01]  /*12c40*/  STL [R1+0x78], R7 ;  /* 0x0000780701007387 */ /* 0x0001e20000100800 */
[----:B--2---:R-:W-:-:S03]  /*12c50*/  F2FP.BF16.PACK_AB R25, R24, R25 ;  /* 0x000000191819723e */ /* 0x004fc600000010ff */
[----:B0-----:R-:W2:Y:S04]  /*12c60*/  LDL.LU R7, [R1+0x3a4] ;  /* 0x0003a40001077983 */ /* 0x001ea80000300800 */
[----:B------:R0:W-:Y:S04]  /*12c70*/  STL [R1+0x74], R4 ;  /* 0x0000740401007387 */ /* 0x0001e80000100800 */
[----:B0-----:R-:W4:Y:S01]  /*12c80*/  LDL.LU R4, [R1+0x3b4] ;  /* 0x0003b40001047983 */ /* 0x001f220000300800 */
[----:B---3--:R-:W-:-:S05]  /*12c90*/  F2FP.BF16.PACK_AB R5, R11, R10 ;  /* 0x0000000a0b05723e */ /* 0x008fca00000010ff */
[----:B------:R0:W-:Y:S04]  /*12ca0*/  STL [R1+0x70], R5 ;  /* 0x0000700501007387 */ /* 0x0001e80000100800 */
[----:B0-----:R-:W4:Y:S04]  /*12cb0*/  LDL.LU R5, [R1+0x3b0] ;  /* 0x0003b00001057983 */ /* 0x001f280000300800 */
[----:B------:R-:W3:Y:S04]  /*12cc0*/  LDL.LU R10, [R1+0x3c4] ;  /* 0x0003c400010a7983 */ /* 0x000ee80000300800 */
[----:B------:R-:W3:Y:S04]  /*12cd0*/  LDL.LU R11, [R1+0x3c0] ;  /* 0x0003c000010b7983 */ /* 0x000ee80000300800 */
        /* <DEDUP_REMOVED lines=13> */
[----:B------:R0:W-:Y:S01]  /*12db0*/  STL [R1+0x60], R25 ;  /* 0x0000601901007387 */ /* 0x0001e20000100800 */
[----:B------:R-:W-:-:S03]  /*12dc0*/  F2FP.BF16.PACK_AB R29, R18, R29 ;  /* 0x0000001d121d723e */ /* 0x000fc600000010ff */
[----:B0-----:R-:W3:Y:S01]  /*12dd0*/  LDL.LU R25, [R1+0xb90] ;  /* 0x000b900001197983 */ /* 0x001ee20000300800 */
[----:B--2---:R-:W-:-:S03]  /*12de0*/  F2FP.BF16.PACK_AB R19, R24, R19 ;  /* 0x000000131813723e */ /* 0x004fc600000010ff */
[----:B------:R-:W2:Y:S04]  /*12df0*/  LDL.LU R24, [R1+0xb8c] ;  /* 0x000b8c0001187983 */ /* 0x000ea80000300800 */
[----:B------:R0:W-:Y:S04]  /*12e00*/  STL [R1+0x5c], R19 ;  /* 0x00005c1301007387 */ /* 0x0001e80000100800 */
[----:B0-----:R-:W2:Y:S04]  /*12e10*/  LDL.LU R19, [R1+0xb88] ;  /* 0x000b880001137983 */ /* 0x001ea80000300800 */
[----:B------:R-:W2:Y:S01]  /*12e20*/  LDL.LU R18, [R1+0xb84] ;  /* 0x000b840001127983 */ /* 0x000ea20000300800 */
[----:B------:R-:W-:-:S02]  /*12e30*/  F2FP.BF16.PACK_AB R28, R0, R28 ;  /* 0x0000001c001c723e */ /* 0x000fc400000010ff */
[----:B------:R-:W-:Y:S02]  /*12e40*/  F2FP.BF16.PACK_AB R27, R13, R27 ;  /* 0x0000001b0d1b723e */ /* 0x000fe400000010ff */
[----:B------:R-:W-:Y:S01]  /*12e50*/  F2FP.BF16.PACK_AB R0, R17, R15 ;  /* 0x0000000f1100723e */ /* 0x000fe200000010ff */
[----:B------:R-:W-:Y:S01]  /*12e60*/  STL [R1+0x58], R29 ;  /* 0x0000581d01007387 */ /* 0x000fe20000100800 */
[----:B------:R-:W-:Y:S02]  /*12e70*/  F2FP.BF16.PACK_AB R26, R16, R26 ;  /* 0x0000001a101a723e */ /* 0x000fe400000010ff */
[----:B---3--:R-:W-:Y:S01]  /*12e80*/  F2FP.BF16.PACK_AB R25, R14, R25 ;  /* 0x000000190e19723e */ /* 0x008fe200000010ff */
[----:B------:R-:W-:Y:S01]  /*12e90*/  STL [R1+0x54], R28 ;  /* 0x0000541c01007387 */ /* 0x000fe20000100800 */
[----:B------:R-:W-:Y:S02]  /*12ea0*/  F2FP.BF16.PACK_AB R23, R2, R23 ;  /* 0x000000170217723e */ /* 0x000fe400000010ff */
[----:B------:R-:W-:Y:S01]  /*12eb0*/  F2FP.BF16.PACK_AB R22, R3, R22 ;  /* 0x000000160316723e */ /* 0x000fe200000010ff */
[----:B------:R-:W-:Y:S01]  /*12ec0*/  STL [R1+0xac8], R27 ;  /* 0x000ac81b01007387 */ /* 0x000fe20000100800 */
[----:B------:R-:W-:-:S03]  /*12ed0*/  F2FP.BF16.PACK_AB R21, R8, R21 ;  /* 0x000000150815723e */ /* 0x000fc600000010ff */
[----:B------:R-:W-:Y:S01]  /*12ee0*/  STL [R1+0x50], R0 ;  /* 0x0000500001007387 */ /* 0x000fe20000100800 */
[----:B------:R-:W-:-:S03]  /*12ef0*/  F2FP.BF16.PACK_AB R20, R9, R20 ;  /* 0x000000140914723e */ /* 0x000fc600000010ff */
[----:B------:R-:W-:Y:S01]  /*12f00*/  STL [R1+0xacc], R26 ;  /* 0x000acc1a01007387 */ /* 0x000fe20000100800 */
[----:B----4-:R-:W-:-:S03]  /*12f10*/  F2FP.BF16.PACK_AB R17, R4, R5 ;  /* 0x000000050411723e */ /* 0x010fc600000010ff */
[----:B------:R-:W-:Y:S01]  /*12f20*/  STL [R1+0xad0], R25 ;  /* 0x000ad01901007387 */ /* 0x000fe20000100800 */
[----:B--2---:R-:W-:-:S05]  /*12f30*/  F2FP.BF16.PACK_AB R24, R12, R24 ;  /* 0x000000180c18723e */ /* 0x004fca00000010ff */
[----:B------:R-:W-:Y:S04]  /*12f40*/  STL [R1+0xad4], R24 ;  /* 0x000ad41801007387 */ /* 0x000fe80000100800 */
[----:B------:R-:W-:Y:S01]  /*12f50*/  STL [R1+0xad8], R23 ;  /* 0x000ad81701007387 */ /* 0x000fe20000100800 */
[----:B------:R-:W-:-:S03]  /*12f60*/  F2FP.BF16.PACK_AB R19, R6, R19 ;  /* 0x000000130613723e */ /* 0x000fc600000010ff */
[----:B------:R-:W-:Y:S01]  /*12f70*/  STL [R1+0xadc], R22 ;  /* 0x000adc1601007387 */ /* 0x000fe20000100800 */
[----:B------:R-:W-:-:S03]  /*12f80*/  F2FP.BF16.PACK_AB R18, R7, R18 ;  /* 0x000000120712723e */ /* 0x000fc600000010ff */
[----:B------:R-:W-:Y:S04]  /*12f90*/  STL [R1+0xae0], R21 ;  /* 0x000ae01501007387 */ /* 0x000fe80000100800 */
[----:B------:R-:W-:Y:S04]  /*12fa0*/  STL [R1+0xae4], R20 ;  /* 0x000ae41401007387 */ /* 0x000fe80000100800 */
[----:B------:R-:W-:Y:S04]  /*12fb0*/  STL [R1+0xae8], R19 ;  /* 0x000ae81301007387 */ /* 0x000fe80000100800 */
[----:B------:R-:W-:Y:S04]  /*12fc0*/  STL [R1+0xaec], R18 ;  /* 0x000aec1201007387 */ /* 0x000fe80000100800 */
[----:B------:R-:W-:Y:S04]  /*12fd0*/  STL [R1+0xaf0], R17 ;  /* 0x000af01101007387 */ /* 0x000fe80000100800 */
[----:B------:R-:W2:Y:S04]  /*12fe0*/  LDL.LU R15, [R1+0x438] ;  /* 0x00043800010f7983 */ /* 0x000ea80000300800 */
[----:B------:R-:W3:Y:S04]  /*12ff0*/  LDL.LU R14, [R1+0x448] ;  /* 0x00044800010e7983 */ /* 0x000ee80000300800 */
[----:B---3--:R0:W-:Y:S04]  /*13000*/  STL [R1+0xb80], R14 ;  /* 0x000b800e01007387 */ /* 0x0081e80000100800 */
[----:B0-----:R-:W2:Y:S04]  /*13010*/  LDL.LU R14, [R1+0x43c] ;  /* 0x00043c00010e7983 */ /* 0x001ea80000300800 */
[----:B------:R-:W3:Y:S04]  /*13020*/  LDL.LU R13, [R1+0x458] ;  /* 0x00045800010d7983 */ /* 0x000ee80000300800 */
[----:B---3--:R0:W-:Y:S04]  /*13030*/  STL [R1+0xb7c], R13 ;  /* 0x000b7c0d01007387 */ /* 0x0081e80000100800 */
[----:B0-----:R-:W3:Y:S04]  /*13040*/  LDL.LU R13, [R1+0x44c] ;  /* 0x00044c00010d7983 */ /* 0x001ee80000300800 */
[----:B------:R-:W4:Y:S01]  /*13050*/  LDL.LU R12, [R1+0x468] ;  /* 0x00046800010c7983 */ /* 0x000f220000300800 */
[----:B------:R-:W-:-:S03]  /*13060*/  F2FP.BF16.PACK_AB R16, R10, R11 ;  /* 0x0000000b0a10723e */ /* 0x000fc600000010ff */
[----:B----4-:R0:W-:Y:S04]  /*13070*/  STL [R1+0xb78], R12 ;  /* 0x000b780c01007387 */ /* 0x0101e80000100800 */
[----:B0-----:R-:W4:Y:S04]  /*13080*/  LDL.LU R12, [R1+0x45c] ;  /* 0x00045c00010c7983 */ /* 0x001f280000300800 */
[----:B------:R-:W2:Y:S04]  /*13090*/  LDL.LU R11, [R1+0x430] ;  /* 0x00043000010b7983 */ /* 0x000ea80000300800 */
[----:B--2---:R0:W-:Y:S04]  /*130a0*/  STL [R1+0xb74], R11 ;  /* 0x000b740b01007387 */ /* 0x0041e80000100800 */
[----:B0-----:R-:W2:Y:S04]  /*130b0*/  LDL.LU R11, [R1+0x46c] ;  /* 0x00046c00010b7983 */ /* 0x001ea80000300800 */
        /* <DEDUP_REMOVED lines=21> */
[----:B------:R0:W-:Y:S04]  /*13210*/  STL [R1+0xaf4], R16 ;  /* 0x000af41001007387 */ /* 0x0001e80000100800 */
        /* <DEDUP_REMOVED lines=66> */
[----:B------:R-:W3:Y:S02]  /*13640*/  LDL.LU R14, [R1+0xb80] ;  /* 0x000b8000010e7983 */ /* 0x000ee40000300800 */
[----:B---3--:R-:W-:-:S02]  /*13650*/  F2FP.BF16.PACK_AB R14, R13, R14 ;  /* 0x0000000e0d0e723e */ /* 0x008fc400000010ff */
[----:B------:R-:W4:Y:S02]  /*13660*/  LDL.LU R13, [R1+0xb7c] ;  /* 0x000b7c00010d7983 */ /* 0x000f240000300800 */
[----:B----4-:R-:W-:Y:S02]  /*13670*/  F2FP.BF16.PACK_AB R13, R12, R13 ;  /* 0x0000000d0c0d723e */ /* 0x010fe400000010ff */
[----:B------:R-:W3:Y:S02]  /*13680*/  LDL.LU R12, [R1+0xb78] ;  /* 0x000b7800010c7983 */ /* 0x000ee40000300800 */
[----:B---3--:R-:W-:Y:S02]  /*13690*/  F2FP.BF16.PACK_AB R12, R11, R12 ;  /* 0x0000000c0b0c723e */ /* 0x008fe400000010ff */
[----:B------:R-:W3:Y:S02]  /*136a0*/  LDL.LU R11, [R1+0xb74] ;  /* 0x000b7400010b7983 */ /* 0x000ee40000300800 */
[----:B---3--:R-:W-:-:S02]  /*136b0*/  F2FP.BF16.PACK_AB R11, R10, R11 ;  /* 0x0000000b0a0b723e */ /* 0x008fc400000010ff */
[----:B------:R-:W3:Y:S02]  /*136c0*/  LDL.LU R10, [R1+0xb70] ;  /* 0x000b7000010a7983 */ /* 0x000ee40000300800 */
[----:B---3--:R-:W-:Y:S02]  /*136d0*/  F2FP.BF16.PACK_AB R10, R9, R10 ;  /* 0x0000000a090a723e */ /* 0x008fe400000010ff */
        /* <DEDUP_REMOVED lines=12> */
[----:B------:R-:W2:Y:S02]  /*137a0*/  LDL.LU R16, [R1+0xb54] ;  /* 0x000b540001107983 */ /* 0x000ea40000300800 */
[----:B--2---:R-:W-:Y:S02]  /*137b0*/  F2FP.BF16.PACK_AB R16, R17, R16 ;  /* 0x000000101110723e */ /* 0x004fe400000010ff */
        /* <DEDUP_REMOVED lines=13> */
[----:B------:R0:W-:Y:S04]  /*13890*/  STL [R1], R16 ;  /* 0x0000001001007387 */ /* 0x0001e80000100800 */
        /* <DEDUP_REMOVED lines=30> */
[----:B------:R-:W2:Y:S01]  /*13a80*/  LDL.LU R17, [R1+0xaf8] ;  /* 0x000af80001117983 */ /* 0x000ea20000300800 */
[----:B------:R-:W-:-:S03]  /*13a90*/  F2FP.BF16.PACK_AB R20, R19, R20 ;  /* 0x000000141314723e */ /* 0x000fc600000010ff */
[----:B------:R0:W-:Y:S01]  /*13aa0*/  STL [R1+0x20], R16 ;  /* 0x0000201001007387 */ /* 0x0001e20000100800 */
[----:B------:R-:W-:Y:S02]  /*13ab0*/  F2FP.BF16.PACK_AB R22, R21, R22 ;  /* 0x000000161516723e */ /* 0x000fe400000010ff */
[----:B------:R-:W-:Y:S01]  /*13ac0*/  F2FP.BF16.PACK_AB R24, R23, R24 ;  /* 0x000000181718723e */ /* 0x000fe200000010ff */
[----:B0-----:R0:W5:Y:S01]  /*13ad0*/  LDL.LU R16, [R1+0xaf4] ;  /* 0x000af40001107983 */ /* 0x0011620000300800 */
[----:B------:R-:W-:Y:S02]  /*13ae0*/  F2FP.BF16.PACK_AB R26, R25, R26 ;  /* 0x0000001a191a723e */ /* 0x000fe400000010ff */
[----:B------:R-:W-:Y:S02]  /*13af0*/  F2FP.BF16.PACK_AB R29, R27, R29 ;  /* 0x0000001d1b1d723e */ /* 0x000fe400000010ff */
[----:B------:R-:W-:Y:S02]  /*13b00*/  F2FP.BF16.PACK_AB R28, R0, R28 ;  /* 0x0000001c001c723e */ /* 0x000fe400000010ff */
[----:B------:R-:W-:-:S02]  /*13b10*/  F2FP.BF16.PACK_AB R0, R2, R3 ;  /* 0x000000030200723e */ /* 0x000fc400000010ff */
[----:B--2---:R-:W-:Y:S02]  /*13b20*/  F2FP.BF16.PACK_AB R18, R17, R18 ;  /* 0x000000121112723e */ /* 0x004fe400000010ff */
[----:B------:R0:W5:Y:S04]  /*13b30*/  LDL.LU R17, [R1+0xaf0] ;  /* 0x000af00001117983 */ /* 0x0001680000300800 */
[----:B------:R1:W-:Y:S04]  /*13b40*/  STL [R1+0x3c], R18 ;  /* 0x00003c1201007387 */ /* 0x0003e80000100800 */
[----:B-1----:R0:W5:Y:S04]  /*13b50*/  LDL.LU R18, [R1+0xaec] ;  /* 0x000aec0001127983 */ /* 0x0021680000300800 */
        /* <DEDUP_REMOVED lines=14> */
[----:B------:R0:W-:Y:S04]  /*13c40*/  STL [R1+0x40], R0 ;  /* 0x0000400001007387 */ /* 0x0001e80000100800 */
[----:B------:R0:W-:Y:S02]  /*13c50*/  STL [R1+0x44], R28 ;  /* 0x0000441c01007387 */ /* 0x0001e40000100800 */
.L_x_0:
[----:B01----:R-:W2:Y:S04]  /*13c60*/  LDL.LU R29, [R1] ;  /* 0x00000000011d7983 */ /* 0x003ea80000300800 */
[----:B------:R-:W3:Y:S04]  /*13c70*/  LDL.LU R3, [R1+0x4] ;  /* 0x0000040001037983 */ /* 0x000ee80000300800 */
[----:B------:R-:W4:Y:S04]  /*13c80*/  LDL.LU R2, [R1+0x8] ;  /* 0x0000080001027983 */ /* 0x000f280000300800 */
[----:B------:R-:W4:Y:S04]  /*13c90*/  LDL.LU R0, [R1+0xc] ;  /* 0x00000c0001007983 */ /* 0x000f280000300800 */
[----:B------:R0:W-:Y:S04]  /*13ca0*/  STL [R1+0xc28], R7 ;  /* 0x000c280701007387 */ /* 0x0001e80000100800 */
[----:B0-----:R-:W4:Y:S04]  /*13cb0*/  LDL.LU R7, [R1+0x1c] ;  /* 0x00001c0001077983 */ /* 0x001f280000300800 */
[----:B------:R-:W-:Y:S04]  /*13cc0*/  STL.64 [R1+0xc20], R10 ;  /* 0x000c200a01007387 */ /* 0x000fe80000100a00 */
[----:B------:R-:W-:Y:S04]  /*13cd0*/  STL.64 [R1+0xc18], R8 ;  /* 0x000c180801007387 */ /* 0x000fe80000100a00 */
[----:B------:R-:W-:Y:S04]  /*13ce0*/  STL.64 [R1+0xc10], R14 ;  /* 0x000c100e01007387 */ /* 0x000fe80000100a00 */
[----:B------:R0:W-:Y:S04]  /*13cf0*/  STL.64 [R1+0xc08], R12 ;  /* 0x000c080c01007387 */ /* 0x0001e80000100a00 */
[----:B0-----:R-:W4:Y:S04]  /*13d00*/  LDL.LU R12, [R1+0x30] ;  /* 0x00003000010c7983 */ /* 0x001f280000300800 */
[----:B------:R-:W4:Y:S04]  /*13d10*/  LDL.LU R13, [R1+0x34] ;  /* 0x00003400010d7983 */ /* 0x000f280000300800 */
[----:B------:R-:W4:Y:S04]  /*13d20*/  LDL.LU R14, [R1+0x38] ;  /* 0x00003800010e7983 */ /* 0x000f280000300800 */
[----:B------:R-:W4:Y:S04]  /*13d30*/  LDL.LU R15, [R1+0x3c] ;  /* 0x00003c00010f7983 */ /* 0x000f280000300800 */
[----:B------:R-:W4:Y:S04]  /*13d40*/  LDL.LU R8, [R1+0x40] ;  /* 0x0000400001087983 */ /* 0x000f280000300800 */
[----:B------:R-:W4:Y:S04]  /*13d50*/  LDL.LU R9, [R1+0x44] ;  /* 0x0000440001097983 */ /* 0x000f280000300800 */
[----:B------:R-:W4:Y:S04]  /*13d60*/  LDL.LU R10, [R1+0x48] ;  /* 0x00004800010a7983 */ /* 0x000f280000300800 */
[----:B------:R-:W4:Y:S04]  /*13d70*/  LDL.LU R11, [R1+0x4c] ;  /* 0x00004c00010b7983 */ /* 0x000f280000300800 */
[----:B-----5:R-:W-:Y:S04]  /*13d80*/  STL.64 [R1+0xc00], R18 ;  /* 0x000c001201007387 */ /* 0x020fe80000100a00 */
[----:B------:R0:W-:Y:S04]  /*13d90*/  STL.64 [R1+0xbf8], R16 ;  /* 0x000bf81001007387 */ /* 0x0001e80000100a00 */
[----:B0-----:R-:W4:Y:S04]  /*13da0*/  LDL.LU R16, [R1+0x20] ;  /* 0x0000200001107983 */ /* 0x001f280000300800 */
[----:B------:R-:W4:Y:S04]  /*13db0*/  LDL.LU R17, [R1+0x24] ;  /* 0x0000240001117983 */ /* 0x000f280000300800 */
[----:B------:R-:W4:Y:S04]  /*13dc0*/  LDL.LU R18, [R1+0x28] ;  /* 0x0000280001127983 */ /* 0x000f280000300800 */
[----:B------:R-:W4:Y:S04]  /*13dd0*/  LDL.LU R19, [R1+0x2c] ;  /* 0x00002c0001137983 */ /* 0x000f280000300800 */
[----:B------:R-:W4:Y:S04]  /*13de0*/  LDL R28, [R1+0xa50] ;  /* 0x000a5000011c7983 */ /* 0x000f280000100800 */
[----:B------:R-:W-:Y:S04]  /*13df0*/  STL.64 [R1+0xbf0], R22 ;  /* 0x000bf01601007387 */ /* 0x000fe80000100a00 */
[----:B------:R0:W-:Y:S04]  /*13e00*/  STL.64 [R1+0xbe8], R20 ;  /* 0x000be81401007387 */ /* 0x0001e80000100a00 */
[----:B0-----:R-:W4:Y:S04]  /*13e10*/  LDL.LU R20, [R1+0x10] ;  /* 0x0000100001147983 */ /* 0x001f280000300800 */
[----:B------:R-:W4:Y:S04]  /*13e20*/  LDL.LU R21, [R1+0x14] ;  /* 0x0000140001157983 */ /* 0x000f280000300800 */
[----:B------:R-:W4:Y:S04]  /*13e30*/  LDL.LU R22, [R1+0x18] ;  /* 0x0000180001167983 */ /* 0x000f280000300800 */
[----:B------:R-:W-:Y:S04]  /*13e40*/  STL.64 [R1+0xbe0], R26 ;  /* 0x000be01a01007387 */ /* 0x000fe80000100a00 */
[----:B------:R2:W-:Y:S02]  /*13e50*/  STL.64 [R1+0xbd8], R24 ;  /* 0x000bd81801007387 */ /* 0x0005e40000100a00 */
[----:B--2---:R-:W-:-:S02]  /*13e60*/  IMAD.MOV.U32 R24, RZ, RZ, R29 ;  /* 0x000000ffff187224 */ /* 0x004fc400078e001d */
[----:B------:R-:W0:Y:S01]  /*13e70*/  S2R R29, SR_TID.X ;  /* 0x00000000001d7919 */ /* 0x000e220000002100 */
[----:B---3--:R-:W-:-:S03]  /*13e80*/  IMAD.MOV.U32 R25, RZ, RZ, R3 ;  /* 0x000000ffff197224 */ /* 0x008fc600078e0003 */
[----:B------:R-:W1:Y:S01]  /*13e90*/  S2R R3, SR_TID.X ;  /* 0x0000000000037919 */ /* 0x000e620000002100 */
[----:B----4-:R-:W-:Y:S02]  /*13ea0*/  IMAD.MOV.U32 R26, RZ, RZ, R2 ;  /* 0x000000ffff1a7224 */ /* 0x010fe400078e0002 */
[----:B------:R-:W-:Y:S02]  /*13eb0*/  IMAD.MOV.U32 R27, RZ, RZ, R0 ;  /* 0x000000ffff1b7224 */ /* 0x000fe400078e0000 */
[C---:B0-----:R-:W-:Y:S02]  /*13ec0*/  IMAD.SHL.U32 R0, R29.reuse, 0x4, RZ ;  /* 0x000000041d007824 */ /* 0x041fe400078e00ff */
[----:B------:R-:W-:Y:S02]  /*13ed0*/  IMAD.SHL.U32 R2, R29, 0x100, RZ ;  /* 0x000001001d027824 */ /* 0x000fe400078e00ff */
[----:B------:R-:W-:Y:S01]  /*13ee0*/  IMAD.MOV.U32 R23, RZ, RZ, R7 ;  /* 0x000000ffff177224 */ /* 0x000fe200078e0007 */
[----:B-1----:R-:W-:Y:S01]  /*13ef0*/  LOP3.LUT R7, R3, 0x60, RZ, 0xc0, !PT ;  /* 0x0000006003077812 */ /* 0x002fe200078ec0ff */
[----:B------:R-:W-:Y:S01]  /*13f00*/  IMAD.SHL.U32 R3, R29, 0x20, RZ ;  /* 0x000000201d037824 */ /* 0x000fe200078e00ff */
[----:B------:R-:W-:-:S02]  /*13f10*/  LOP3.LUT R0, R0, 0x70, RZ, 0xc0, !PT ;  /* 0x0000007000007812 */ /* 0x000fc400078ec0ff */
[----:B------:R-:W-:-:S03]  /*13f20*/  LOP3.LUT R2, R2, 0x1800, RZ, 0xc0, !PT ;  /* 0x0000180002027812 */ /* 0x000fc600078ec0ff */
[----:B------:R-:W-:Y:S01]  /*13f30*/  IMAD R0, R7, 0x8, R0 ;  /* 0x0000000807007824 */ /* 0x000fe200078e0200 */
[----:B------:R-:W-:Y:S01]  /*13f40*/  LOP3.LUT R2, R2, 0x60, R3, 0xf8, !PT ;  /* 0x0000006002027812 */ /* 0x000fe200078ef803 */
[----:B------:R-:W2:Y:S01]  /*13f50*/  LDL.LU R7, [R1+0xc28] ;  /* 0x000c280001077983 */ /* 0x000ea20000300800 */
[----:B------:R-:W-:Y:S02]  /*13f60*/  IMAD.SHL.U32 R29, R29, 0x400, RZ ;  /* 0x000004001d1d7824 */ /* 0x000fe400078e00ff */
[----:B------:R-:W-:Y:S01]  /*13f70*/  LOP3.LUT R0, R2, R0, RZ, 0x3c, !PT ;  /* 0x0000000002007212 */ /* 0x000fe200078e3cff */
[----:B------:R-:W-:Y:S02]  /*13f80*/  BAR.SYNC.DEFER_BLOCKING 0x0 ;  /* 0x0000000000007b1d */ /* 0x000fe40000010000 */
[----:B------:R-:W-:-:S04]  /*13f90*/  LOP3.LUT R29, R29, 0x1800, RZ, 0xc0, !PT ;  /* 0x000018001d1d7812 */ /* 0x000fc800078ec0ff */
[----:B------:R-:W0:Y:S04]  /*13fa0*/  S2R R2, SR_TID.X ;  /* 0x0000000000027919 */ /* 0x000e280000002100 */
[----:B------:R-:W-:Y:S01]  /*13fb0*/  STS.128 [R0+0x80], R12 ;  /* 0x0000800c00007388 */ /* 0x000fe20000000c00 */
[----:B0-----:R-:W-:-:S03]  /*13fc0*/  LOP3.LUT R2, R2, 0x7f, RZ, 0xc0, !PT ;  /* 0x0000007f02027812 */ /* 0x001fc600078ec0ff */
[----:B------:R0:W-:Y:S04]  /*13fd0*/  STS.128 [R0], R8 ;  /* 0x0000000800007388 */ /* 0x0001e80000000c00 */
[----:B0-----:R-:W3:Y:S04]  /*13fe0*/  LDL.LU.64 R10, [R1+0xc20] ;  /* 0x000c2000010a7983 */ /* 0x001ee80000300a00 */
[----:B------:R-:W3:Y:S04]  /*13ff0*/  LDL.LU.64 R8, [R1+0xc18] ;  /* 0x000c180001087983 */ /* 0x000ee80000300a00 */
[----:B------:R-:W4:Y:S04]  /*14000*/  LDL.LU.64 R14, [R1+0xc10] ;  /* 0x000c1000010e7983 */ /* 0x000f280000300a00 */
[----:B------:R-:W4:Y:S04]  /*14010*/  LDL.LU.64 R12, [R1+0xc08] ;  /* 0x000c0800010c7983 */ /* 0x000f280000300a00 */
[----:B------:R0:W-:Y:S01]  /*14020*/  STS.128 [R0+0x400], R16 ;  /* 0x0004001000007388 */ /* 0x0001e20000000c00 */
[----:B------:R-:W-:-:S02]  /*14030*/  IADD3 R3, R28, 0x1, RZ ;  /* 0x000000011c037810 */ /* 0x000fc40007ffe0ff */
[----:B------:R-:W-:Y:S02]  /*14040*/  IADD3 R28, R28, 0x2, RZ ;  /* 0x000000021c1c7810 */ /* 0x000fe40007ffe0ff */
[----:B------:R-:W-:Y:S02]  /*14050*/  ISETP.GE.AND P0, PT, R3, c[0x0][0x17c], PT ;  /* 0x00005f0003007a0c */ /* 0x000fe40003f06270 */
[----:B------:R-:W-:Y:S01]  /*14060*/  ISETP.GE.AND P3, PT, R28, c[0x0][0x17c], PT ;  /* 0x00005f001c007a0c */ /* 0x000fe20003f66270 */
[----:B------:R-:W-:Y:S01]  /*14070*/  IMAD R28, R2, 0x10, R29 ;  /* 0x00000010021c7824 */ /* 0x000fe200078e021d */
[----:B------:R-:W-:Y:S04]  /*14080*/  STS.128 [R0+0x480], R20 ;  /* 0x0004801400007388 */ /* 0x000fe80000000c00 */
[----:B------:R-:W-:Y:S06]  /*14090*/  BAR.SYNC.DEFER_BLOCKING 0x0 ;  /* 0x0000000000007b1d */ /* 0x000fec0000010000 */
[----:B0-----:R-:W4:Y:S01]  /*140a0*/  LDL.LU.64 R18, [R1+0xc00] ;  /* 0x000c000001127983 */ /* 0x001f220000300a00 */
[----:B------:R-:W-:-:S03]  /*140b0*/  LOP3.LUT R29, R28, 0x20, RZ, 0x3c, !PT ;  /* 0x000000201c1d7812 */ /* 0x000fc600078e3cff */
[----:B------:R-:W4:Y:S04]  /*140c0*/  LDL.LU.64 R16, [R1+0xbf8] ;  /* 0x000bf80001107983 */ /* 0x000f280000300a00 */
[----:B------:R-:W0:Y:S01]  /*140d0*/  LDS.128 R20, [R28] ;  /* 0x000000001c147984 */ /* 0x000e220000000c00 */
[----:B------:R-:W-:-:S03]  /*140e0*/  LOP3.LUT R3, R28, 0x40, RZ, 0x3c, !PT ;  /* 0x000000401c037812 */ /* 0x000fc600078e3cff */
[----:B0-----:R-:W-:Y:S04]  /*140f0*/  STL.64 [R1+0x30], R20 ;  /* 0x0000301401007387 */ /* 0x001fe80000100a00 */
[----:B------:R-:W-:Y:S04]  /*14100*/  STL.64 [R1+0x38], R22 ;  /* 0x0000381601007387 */ /* 0x000fe80000100a00 */
[----:B------:R-:W0:Y:S01]  /*14110*/  LDS.128 R20, [R29] ;  /* 0x000000001d147984 */ /* 0x000e220000000c00 */
[----:B------:R-:W-:-:S03]  /*14120*/  LOP3.LUT R2, R28, 0x60, RZ, 0x3c, !PT ;  /* 0x000000601c027812 */ /* 0x000fc600078e3cff */
[----:B0-----:R-:W-:Y:S04]  /*14130*/  STL.64 [R1+0xa0], R20 ;  /* 0x0000a01401007387 */ /* 0x001fe80000100a00 */
[----:B------:R-:W-:Y:S04]  /*14140*/  STL.64 [R1+0xa8], R22 ;  /* 0x0000a81601007387 */ /* 0x000fe80000100a00 */
[----:B------:R-:W0:Y:S04]  /*14150*/  LDS.128 R20, [R3] ;  /* 0x0000000003147984 */ /* 0x000e280000000c00 */
[----:B0-----:R-:W-:Y:S04]  /*14160*/  STL.64 [R1+0xd0], R20 ;  /* 0x0000d01401007387 */ /* 0x001fe80000100a00 */
[----:B------:R-:W-:Y:S04]  /*14170*/  STL.64 [R1+0xd8], R22 ;  /* 0x0000d81601007387 */ /* 0x000fe80000100a00 */
[----:B------:R-:W0:Y:S04]  /*14180*/  LDS.128 R20, [R2] ;  /* 0x0000000002147984 */ /* 0x000e280000000c00 */
[----:B------:R-:W-:Y:S06]  /*14190*/  BAR.SYNC.DEFER_BLOCKING 0x0 ;  /* 0x0000000000007b1d */ /* 0x000fec0000010000 */
[----:B------:R-:W-:Y:S04]  /*141a0*/  STS.128 [R0], R24 ;  /* 0x0000001800007388 */ /* 0x000fe80000000c00 */
[----:B--2---:R-:W-:Y:S04]  /*141b0*/  STS.128 [R0+0x80], R4 ;  /* 0x0000800400007388 */ /* 0x004fe80000000c00 */
[----:B---3--:R-:W-:Y:S04]  /*141c0*/  STS.128 [R0+0x400], R8 ;  /* 0x0004000800007388 */ /* 0x008fe80000000c00 */
[----:B----4-:R-:W-:Y:S04]  /*141d0*/  STS.128 [R0+0x480], R12 ;  /* 0x0004800c00007388 */ /* 0x010fe80000000c00 */
[----:B------:R-:W-:Y:S06]  /*141e0*/  BAR.SYNC.DEFER_BLOCKING 0x0 ;  /* 0x0000000000007b1d */ /* 0x000fec0000010000 */
[----:B------:R-:W1:Y:S04]  /*141f0*/  LDS.128 R24, [R28] ;  /* 0x000000001c187984 */ /* 0x000e680000000c00 */
[----:B0-----:R-:W-:Y:S04]  /*14200*/  STL.64 [R1+0xf0], R20 ;  /* 0x0000f01401007387 */ /* 0x001fe80000100a00 */
[----:B------:R0:W-:Y:S04]  /*14210*/  STL.64 [R1+0xf8], R22 ;  /* 0x0000f81601007387 */ /* 0x0001e80000100a00 */
[----:B0-----:R-:W2:Y:S04]  /*14220*/  LDL.LU.64 R22, [R1+0xbf0] ;  /* 0x000bf00001167983 */ /* 0x001ea80000300a00 */
[----:B------:R-:W2:Y:S04]  /*14230*/  LDL.LU.64 R20, [R1+0xbe8] ;  /* 0x000be80001147983 */ /* 0x000ea80000300a00 */
[----:B------:R-:W3:Y:S04]  /*14240*/  LDL.LU R4, [R1+0xc0] ;  /* 0x0000c00001047983 */ /* 0x000ee80000300800 */
[----:B------:R-:W3:Y:S04]  /*14250*/  LDL.LU R5, [R1+0xc4] ;  /* 0x0000c40001057983 */ /* 0x000ee80000300800 */
[----:B------:R-:W3:Y:S04]  /*14260*/  LDL.LU R6, [R1+0xc8] ;  /* 0x0000c80001067983 */ /* 0x000ee80000300800 */
[----:B------:R-:W3:Y:S04]  /*14270*/  LDL.LU R7, [R1+0xcc] ;  /* 0x0000cc0001077983 */ /* 0x000ee80000300800 */
[----:B------:R-:W4:Y:S04]  /*14280*/  LDL.LU R12, [R1+0x80] ;  /* 0x00008000010c7983 */ /* 0x000f280000300800 */
[----:B------:R-:W4:Y:S04]  /*14290*/  LDL.LU R13, [R1+0x84] ;  /* 0x00008400010d7983 */ /* 0x000f280000300800 */
[----:B------:R-:W4:Y:S04]  /*142a0*/  LDL.LU R14, [R1+0x88] ;  /* 0x00008800010e7983 */ /* 0x000f280000300800 */
[----:B------:R-:W4:Y:S04]  /*142b0*/  LDL.LU R15, [R1+0x8c] ;  /* 0x00008c00010f7983 */ /* 0x000f280000300800 */
[----:B-1----:R-:W-:Y:S04]  /*142c0*/  STL.64 [R1+0x20], R24 ;  /* 0x0000201801007387 */ /* 0x002fe80000100a00 */
[----:B------:R-:W-:Y:S04]  /*142d0*/  STL.64 [R1+0x28], R26 ;  /* 0x0000281a01007387 */ /* 0x000fe80000100a00 */
        /* <DEDUP_REMOVED lines=9> */
[----:B------:R-:W-:Y:S06]  /*14370*/  BAR.SYNC.DEFER_BLOCKING 0x0 ;  /* 0x0000000000007b1d */ /* 0x000fec0000010000 */
[----:B0-----:R-:W-:Y:S04]  /*14380*/  STL.64 [R1+0x100], R24 ;  /* 0x0001001801007387 */ /* 0x001fe80000100a00 */
[----:B------:R0:W-:Y:S04]  /*14390*/  STL.64 [R1+0x108], R26 ;  /* 0x0001081a01007387 */ /* 0x0001e80000100a00 */
[----:B0-----:R-:W3:Y:S04]  /*143a0*/  LDL.LU.64 R26, [R1+0xbe0] ;  /* 0x000be000011a7983 */ /* 0x001ee80000300a00 */
[----:B------:R-:W4:Y:S04]  /*143b0*/  LDL.LU.64 R24, [R1+0xbd8] ;  /* 0x000bd80001187983 */ /* 0x000f280000300a00 */
[----:B------:R0:W-:Y:S04]  /*143c0*/  STS.128 [R0], R16 ;  /* 0x0000001000007388 */ /* 0x0001e80000000c00 */
[----:B0-----:R-:W4:Y:S04]  /*143d0*/  LDL.LU R16, [R1+0x70] ;  /* 0x0000700001107983 */ /* 0x001f280000300800 */
[----:B------:R-:W4:Y:S04]  /*143e0*/  LDL.LU R17, [R1+0x74] ;  /* 0x0000740001117983 */ /* 0x000f280000300800 */
[----:B------:R-:W4:Y:S04]  /*143f0*/  LDL.LU R18, [R1+0x78] ;  /* 0x0000780001127983 */ /* 0x000f280000300800 */
[----:B------:R-:W4:Y:S04]  /*14400*/  LDL.LU R19, [R1+0x7c] ;  /* 0x00007c0001137983 */ /* 0x000f280000300800 */
[----:B--2---:R0:W-:Y:S04]  /*14410*/  STS.128 [R0+0x80], R20 ;  /* 0x0000801400007388 */ /* 0x0041e80000000c00 */
[----:B0-----:R-:W2:Y:S04]  /*14420*/  LDL.LU R20, [R1+0x60] ;  /* 0x0000600001147983 */ /* 0x001ea80000300800 */
[----:B------:R-:W2:Y:S04]  /*14430*/  LDL.LU R21, [R1+0x64] ;  /* 0x0000640001157983 */ /* 0x000ea80000300800 */
[----:B------:R-:W2:Y:S04]  /*14440*/  LDL.LU R22, [R1+0x68] ;  /* 0x0000680001167983 */ /* 0x000ea80000300800 */
[----:B------:R-:W2:Y:S04]  /*14450*/  LDL.LU R23, [R1+0x6c] ;  /* 0x00006c0001177983 */ /* 0x000ea80000300800 */
[----:B---3--:R-:W-:Y:S04]  /*14460*/  STL [R1+0xb30], R27 ;  /* 0x000b301b01007387 */ /* 0x008fe80000100800 */
[----:B----4-:R0:W-:Y:S04]  /*14470*/  STS.128 [R0+0x400], R24 ;  /* 0x0004001800007388 */ /* 0x0101e80000000c00 */
[----:B0-----:R-:W3:Y:S04]  /*14480*/  LDL.LU R24, [R1+0x50] ;  /* 0x0000500001187983 */ /* 0x001ee80000300800 */
[----:B------:R-:W3:Y:S04]  /*14490*/  LDL.LU R25, [R1+0x54] ;  /* 0x0000540001197983 */ /* 0x000ee80000300800 */
[----:B------:R-:W3:Y:S04]  /*144a0*/  LDL.LU R26, [R1+0x58] ;  /* 0x00005800011a7983 */ /* 0x000ee80000300800 */
[----:B------:R-:W3:Y:S04]  /*144b0*/  LDL.LU R27, [R1+0x5c] ;  /* 0x00005c00011b7983 */ /* 0x000ee80000300800 */
[----:B---3--:R-:W-:Y:S04]  /*144c0*/  STS.128 [R0+0x480], R24 ;  /* 0x0004801800007388 */ /* 0x008fe80000000c00 */
[----:B------:R-:W-:Y:S06]  /*144d0*/  BAR.SYNC.DEFER_BLOCKING 0x0 ;  /* 0x0000000000007b1d */ /* 0x000fec0000010000 */
[----:B------:R-:W0:Y:S04]  /*144e0*/  LDS.128 R24, [R28] ;  /* 0x000000001c187984 */ /* 0x000e280000000c00 */
[----:B0-----:R-:W-:Y:S04]  /*144f0*/  STL.64 [R1], R24 ;  /* 0x0000001801007387 */ /* 0x001fe80000100a00 */
[----:B------:R-:W-:Y:S04]  /*14500*/  STL.64 [R1+0x8], R26 ;  /* 0x0000081a01007387 */ /* 0x000fe80000100a00 */
[----:B------:R-:W0:Y:S04]  /*14510*/  LDS.128 R24, [R29] ;  /* 0x000000001d187984 */ /* 0x000e280000000c00 */
[----:B0-----:R-:W-:Y:S04]  /*14520*/  STL.64 [R1+0x40], R24 ;  /* 0x0000401801007387 */ /* 0x001fe80000100a00 */
[----:B------:R-:W-:Y:S04]  /*14530*/  STL.64 [R1+0x48], R26 ;  /* 0x0000481a01007387 */ /* 0x000fe80000100a00 */
[----:B------:R-:W0:Y:S04]  /*14540*/  LDS.128 R24, [R8] ;  /* 0x0000000008187984 */ /* 0x000e280000000c00 */
[----:B0-----:R-:W-:Y:S04]  /*14550*/  STL.64 [R1+0x50], R24 ;  /* 0x0000501801007387 */ /* 0x001fe80000100a00 */
[----:B------:R-:W-:Y:S04]  /*14560*/  STL.64 [R1+0x58], R26 ;  /* 0x0000581a01007387 */ /* 0x000fe80000100a00 */
[----:B------:R-:W0:Y:S04]  /*14570*/  LDS.128 R24, [R9] ;  /* 0x0000000009187984 */ /* 0x000e280000000c00 */
[----:B------:R-:W-:Y:S06]  /*14580*/  BAR.SYNC.DEFER_BLOCKING 0x0 ;  /* 0x0000000000007b1d */ /* 0x000fec0000010000 */
[----:B------:R1:W-:Y:S04]  /*14590*/  STS.128 [R0+0x80], R16 ;  /* 0x0000801000007388 */ /* 0x0003e80000000c00 */
[----:B0-----:R-:W-:Y:S04]  /*145a0*/  STL.64 [R1+0xe0], R24 ;  /* 0x0000e01801007387 */ /* 0x001fe80000100a00 */
[----:B------:R-:W-:Y:S04]  /*145b0*/  STL.64 [R1+0xe8], R26 ;  /* 0x0000e81a01007387 */ /* 0x000fe80000100a00 */
[----:B-1----:R-:W3:Y:S04]  /*145c0*/  LDL.LU R16, [R1+0x260] ;  /* 0x0002600001107983 */ /* 0x002ee80000300800 */
[----:B------:R-:W3:Y:S04]  /*145d0*/  LDL.LU R17, [R1+0x264] ;  /* 0x0002640001117983 */ /* 0x000ee80000300800 */
[----:B------:R-:W4:Y:S04]  /*145e0*/  LDL.LU R18, [R1+0x268] ;  /* 0x0002680001127983 */ /* 0x000f280000300800 */
[----:B------:R-:W4:Y:S04]  /*145f0*/  LDL.LU R19, [R1+0x26c] ;  /* 0x00026c0001137983 */ /* 0x000f280000300800 */
[----:B--2---:R0:W-:Y:S04]  /*14600*/  STS.128 [R0], R20 ;  /* 0x0000001400007388 */ /* 0x0041e80000000c00 */
[----:B----4-:R-:W-:Y:S04]  /*14610*/  STL.64 [R1+0xb90], R18 ;  /* 0x000b901201007387 */ /* 0x010fe80000100a00 */
[----:B---3--:R1:W-:Y:S04]  /*14620*/  STL.64 [R1+0xb88], R16 ;  /* 0x000b881001007387 */ /* 0x0083e80000100a00 */
[----:B0-----:R-:W2:Y:S04]  /*14630*/  LDL.LU R20, [R1+0x1c0] ;  /* 0x0001c00001147983 */ /* 0x001ea80000300800 */
[----:B------:R-:W2:Y:S04]  /*14640*/  LDL.LU R21, [R1+0x1c4] ;  /* 0x0001c40001157983 */ /* 0x000ea80000300800 */
[----:B------:R-:W3:Y:S04]  /*14650*/  LDL.LU R22, [R1+0x1c8] ;  /* 0x0001c80001167983 */ /* 0x000ee80000300800 */
[----:B------:R-:W3:Y:S04]  /*14660*/  LDL.LU R23, [R1+0x1cc] ;  /* 0x0001cc0001177983 */ /* 0x000ee80000300800 */
[----:B---3--:R-:W-:Y:S04]  /*14670*/  STL.64 [R1+0xba0], R22 ;  /* 0x000ba01601007387 */ /* 0x008fe80000100a00 */
[----:B--2---:R0:W-:Y:S04]  /*14680*/  STL.64 [R1+0xb98], R20 ;  /* 0x000b981401007387 */ /* 0x0041e80000100a00 */
[----:B-1----:R-:W2:Y:S04]  /*14690*/  LDL.LU R16, [R1+0x150] ;  /* 0x0001500001107983 */ /* 0x002ea80000300800 */
[----:B------:R-:W2:Y:S04]  /*146a0*/  LDL.LU R17, [R1+0x154] ;  /* 0x0001540001117983 */ /* 0x000ea80000300800 */
[----:B------:R-:W3:Y:S04]  /*146b0*/  LDL.LU R18, [R1+0x158] ;  /* 0x0001580001127983 */ /* 0x000ee80000300800 */
[----:B------:R-:W3:Y:S04]  /*146c0*/  LDL.LU R19, [R1+0x15c] ;  /* 0x00015c0001137983 */ /* 0x000ee80000300800 */
[----:B---3--:R-:W-:Y:S04]  /*146d0*/  STL.64 [R1+0xbb0], R18 ;  /* 0x000bb01201007387 */ /* 0x008fe80000100a00 */
[----:B--2---:R1:W-:Y:S04]  /*146e0*/  STL.64 [R1+0xba8], R16 ;  /* 0x000ba81001007387 */ /* 0x0043e80000100a00 */
[----:B0-----:R-:W2:Y:S04]  /*146f0*/  LDL.LU R20, [R1+0x130] ;  /* 0x0001300001147983 */ /* 0x001ea80000300800 */
[----:B------:R-:W2:Y:S04]  /*14700*/  LDL.LU R21, [R1+0x134] ;  /* 0x0001340001157983 */ /* 0x000ea80000300800 */
[----:B------:R-:W3:Y:S04]  /*14710*/  LDL.LU R22, [R1+0x138] ;  /* 0x0001380001167983 */ /* 0x000ee80000300800 */
[----:B------:R-:W3:Y:S04]  /*14720*/  LDL.LU R23, [R1+0x13c] ;  /* 0x00013c0001177983 */ /* 0x000ee80000300800 */
[----:B------:R-:W-:Y:S04]  /*14730*/  STS.128 [R0+0x400], R12 ;  /* 0x0004000c00007388 */ /* 0x000fe80000000c00 */
[----:B------:R-:W-:Y:S04]  /*14740*/  STS.128 [R0+0x480], R4 ;  /* 0x0004800400007388 */ /* 0x000fe80000000c00 */
[----:B------:R-:W-:Y:S06]  /*14750*/  BAR.SYNC.DEFER_BLOCKING 0x0 ;  /* 0x0000000000007b1d */ /* 0x000fec0000010000 */
[----:B------:R-:W0:Y:S04]  /*14760*/  LDS.128 R12, [R28] ;  /* 0x000000001c0c7984 */ /* 0x000e280000000c00 */
[----:B------:R-:W4:Y:S04]  /*14770*/  LDS.128 R4, [R8] ;  /* 0x0000000008047984 */ /* 0x000f280000000c00 */
[----:B---3--:R-:W-:Y:S04]  /*14780*/  STL.64 [R1+0xbc0], R22 ;  /* 0x000bc01601007387 */ /* 0x008fe80000100a00 */
[----:B--2---:R2:W-:Y:S04]  /*14790*/  STL.64 [R1+0xbb8], R20 ;  /* 0x000bb81401007387 */ /* 0x0045e80000100a00 */
[----:B-1----:R-:W3:Y:S04]  /*147a0*/  LDL.LU R16, [R1+0x120] ;  /* 0x0001200001107983 */ /* 0x002ee80000300800 */
[----:B------:R-:W3:Y:S04]  /*147b0*/  LDL.LU R17, [R1+0x124] ;  /* 0x0001240001117983 */ /* 0x000ee80000300800 */
[----:B------:R-:W2:Y:S04]  /*147c0*/  LDL.LU R18, [R1+0x128] ;  /* 0x0001280001127983 */ /* 0x000ea80000300800 */
[----:B------:R-:W2:Y:S04]  /*147d0*/  LDL.LU R19, [R1+0x12c] ;  /* 0x00012c0001137983 */ /* 0x000ea80000300800 */
[----:B--2---:R-:W-:Y:S04]  /*147e0*/  STL.64 [R1+0xbd0], R18 ;  /* 0x000bd01201007387 */ /* 0x004fe80000100a00 */
[----:B---3--:R-:W-:Y:S04]  /*147f0*/  STL.64 [R1+0xbc8], R16 ;  /* 0x000bc81001007387 */ /* 0x008fe80000100a00 */
[----:B------:R-:W1:Y:S04]  /*14800*/  LDS.128 R16, [R29] ;  /* 0x000000001d107984 */ /* 0x000e680000000c00 */
[----:B------:R-:W2:Y:S04]  /*14810*/  LDL.LU R20, [R1+0x110] ;  /* 0x0001100001147983 */ /* 0x000ea80000300800 */
[----:B------:R-:W2:Y:S04]  /*14820*/  LDL.LU R21, [R1+0x114] ;  /* 0x0001140001157983 */ /* 0x000ea80000300800 */
[----:B------:R-:W2:Y:S04]  /*14830*/  LDL.LU R22, [R1+0x118] ;  /* 0x0001180001167983 */ /* 0x000ea80000300800 */
[----:B------:R-:W2:Y:S04]  /*14840*/  LDL.LU R23, [R1+0x11c] ;  /* 0x00011c0001177983 */ /* 0x000ea80000300800 */
[----:B------:R-:W3:Y:S04]  /*14850*/  LDL.LU R24, [R1+0x170] ;  /* 0x0001700001187983 */ /* 0x000ee80000300800 */
[----:B------:R-:W3:Y:S04]  /*14860*/  LDL.LU R25, [R1+0x174] ;  /* 0x0001740001197983 */ /* 0x000ee80000300800 */
[----:B------:R-:W3:Y:S04]  /*14870*/  LDL.LU R26, [R1+0x178] ;  /* 0x00017800011a7983 */ /* 0x000ee80000300800 */
[----:B------:R-:W3:Y:S04]  /*14880*/  LDL.LU R27, [R1+0x17c] ;  /* 0x00017c00011b7983 */ /* 0x000ee80000300800 */
[----:B0-----:R-:W-:Y:S04]  /*14890*/  STL [R1+0xb24], R13 ;  /* 0x000b240d01007387 */ /* 0x001fe80000100800 */
[----:B------:R-:W-:Y:S04]  /*148a0*/  STL [R1+0xb14], R14 ;  /* 0x000b140e01007387 */ /* 0x000fe80000100800 */
[----:B------:R-:W-:Y:S04]  /*148b0*/  STL [R1+0xb08], R15 ;  /* 0x000b080f01007387 */ /* 0x000fe80000100800 */
[----:B----4-:R-:W-:Y:S04]  /*148c0*/  STL [R1+0xb2c], R4 ;  /* 0x000b2c0401007387 */ /* 0x010fe80000100800 */
[----:B-1----:R-:W-:Y:S04]  /*148d0*/  STL.64 [R1+0x10], R16 ;  /* 0x0000101001007387 */ /* 0x002fe80000100a00 */
[----:B------:R-:W-:Y:S04]  /*148e0*/  STL.64 [R1+0x18], R18 ;  /* 0x0000181201007387 */ /* 0x000fe80000100a00 */
[----:B------:R-:W-:Y:S04]  /*148f0*/  STL [R1+0xb1c], R5 ;  /* 0x000b1c0501007387 */ /* 0x000fe80000100800 */
[----:B------:R0:W-:Y:S04]  /*14900*/  STL [R1+0xb10], R6 ;  /* 0x000b100601007387 */ /* 0x0001e80000100800 */
[----:B------:R-:W1:Y:S04]  /*14910*/  LDS.128 R16, [R9] ;  /* 0x0000000009107984 */ /* 0x000e680000000c00 */
[----:B------:R-:W-:Y:S06]  /*14920*/  BAR.SYNC.DEFER_BLOCKING 0x0 ;  /* 0x0000000000007b1d */ /* 0x000fec0000010000 */
[----:B0-----:R-:W4:Y:S04]  /*14930*/  LDL R6, [R1+0xa50] ;  /* 0x000a500001067983 */ /* 0x001f280000100800 */
[----:B------:R-:W-:Y:S01]  /*14940*/  STL [R1+0xb00], R7 ;  /* 0x000b000701007387 */ /* 0x000fe20000100800 */
[----:B-1----:R-:W-:-:S02]  /*14950*/  IMAD.MOV.U32 R15, RZ, RZ, R18 ;  /* 0x000000ffff0f7224 */ /* 0x002fc400078e0012 */
[----:B------:R-:W-:Y:S02]  /*14960*/  IMAD.MOV.U32 R13, RZ, RZ, R16 ;  /* 0x000000ffff0d7224 */ /* 0x000fe400078e0010 */
[----:B------:R-:W-:Y:S01]  /*14970*/  IMAD.MOV.U32 R14, RZ, RZ, R17 ;  /* 0x000000ffff0e7224 */ /* 0x000fe200078e0011 */
[----:B----4-:R0:W-:Y:S04]  /*14980*/  STL [R1+0xb58], R6 ;  /* 0x000b580601007387 */ /* 0x0101e80000100800 */
[----:B------:R-:W4:Y:S04]  /*14990*/  LDL.LU R4, [R1+0x160] ;  /* 0x0001600001047983 */ /* 0x000f280000300800 */
[----:B------:R-:W4:Y:S04]  /*149a0*/  LDL.LU R5, [R1+0x164] ;  /* 0x0001640001057983 */ /* 0x000f280000300800 */
[----:B0-----:R-:W4:Y:S04]  /*149b0*/  LDL.LU R6, [R1+0x168] ;  /* 0x0001680001067983 */ /* 0x001f280000300800 */
[----:B------:R-:W4:Y:S04]  /*149c0*/  LDL.LU R7, [R1+0x16c] ;  /* 0x00016c0001077983 */ /* 0x000f280000300800 */
[----:B------:R0:W-:Y:S04]  /*149d0*/  STL [R1+0x6c], R19 ;  /* 0x00006c1301007387 */ /* 0x0001e80000100800 */
[----:B0-----:R-:W3:Y:S04]  /*149e0*/  LDL.LU.64 R18, [R1+0xbd0] ;  /* 0x000bd00001127983 */ /* 0x001ee80000300a00 */
[----:B------:R-:W3:Y:S04]  /*149f0*/  LDL.LU.64 R16, [R1+0xbc8] ;  /* 0x000bc80001107983 */ /* 0x000ee80000300a00 */
[----:B------:R-:W-:Y:S04]  /*14a00*/  STL [R1+0xb28], R13 ;  /* 0x000b280d01007387 */ /* 0x000fe80000100800 */
[----:B------:R-:W-:Y:S04]  /*14a10*/  STL [R1+0xb18], R14 ;  /* 0x000b180e01007387 */ /* 0x000fe80000100800 */
[----:B------:R0:W-:Y:S04]  /*14a20*/  STL [R1+0xb0c], R15 ;  /* 0x000b0c0f01007387 */ /* 0x0001e80000100800 */
[----:B--2---:R1:W-:Y:S04]  /*14a30*/  STS.128 [R0], R20 ;  /* 0x0000001400007388 */ /* 0x0043e80000000c00 */
[----:B0-----:R-:W2:Y:S04]  /*14a40*/  LDL R15, [R1+0x66c] ;  /* 0x00066c00010f7983 */ /* 0x001ea80000100800 */
[----:B-1----:R-:W2:Y:S04]  /*14a50*/  LDL.LU.64 R22, [R1+0xbc0] ;  /* 0x000bc00001167983 */ /* 0x002ea80000300a00 */
[----:B------:R-:W2:Y:S04]  /*14a60*/  LDL.LU.64 R20, [R1+0xbb8] ;  /* 0x000bb80001147983 */ /* 0x000ea80000300a00 */
[----:B---3--:R0:W-:Y:S04]  /*14a70*/  STS.128 [R0+0x80], R16 ;  /* 0x0000801000007388 */ /* 0x0081e80000000c00 */
[----:B0-----:R-:W3:Y:S04]  /*14a80*/  LDL.LU.64 R18, [R1+0xbb0] ;  /* 0x000bb00001127983 */ /* 0x001ee80000300a00 */
[----:B------:R-:W3:Y:S04]  /*14a90*/  LDL.LU.64 R16, [R1+0xba8] ;  /* 0x000ba80001107983 */ /* 0x000ee80000300a00 */
[----:B--2---:R0:W-:Y:S04]  /*14aa0*/  STS.128 [R0+0x400], R20 ;  /* 0x0004001400007388 */ /* 0x0041e80000000c00 */
[----:B0-----:R-:W2:Y:S04]  /*14ab0*/  LDL.LU.64 R22, [R1+0xba0] ;  /* 0x000ba00001167983 */ /* 0x001ea80000300a00 */
[----:B------:R-:W2:Y:S04]  /*14ac0*/  LDL.LU.64 R20, [R1+0xb98] ;  /* 0x000b980001147983 */ /* 0x000ea80000300a00 */
[----:B---3--:R-:W-:Y:S04]  /*14ad0*/  STS.128 [R0+0x480], R16 ;  /* 0x0004801000007388 */ /* 0x008fe80000000c00 */
[----:B------:R-:W-:Y:S06]  /*14ae0*/  BAR.SYNC.DEFER_BLOCKING 0x0 ;  /* 0x0000000000007b1d */ /* 0x000fec0000010000 */
[----:B------:R-:W0:Y:S04]  /*14af0*/  LDS.128 R16, [R28] ;  /* 0x000000001c107984 */ /* 0x000e280000000c00 */
[----:B0-----:R-:W-:Y:S04]  /*14b00*/  STL.64 [R1+0xc0], R16 ;  /* 0x0000c01001007387 */ /* 0x001fe80000100a00 */
        /* <DEDUP_REMOVED lines=9> */
[----:B0-----:R-:W-:Y:S04]  /*14ba0*/  STL.64 [R1+0x190], R16 ;  /* 0x0001901001007387 */ /* 0x001fe80000100a00 */
[----:B------:R0:W-:Y:S04]  /*14bb0*/  STL.64 [R1+0x198], R18 ;  /* 0x0001981201007387 */ /* 0x0001e80000100a00 */
[----:B0-----:R-:W3:Y:S04]  /*14bc0*/  LDL.LU.64 R18, [R1+0xb90] ;  /* 0x000b900001127983 */ /* 0x001ee80000300a00 */
[----:B------:R-:W3:Y:S04]  /*14bd0*/  LDL.LU.64 R16, [R1+0xb88] ;  /* 0x000b880001107983 */ /* 0x000ee80000300a00 */
[----:B----4-:R-:W-:Y:S04]  /*14be0*/  STS.128 [R0], R4 ;  /* 0x0000000400007388 */ /* 0x010fe80000000c00 */
[----:B------:R-:W-:Y:S04]  /*14bf0*/  STS.128 [R0+0x80], R24 ;  /* 0x0000801800007388 */ /* 0x000fe80000000c00 */
[----:B--2---:R-:W-:Y:S01]  /*14c00*/  STS.128 [R0+0x400], R20 ;  /* 0x0004001400007388 */ /* 0x004fe20000000c00 */
[----:B------:R-:W-:-:S03]  /*14c10*/  IMAD R10, R15, c[0x0][0x194], RZ ;  /* 0x000065000f0a7a24 */ /* 0x000fc600078e02ff */
[----:B------:R-:W-:Y:S04]  /*14c20*/  STL [R1+0xb60], R15 ;  /* 0x000b600f01007387 */ /* 0x000fe80000100800 */
[----:B------:R-:W-:Y:S04]  /*14c30*/  STL [R1+0xb5c], R12 ;  /* 0x000b5c0c01007387 */ /* 0x000fe80000100800 */
[----:B---3--:R-:W-:Y:S04]  /*14c40*/  STS.128 [R0+0x480], R16 ;  /* 0x0004801000007388 */ /* 0x008fe80000000c00 */
[----:B------:R-:W-:Y:S06]  /*14c50*/  BAR.SYNC.DEFER_BLOCKING 0x0 ;  /* 0x0000000000007b1d */ /* 0x000fec0000010000 */
[----:B------:R-:W0:Y:S04]  /*14c60*/  LDS.128 R12, [R28] ;  /* 0x000000001c0c7984 */ /* 0x000e280000000c00 */
[----:B------:R-:W1:Y:S04]  /*14c70*/  LDS.128 R16, [R29] ;  /* 0x000000001d107984 */ /* 0x000e680000000c00 */
[----:B------:R-:W2:Y:S04]  /*14c80*/  LDS.128 R4, [R8] ;  /* 0x0000000008047984 */ /* 0x000ea80000000c00 */
[----:B0-----:R0:W-:Y:S04]  /*14c90*/  STL.64 [R1+0x80], R12 ;  /* 0x0000800c01007387 */ /* 0x0011e80000100a00 */
[----:B------:R3:W-:Y:S04]  /*14ca0*/  STL.64 [R1+0x88], R14 ;  /* 0x0000880e01007387 */ /* 0x0007e80000100a00 */
[----:B0-----:R-:W4:Y:S04]  /*14cb0*/  LDL.LU R12, [R1+0x280] ;  /* 0x00028000010c7983 */ /* 0x001f280000300800 */
[----:B-1----:R-:W-:Y:S04]  /*14cc0*/  STL.64 [R1+0x120], R16 ;  /* 0x0001201001007387 */ /* 0x002fe80000100a00 */
[----:B------:R-:W-:Y:S04]  /*14cd0*/  STL.64 [R1+0x128], R18 ;  /* 0x0001281201007387 */ /* 0x000fe80000100a00 */
[----:B--2---:R-:W-:Y:S04]  /*14ce0*/  STL.64 [R1+0x170], R4 ;  /* 0x0001700401007387 */ /* 0x004fe80000100a00 */
[----:B------:R-:W-:Y:S04]  /*14cf0*/  STL.64 [R1+0x178], R6 ;  /* 0x0001780601007387 */ /* 0x000fe80000100a00 */
[----:B------:R-:W4:Y:S04]  /*14d00*/  LDL.LU R13, [R1+0x284] ;  /* 0x00028400010d7983 */ /* 0x000f280000300800 */
[----:B---3--:R-:W2:Y:S04]  /*14d10*/  LDL.LU R14, [R1+0x288] ;  /* 0x00028800010e7983 */ /* 0x008ea80000300800 */
[----:B------:R-:W2:Y:S04]  /*14d20*/  LDL.LU R15, [R1+0x28c] ;  /* 0x00028c00010f7983 */ /* 0x000ea80000300800 */
[----:B--2---:R-:W-:Y:S04]  /*14d30*/  STL.64 [R1+0xb70], R14 ;  /* 0x000b700e01007387 */ /* 0x004fe80000100a00 */
[----:B----4-:R0:W-:Y:S04]  /*14d40*/  STL.64 [R1+0xb68], R12 ;  /* 0x000b680c01007387 */ /* 0x0101e80000100a00 */
[----:B0-----:R-:W2:Y:S04]  /*14d50*/  LDL.LU R12, [R1+0x270] ;  /* 0x00027000010c7983 */ /* 0x001ea80000300800 */
[----:B------:R-:W2:Y:S04]  /*14d60*/  LDL.LU R13, [R1+0x274] ;  /* 0x00027400010d7983 */ /* 0x000ea80000300800 */
[----:B------:R-:W3:Y:S04]  /*14d70*/  LDL.LU R14, [R1+0x278] ;  /* 0x00027800010e7983 */ /* 0x000ee80000300800 */
[----:B------:R-:W3:Y:S04]  /*14d80*/  LDL.LU R15, [R1+0x27c] ;  /* 0x00027c00010f7983 */ /* 0x000ee80000300800 */
[----:B---3--:R-:W-:Y:S04]  /*14d90*/  STL.64 [R1+0xb80], R14 ;  /* 0x000b800e01007387 */ /* 0x008fe80000100a00 */
[----:B--2---:R-:W-:Y:S04]  /*14da0*/  STL.64 [R1+0xb78], R12 ;  /* 0x000b780c01007387 */ /* 0x004fe80000100a00 */
[----:B------:R-:W2:Y:S04]  /*14db0*/  LDL.LU R4, [R1+0x470] ;  /* 0x0004700001047983 */ /* 0x000ea80000300800 */
[----:B------:R-:W2:Y:S04]  /*14dc0*/  LDL.LU R5, [R1+0x474] ;  /* 0x0004740001057983 */ /* 0x000ea80000300800 */
[----:B------:R-:W2:Y:S04]  /*14dd0*/  LDL.LU R6, [R1+0x478] ;  /* 0x0004780001067983 */ /* 0x000ea80000300800 */
[----:B------:R-:W2:Y:S04]  /*14de0*/  LDL.LU R7, [R1+0x47c] ;  /* 0x00047c0001077983 */ /* 0x000ea80000300800 */
[----:B------:R-:W3:Y:S04]  /*14df0*/  LDL.LU R16, [R1+0x490] ;  /* 0x0004900001107983 */ /* 0x000ee80000300800 */
[----:B------:R-:W3:Y:S04]  /*14e00*/  LDL.LU R17, [R1+0x494] ;  /* 0x0004940001117983 */ /* 0x000ee80000300800 */
[----:B------:R-:W4:Y:S04]  /*14e10*/  LDL.LU R18, [R1+0x498] ;  /* 0x0004980001127983 */ /* 0x000f280000300800 */
[----:B------:R-:W4:Y:S04]  /*14e20*/  LDL.LU R19, [R1+0x49c] ;  /* 0x00049c0001137983 */ /* 0x000f280000300800 */
[----:B------:R-:W0:Y:S04]  /*14e30*/  LDS.128 R12, [R9] ;  /* 0x00000000090c7984 */ /* 0x000e280000000c00 */
[----:B------:R-:W-:Y:S06]  /*14e40*/  BAR.SYNC.DEFER_BLOCKING 0x0 ;  /* 0x0000000000007b1d */ /* 0x000fec0000010000 */
[----:B----4-:R-:W-:Y:S04]  /*14e50*/  STL.64 [R1+0xb50], R18 ;  /* 0x000b501201007387 */ /* 0x010fe80000100a00 */
[----:B---3--:R1:W-:Y:S04]  /*14e60*/  STL.64 [R1+0xb48], R16 ;  /* 0x000b481001007387 */ /* 0x0083e80000100a00 */
[----:B-1----:R-:W3:Y:S04]  /*14e70*/  LDL.LU R16, [R1+0x480] ;  /* 0x0004800001107983 */ /* 0x002ee80000300800 */
[----:B------:R-:W3:Y:S04]  /*14e80*/  LDL.LU R17, [R1+0x484] ;  /* 0x0004840001117983 */ /* 0x000ee80000300800 */
[----:B------:R-:W3:Y:S04]  /*14e90*/  LDL.LU R18, [R1+0x488] ;  /* 0x0004880001127983 */ /* 0x000ee80000300800 */
[----:B------:R-:W3:Y:S04]  /*14ea0*/  LDL.LU R19, [R1+0x48c] ;  /* 0x00048c0001137983 */ /* 0x000ee80000300800 */
[----:B------:R-:W4:Y:S04]  /*14eb0*/  LDL.LU R24, [R1+0x4b0] ;  /* 0x0004b00001187983 */ /* 0x000f280000300800 */
[----:B------:R-:W4:Y:S04]  /*14ec0*/  LDL.LU R25, [R1+0x4b4] ;  /* 0x0004b40001197983 */ /* 0x000f280000300800 */
[----:B------:R-:W2:Y:S04]  /*14ed0*/  LDL.LU R26, [R1+0x4b8] ;  /* 0x0004b800011a7983 */ /* 0x000ea80000300800 */
[----:B------:R-:W2:Y:S04]  /*14ee0*/  LDL.LU R27, [R1+0x4bc] ;  /* 0x0004bc00011b7983 */ /* 0x000ea80000300800 */
[----:B--2---:R-:W-:Y:S04]  /*14ef0*/  STL.64 [R1+0xb40], R26 ;  /* 0x000b401a01007387 */ /* 0x004fe80000100a00 */
[----:B----4-:R1:W-:Y:S04]  /*14f00*/  STL.64 [R1+0xb38], R24 ;  /* 0x000b381801007387 */ /* 0x0103e80000100a00 */
[----:B-1----:R-:W2:Y:S04]  /*14f10*/  LDL.LU R24, [R1+0x4a0] ;  /* 0x0004a00001187983 */ /* 0x002ea80000300800 */
[----:B------:R-:W2:Y:S04]  /*14f20*/  LDL.LU R25, [R1+0x4a4] ;  /* 0x0004a40001197983 */ /* 0x000ea80000300800 */
[----:B------:R-:W2:Y:S04]  /*14f30*/  LDL.LU R26, [R1+0x4a8] ;  /* 0x0004a800011a7983 */ /* 0x000ea80000300800 */
[----:B------:R-:W2:Y:S04]  /*14f40*/  LDL.LU R27, [R1+0x4ac] ;  /* 0x0004ac00011b7983 */ /* 0x000ea80000300800 */
[----:B------:R-:W4:Y:S04]  /*14f50*/  LDL.LU R20, [R1+0x4c0] ;  /* 0x0004c00001147983 */ /* 0x000f280000300800 */
[----:B------:R-:W4:Y:S04]  /*14f60*/  LDL.LU R21, [R1+0x4c4] ;  /* 0x0004c40001157983 */ /* 0x000f280000300800 */
[----:B------:R-:W4:Y:S04]  /*14f70*/  LDL.LU R22, [R1+0x4c8] ;  /* 0x0004c80001167983 */ /* 0x000f280000300800 */
[----:B------:R-:W4:Y:S04]  /*14f80*/  LDL.LU R23, [R1+0x4cc] ;  /* 0x0004cc0001177983 */ /* 0x000f280000300800 */
[----:B0-----:R-:W-:Y:S04]  /*14f90*/  STL.64 [R1+0x160], R12 ;  /* 0x0001600c01007387 */ /* 0x001fe80000100a00 */
[----:B------:R0:W-:Y:S04]  /*14fa0*/  STL.64 [R1+0x168], R14 ;  /* 0x0001680e01007387 */ /* 0x0001e80000100a00 */
[----:B0-----:R-:W2:Y:S04]  /*14fb0*/  LDL.LU.64 R14, [R1+0xb80] ;  /* 0x000b8000010e7983 */ /* 0x001ea80000300a00 */
[----:B------:R-:W2:Y:S04]  /*14fc0*/  LDL.LU.64 R12, [R1+0xb78] ;  /* 0x000b7800010c7983 */ /* 0x000ea80000300a00 */
[----:B------:R-:W3:Y:S04]  /*14fd0*/  LDL.LU R11, [R1+0x30] ;  /* 0x00003000010b7983 */ /* 0x000ee80000300800 */
[----:B--2---:R0:W-:Y:S04]  /*14fe0*/  STS.128 [R0], R12 ;  /* 0x0000000c00007388 */ /* 0x0041e80000000c00 */
[----:B0-----:R-:W2:Y:S04]  /*14ff0*/  LDL.LU.64 R14, [R1+0xb70] ;  /* 0x000b7000010e7983 */ /* 0x001ea80000300a00 */
[----:B------:R-:W2:Y:S04]  /*15000*/  LDL.LU.64 R12, [R1+0xb68] ;  /* 0x000b6800010c7983 */ /* 0x000ea80000300a00 */
[----:B------:R-:W-:Y:S04]  /*15010*/  STS.128 [R0+0x400], R4 ;  /* 0x0004000400007388 */ /* 0x000fe80000000c00 */
[----:B---3--:R-:W-:Y:S04]  /*15020*/  STS.128 [R0+0x480], R16 ;  /* 0x0004801000007388 */ /* 0x008fe80000000c00 */
[----:B--2---:R0:W-:Y:S04]  /*15030*/  STS.128 [R0+0x80], R12 ;  /* 0x0000800c00007388 */ /* 0x0041e80000000c00 */
[----:B------:R-:W-:Y:S06]  /*15040*/  BAR.SYNC.DEFER_BLOCKING 0x0 ;  /* 0x0000000000007b1d */ /* 0x000fec0000010000 */
[----:B0-----:R-:W2:Y:S04]  /*15050*/  LDL.LU R15, [R1+0xb60] ;  /* 0x000b6000010f7983 */ /* 0x001ea80000300800 */
[----:B------:R-:W3:Y:S04]  /*15060*/  LDL.LU R12, [R1+0xb5c] ;  /* 0x000b5c00010c7983 */ /* 0x000ee80000300800 */
[----:B------:R-:W2:Y:S04]  /*15070*/  LDL.LU R6, [R1+0xb58] ;  /* 0x000b580001067983 */ /* 0x000ea80000300800 */
[----:B------:R-:W0:Y:S04]  /*15080*/  LDS.128 R16, [R28] ;  /* 0x000000001c107984 */ /* 0x000e280000000c00 */
[----:B------:R-:W-:Y:S04]  /*15090*/  STL [R1+0xb04], R28 ;  /* 0x000b041c01007387 */ /* 0x000fe80000100800 */
[----:B0-----:R-:W-:Y:S04]  /*150a0*/  STL.64 [R1+0x70], R16 ;  /* 0x0000701001007387 */ /* 0x001fe80000100a00 */
[----:B------:R-:W-:Y:S04]  /*150b0*/  STL.64 [R1+0x78], R18 ;  /* 0x0000781201007387 */ /* 0x000fe80000100a00 */
[----:B------:R-:W0:Y:S04]  /*150c0*/  LDS.128 R16, [R29] ;  /* 0x000000001d107984 */ /* 0x000e280000000c00 */
[----:B------:R-:W-:Y:S04]  /*150d0*/  STL [R1+0xaf0], R29 ;  /* 0x000af01d01007387 */ /* 0x000fe80000100800 */
[----:B0-----:R-:W-:Y:S04]  /*150e0*/  STL.64 [R1+0x110], R16 ;  /* 0x0001101001007387 */ /* 0x001fe80000100a00 */
[----:B------:R-:W-:Y:S04]  /*150f0*/  STL.64 [R1+0x118], R18 ;  /* 0x0001181201007387 */ /* 0x000fe80000100a00 */
[----:B------:R-:W0:Y:S04]  /*15100*/  LDS.128 R16, [R8] ;  /* 0x0000000008107984 */ /* 0x000e280000000c00 */
[----:B0-----:R-:W-:Y:S04]  /*15110*/  STL.64 [R1+0x150], R16 ;  /* 0x0001501001007387 */ /* 0x001fe80000100a00 */
[----:B------:R-:W-:Y:S04]  /*15120*/  STL.64 [R1+0x158], R18 ;  /* 0x0001581201007387 */ /* 0x000fe80000100a00 */
[----:B------:R-:W0:Y:S04]  /*15130*/  LDS.128 R16, [R9] ;  /* 0x0000000009107984 */ /* 0x000e280000000c00 */
[----:B------:R-:W-:Y:S06]  /*15140*/  BAR.SYNC.DEFER_BLOCKING 0x0 ;  /* 0x0000000000007b1d */ /* 0x000fec0000010000 */
[----:B------:R-:W-:Y:S04]  /*15150*/  STS.128 [R0+0x80], R24 ;  /* 0x0000801800007388 */ /* 0x000fe80000000c00 */
[----:B0-----:R-:W-:Y:S04]  /*15160*/  STL.64 [R1+0x140], R16 ;  /* 0x0001401001007387 */ /* 0x001fe80000100a00 */
[----:B------:R0:W-:Y:S04]  /*15170*/  STL.64 [R1+0x148], R18 ;  /* 0x0001481201007387 */ /* 0x0001e80000100a00 */
[----:B0-----:R-:W2:Y:S04]  /*15180*/  LDL.LU.64 R18, [R1+0xb50] ;  /* 0x000b500001127983 */ /* 0x001ea80000300a00 */
[----:B------:R-:W2:Y:S04]  /*15190*/  LDL.LU.64 R16, [R1+0xb48] ;  /* 0x000b480001107983 */ /* 0x000ea80000300a00 */
[----:B------:R-:W2:Y:S04]  /*151a0*/  LDL R5, [R1+0xa54] ;  /* 0x000a540001057983 */ /* 0x000ea80000100800 */
[----:B------:R-:W2:Y:S04]  /*151b0*/  LDL.LU.64 R26, [R1+0xb40] ;  /* 0x000b4000011a7983 */ /* 0x000ea80000300a00 */
[----:B------:R-:W2:Y:S04]  /*151c0*/  LDL.LU.64 R24, [R1+0xb38] ;  /* 0x000b380001187983 */ /* 0x000ea80000300a00 */
[----:B------:R-:W3:Y:S04]  /*151d0*/  LDL.LU R4, [R1+0x20] ;  /* 0x0000200001047983 */ /* 0x000ee80000300800 */
[----:B------:R-:W3:Y:S04]  /*151e0*/  LDL.LU R13, [R1] ;  /* 0x00000000010d7983 */ /* 0x000ee80000300800 */
[----:B------:R-:W3:Y:S04]  /*151f0*/  LDL R28, [R1+0xa88] ;  /* 0x000a8800011c7983 */ /* 0x000ee80000100800 */
[----:B----4-:R-:W-:Y:S04]  /*15200*/  STS.128 [R0+0x480], R20 ;  /* 0x0004801400007388 */ /* 0x010fe80000000c00 */
[----:B--2---:R0:W-:Y:S04]  /*15210*/  STS.128 [R0+0x400], R24 ;  /* 0x0004001800007388 */ /* 0x0041e80000000c00 */
[----:B0-----:R-:W2:Y:S04]  /*15220*/  LDL.LU R27, [R1+0xb30] ;  /* 0x000b3000011b7983 */ /* 0x001ea80000300800 */
[----:B------:R0:W-:Y:S04]  /*15230*/  STS.128 [R0], R16 ;  /* 0x0000001000007388 */ /* 0x0001e80000000c00 */
[----:B------:R-:W-:Y:S01]  /*15240*/  BAR.SYNC.DEFER_BLOCKING 0x0 ;  /* 0x0000000000007b1d */ /* 0x000fe20000010000 */
[----:B------:R-:W-:-:S05]  /*15250*/  ISETP.GE.AND P1, PT, R15, c[0x0][0x178], PT ;  /* 0x00005e000f007a0c */ /* 0x000fca0003f26270 */
[----:B------:R-:W4:Y:S01]  /*15260*/  LDL R29, [R1+0xa68] ;  /* 0x000a6800011d7983 */ /* 0x000f220000100800 */
[----:B------:R-:W-:Y:S02]  /*15270*/  LEA R2, P2, R10, c[0x0][0x170], 0x1 ;  /* 0x00005c000a027a11 */ /* 0x000fe400078408ff */
[----:B------:R-:W-:Y:S01]  /*15280*/  ISETP.LT.AND P1, PT, R6, c[0x0][0x17c], !P1 ;  /* 0x00005f0006007a0c */ /* 0x000fe20004f21270 */
[----:B------:R-:W4:Y:S01]  /*15290*/  LDL.LU R7, [R1+0xa0] ;  /* 0x0000a00001077983 */ /* 0x000f220000300800 */
[----:B------:R-:W-:Y:S01]  /*152a0*/  LEA.HI.X.SX32 R3, R10, c[0x0][0x174], 0x1, P2 ;  /* 0x00005d000a037a11 */ /* 0x000fe200010f0eff */
[----:B0-----:R-:W-:Y:S02]  /*152b0*/  IMAD R16, R6, c[0x0][0x198], RZ ;  /* 0x0000660006107a24 */ /* 0x001fe400078e02ff */
[----:B------:R-:W-:Y:S02]  /*152c0*/  IMAD.MOV.U32 R17, RZ, RZ, c[0x0][0x194] ;  /* 0x00006500ff117624 */ /* 0x000fe400078e00ff */
[----:B------:R-:W-:-:S04]  /*152d0*/  IMAD.WIDE R8, R16, 0x2, R2 ;  /* 0x0000000210087825 */ /* 0x000fc800078e0202 */
[----:B------:R-:W-:Y:S02]  /*152e0*/  IMAD R0, R17, 0x80, R10 ;  /* 0x0000008011007824 */ /* 0x000fe400078e020a */
[----:B------:R0:W-:Y:S01]  /*152f0*/  @P1 STG.E.U16 [R8.64], R11 ;  /* 0x0000000b08001986 */ /* 0x0001e2000c101504 */
[----:B------:R-:W-:-:S04]  /*15300*/  ISETP.GE.AND P1, PT, R6, c[0x0][0x17c], PT ;  /* 0x00005f0006007a0c */ /* 0x000fc80003f26270 */
[----:B------:R-:W-:Y:S02]  /*15310*/  ISETP.LT.AND P4, PT, R5, c[0x0][0x178], !P1 ;  /* 0x00005e0005007a0c */ /* 0x000fe40004f81270 */
[----:B0-----:R-:W-:-:S04]  /*15320*/  LEA R8, P2, R0, c[0x0][0x170], 0x1 ;  /* 0x00005c0000087a11 */ /* 0x001fc800078408ff */
[----:B------:R-:W-:Y:S02]  /*15330*/  LEA.HI.X.SX32 R9, R0, c[0x0][0x174], 0x1, P2 ;  /* 0x00005d0000097a11 */ /* 0x000fe400010f0eff */
[----:B------:R-:W-:-:S03]  /*15340*/  IADD3 R26, R6, 0x3, RZ ;  /* 0x00000003061a7810 */ /* 0x000fc60007ffe0ff */
[----:B------:R-:W-:-:S05]  /*15350*/  IMAD.WIDE R22, R16, 0x2, R8 ;  /* 0x0000000210167825 */ /* 0x000fca00078e0208 */
[----:B---3--:R0:W-:Y:S01]  /*15360*/  @P4 STG.E.U16 [R22.64], R4 ;  /* 0x0000000416004986 */ /* 0x0081e2000c101504 */
[----:B--2---:R-:W-:Y:S01]  /*15370*/  PRMT R27, R11, 0x7632, R27 ;  /* 0x000076320b1b7816 */ /* 0x004fe2000000001b */
[----:B------:R-:W-:-:S04]  /*15380*/  IMAD R11, R17, 0x80, R0 ;  /* 0x00000080110b7824 */ /* 0x000fc800078e0200 */
[----:B------:R-:W-:-:S05]  /*15390*/  IMAD R17, R17, 0x80, R11 ;  /* 0x0000008011117824 */ /* 0x000fca00078e020b */
[----:B------:R-:W-:-:S04]  /*153a0*/  LEA R20, P2, R17, c[0x0][0x170], 0x1 ;  /* 0x00005c0011147a11 */ /* 0x000fc800078408ff */
[----:B------:R-:W-:Y:S02]  /*153b0*/  LEA.HI.X.SX32 R21, R17, c[0x0][0x174], 0x1, P2 ;  /* 0x00005d0011157a11 */ /* 0x000fe400010f0eff */
[----:B------:R-:W-:Y:S02]  /*153c0*/  ISETP.GE.AND P2, PT, R26, c[0x0][0x17c], PT ;  /* 0x00005f001a007a0c */ /* 0x000fe40003f46270 */
[----:B------:R-:W-:Y:S02]  /*153d0*/  PRMT R26, R4, 0x7632, R26 ;  /* 0x00007632041a7816 */ /* 0x000fe4000000001a */
[----:B0-----:R-:W2:Y:S01]  /*153e0*/  LDL.LU R4, [R1+0x90] ;  /* 0x0000900001047983 */ /* 0x001ea20000300800 */
[----:B------:R-:W-:Y:S02]  /*153f0*/  LEA R10, P6, R11, c[0x0][0x170], 0x1 ;  /* 0x00005c000b0a7a11 */ /* 0x000fe400078c08ff */
[----:B------:R-:W-:Y:S02]  /*15400*/  ISETP.LT.AND P5, PT, R28, c[0x0][0x178], !P1 ;  /* 0x00005e001c007a0c */ /* 0x000fe40004fa1270 */
[----:B----4-:R-:W-:-:S02]  /*15410*/  ISETP.LT.AND P1, PT, R29, c[0x0][0x178], !P1 ;  /* 0x00005e001d007a0c */ /* 0x010fc40004f21270 */
[----:B------:R-:W-:Y:S02]  /*15420*/  LEA.HI.X.SX32 R11, R11, c[0x0][0x174], 0x1, P6 ;  /* 0x00005d000b0b7a11 */ /* 0x000fe400030f0eff */
[----:B------:R-:W-:Y:S02]  /*15430*/  ISETP.LT.AND P6, PT, R15, c[0x0][0x178], !P0 ;  /* 0x00005e000f007a0c */ /* 0x000fe400047c1270 */
[C---:B------:R-:W-:Y:S01]  /*15440*/  IADD3 R0, R16.reuse, c[0x0][0x198], RZ ;  /* 0x0000660010007a10 */ /* 0x040fe20007ffe0ff */
[----:B------:R-:W-:Y:S01]  /*15450*/  IMAD.WIDE R18, R16, 0x2, R10 ;  /* 0x0000000210127825 */ /* 0x000fe200078e020a */
[----:B------:R-:W-:-:S03]  /*15460*/  ISETP.LT.AND P4, PT, R5, c[0x0][0x178], !P0 ;  /* 0x00005e0005007a0c */ /* 0x000fc60004781270 */
[----:B------:R-:W-:Y:S01]  /*15470*/  IMAD.WIDE R16, R16, 0x2, R20 ;  /* 0x0000000210107825 */ /* 0x000fe200078e0214 */
[----:B------:R0:W-:Y:S03]  /*15480*/  @P5 STG.E.U16 [R18.64], R13 ;  /* 0x0000000d12005986 */ /* 0x0001e6000c101504 */
[----:B------:R-:W-:Y:S01]  /*15490*/  IMAD.WIDE R24, R0, 0x2, R2 ;  /* 0x0000000200187825 */ /* 0x000fe200078e0202 */
[----:B------:R1:W-:Y:S01]  /*154a0*/  @P1 STG.E.U16 [R16.64], R12 ;  /* 0x0000000c10001986 */ /* 0x0003e2000c101504 */
[----:B------:R-:W-:-:S03]  /*154b0*/  ISETP.LT.AND P5, PT, R28, c[0x0][0x178], !P0 ;  /* 0x00005e001c007a0c */ /* 0x000fc600047a1270 */
[----:B------:R3:W-:Y:S01]  /*154c0*/  @P6 STG.E.U16 [R24.64], R27 ;  /* 0x0000001b18006986 */ /* 0x0007e2000c101504 */
[----:B------:R-:W-:Y:S01]  /*154d0*/  ISETP.LT.AND P6, PT, R29, c[0x0][0x178], !P0 ;  /* 0x00005e001d007a0c */ /* 0x000fe200047c1270 */
[----:B------:R-:W-:Y:S01]  /*154e0*/  IMAD.WIDE R22, R0, 0x2, R8 ;  /* 0x0000000200167825 */ /* 0x000fe200078e0208 */
[----:B------:R-:W-:-:S03]  /*154f0*/  ISETP.LT.AND P0, PT, R15, c[0x0][0x178], !P3 ;  /* 0x00005e000f007a0c */ /* 0x000fc60005f01270 */
[C---:B0-----:R-:W-:Y:S01]  /*15500*/  IMAD.WIDE R18, R0.reuse, 0x2, R10 ;  /* 0x0000000200127825 */ /* 0x041fe200078e020a */
[----:B------:R0:W-:Y:S01]  /*15510*/  @P4 STG.E.U16 [R22.64], R26 ;  /* 0x0000001a16004986 */ /* 0x0001e2000c101504 */
[----:B------:R-:W-:Y:S02]  /*15520*/  ISETP.LT.AND P4, PT, R5, c[0x0][0x178], !P3 ;  /* 0x00005e0005007a0c */ /* 0x000fe40005f81270 */
[----:B-1----:R-:W-:Y:S01]  /*15530*/  IMAD.WIDE R16, R0, 0x2, R20 ;  /* 0x0000000200107825 */ /* 0x002fe200078e0214 */
[----:B---3--:R-:W-:Y:S02]  /*15540*/  PRMT R25, R13, 0x7632, R25 ;  /* 0x000076320d197816 */ /* 0x008fe40000000019 */
[----:B------:R-:W-:Y:S02]  /*15550*/  PRMT R24, R12, 0x7632, R24 ;  /* 0x000076320c187816 */ /* 0x000fe40000000018 */
[----:B------:R-:W-:Y:S01]  /*15560*/  IADD3 R0, R0, c[0x0][0x198], RZ ;  /* 0x0000660000007a10 */ /* 0x000fe20007ffe0ff */
[----:B------:R1:W-:Y:S04]  /*15570*/  @P5 STG.E.U16 [R18.64], R25 ;  /* 0x0000001912005986 */ /* 0x0003e8000c101504 */
[----:B------:R3:W-:Y:S01]  /*15580*/  @P6 STG.E.U16 [R16.64], R24 ;  /* 0x0000001810006986 */ /* 0x0007e2000c101504 */
[----:B------:R-:W-:-:S02]  /*15590*/  IADD3 R12, R6, 0x4, RZ ;  /* 0x00000004060c7810 */ /* 0x000fc40007ffe0ff */
[----:B------:R-:W-:Y:S01]  /*155a0*/  PRMT R27, R7, 0x7632, R27 ;  /* 0x00007632071b7816 */ /* 0x000fe2000000001b */
[----:B0-----:R-:W-:Y:S01]  /*155b0*/  IMAD.WIDE R22, R0, 0x2, R20 ;  /* 0x0000000200167825 */ /* 0x001fe200078e0214 */
[----:B------:R-:W-:-:S03]  /*155c0*/  ISETP.GE.AND P1, PT, R12, c[0x0][0x17c], PT ;  /* 0x00005f000c007a0c */ /* 0x000fc60003f26270 */
[----:B-1----:R-:W-:-:S04]  /*155d0*/  IMAD.WIDE R18, R0, 0x2, R8 ;  /* 0x0000000200127825 */ /* 0x002fc800078e0208 */
[C---:B---3--:R-:W-:Y:S01]  /*155e0*/  IMAD.WIDE R16, R0.reuse, 0x2, R2 ;  /* 0x0000000200107825 */ /* 0x048fe200078e0202 */
[----:B------:R-:W-:-:S04]  /*155f0*/  IADD3 R12, R0, c[0x0][0x198], RZ ;  /* 0x00006600000c7a10 */ /* 0x000fc80007ffe0ff */
[----:B------:R0:W-:Y:S04]  /*15600*/  @P0 STG.E.U16 [R16.64], R7 ;  /* 0x0000000710000986 */ /* 0x0001e8000c101504 */
[----:B0-----:R-:W3:Y:S01]  /*15610*/  LDL.LU R7, [R1+0xd0] ;  /* 0x0000d00001077983 */ /* 0x001ee20000300800 */
[----:B------:R-:W-:-:S03]  /*15620*/  IMAD.WIDE R16, R0, 0x2, R10 ;  /* 0x0000000200107825 */ /* 0x000fc600078e020a */
[----:B------:R-:W4:Y:S04]  /*15630*/  LDL.LU R13, [R1+0xb0] ;  /* 0x0000b000010d7983 */ /* 0x000f280000300800 */
[----:B------:R-:W3:Y:S04]  /*15640*/  LDL.LU R14, [R1+0x50] ;  /* 0x00005000010e7983 */ /* 0x000ee80000300800 */
[----:B------:R-:W3:Y:S04]  /*15650*/  LDL.LU R0, [R1+0x10] ;  /* 0x0000100001007983 */ /* 0x000ee80000300800 */
[----:B--2---:R0:W-:Y:S04]  /*15660*/  @P4 STG.E.U16 [R18.64], R4 ;  /* 0x0000000412004986 */ /* 0x0041e8000c101504 */
[----:B0-----:R-:W2:Y:S01]  /*15670*/  LDL.LU R19, [R1+0x40] ;  /* 0x0000400001137983 */ /* 0x001ea20000300800 */
[----:B------:R-:W-:-:S02]  /*15680*/  ISETP.LT.AND P5, PT, R28, c[0x0][0x178], !P3 ;  /* 0x00005e001c007a0c */ /* 0x000fc40005fa1270 */
[----:B------:R-:W-:Y:S02]  /*15690*/  ISETP.LT.AND P3, PT, R29, c[0x0][0x178], !P3 ;  /* 0x00005e001d007a0c */ /* 0x000fe40005f61270 */
[----:B------:R-:W-:Y:S01]  /*156a0*/  ISETP.LT.AND P6, PT, R15, c[0x0][0x178], !P2 ;  /* 0x00005e000f007a0c */ /* 0x000fe200057c1270 */
[----:B------:R-:W-:Y:S01]  /*156b0*/  IMAD.WIDE R24, R12, 0x2, R2 ;  /* 0x000000020c187825 */ /* 0x000fe200078e0202 */
[----:B------:R-:W-:Y:S02]  /*156c0*/  ISETP.LT.AND P4, PT, R5, c[0x0][0x178], !P2 ;  /* 0x00005e0005007a0c */ /* 0x000fe40005781270 */
[----:B------:R-:W-:-:S04]  /*156d0*/  IADD3 R26, R6, 0x5, RZ ;  /* 0x00000005061a7810 */ /* 0x000fc80007ffe0ff */
[----:B------:R-:W-:Y:S01]  /*156e0*/  ISETP.GE.AND P0, PT, R26, c[0x0][0x17c], PT ;  /* 0x00005f001a007a0c */ /* 0x000fe20003f06270 */
[----:B--2---:R0:W-:Y:S01]  /*156f0*/  @P5 STG.E.U16 [R16.64], R19 ;  /* 0x0000001310005986 */ /* 0x0041e2000c101504 */
[----:B------:R-:W-:-:S03]  /*15700*/  ISETP.LT.AND P5, PT, R28, c[0x0][0x178], !P2 ;  /* 0x00005e001c007a0c */ /* 0x000fc600057a1270 */
[----:B---3--:R1:W-:Y:S04]  /*15710*/  @P3 STG.E.U16 [R22.64], R0 ;  /* 0x0000000016003986 */ /* 0x0083e8000c101504 */
[----:B------:R2:W-:Y:S01]  /*15720*/  @P6 STG.E.U16 [R24.64], R27 ;  /* 0x0000001b18006986 */ /* 0x0005e2000c101504 */
[----:B------:R-:W-:Y:S02]  /*15730*/  ISETP.LT.AND P6, PT, R29, c[0x0][0x178], !P2 ;  /* 0x00005e001d007a0c */ /* 0x000fe400057c1270 */
[----:B------:R-:W-:Y:S01]  /*15740*/  PRMT R26, R19, 0x7632, R26 ;  /* 0x00007632131a7816 */ /* 0x000fe2000000001a */
[----:B0-----:R-:W-:Y:S01]  /*15750*/  IMAD.WIDE R18, R12, 0x2, R10 ;  /* 0x000000020c127825 */ /* 0x001fe200078e020a */
[----:B------:R-:W-:-:S03]  /*15760*/  ISETP.LT.AND P2, PT, R15, c[0x0][0x178], !P1 ;  /* 0x00005e000f007a0c */ /* 0x000fc60004f41270 */
[----:B-1----:R-:W-:Y:S01]  /*15770*/  IMAD.WIDE R22, R12, 0x2, R8 ;  /* 0x000000020c167825 */ /* 0x002fe200078e0208 */
[----:B--2---:R-:W-:Y:S02]  /*15780*/  PRMT R27, R4, 0x7632, R27 ;  /* 0x00007632041b7816 */ /* 0x004fe4000000001b */
[----:B------:R-:W2:Y:S01]  /*15790*/  LDL.LU R4, [R1+0xb2c] ;  /* 0x000b2c0001047983 */ /* 0x000ea20000300800 */
[----:B------:R-:W-:Y:S01]  /*157a0*/  PRMT R25, R0, 0x7632, R25 ;  /* 0x0000763200197816 */ /* 0x000fe20000000019 */
[C---:B------:R-:W-:Y:S01]  /*157b0*/  IMAD.WIDE R16, R12.reuse, 0x2, R20 ;  /* 0x000000020c107825 */ /* 0x040fe200078e0214 */
[----:B------:R-:W-:Y:S01]  /*157c0*/  IADD3 R0, R12, c[0x0][0x198], RZ ;  /* 0x000066000c007a10 */ /* 0x000fe20007ffe0ff */
[----:B------:R0:W-:Y:S01]  /*157d0*/  @P4 STG.E.U16 [R22.64], R27 ;  /* 0x0000001b16004986 */ /* 0x0001e2000c101504 */
[----:B------:R-:W-:-:S03]  /*157e0*/  ISETP.LT.AND P4, PT, R5, c[0x0][0x178], !P1 ;  /* 0x00005e0005007a0c */ /* 0x000fc60004f81270 */
[----:B------:R-:W-:Y:S04]  /*157f0*/  @P5 STG.E.U16 [R18.64], R26 ;  /* 0x0000001a12005986 */ /* 0x000fe8000c101504 */
[----:B------:R1:W-:Y:S01]  /*15800*/  @P6 STG.E.U16 [R16.64], R25 ;  /* 0x0000001910006986 */ /* 0x0003e2000c101504 */
[----:B0-----:R-:W-:Y:S01]  /*15810*/  PRMT R27, R7, 0x7632, R27 ;  /* 0x00007632071b7816 */ /* 0x001fe2000000001b */
[----:B-1----:R-:W-:Y:S01]  /*15820*/  IMAD.WIDE R16, R0, 0x2, R2 ;  /* 0x0000000200107825 */ /* 0x002fe200078e0202 */
[----:B------:R-:W-:-:S03]  /*15830*/  IADD3 R26, R6, 0x7, RZ ;  /* 0x00000007061a7810 */ /* 0x000fc60007ffe0ff */
[----:B------:R-:W-:Y:S01]  /*15840*/  IMAD.WIDE R18, R0, 0x2, R8 ;  /* 0x0000000200127825 */ /* 0x000fe200078e0208 */
[----:B------:R0:W-:Y:S01]  /*15850*/  @P2 STG.E.U16 [R16.64], R7 ;  /* 0x0000000710002986 */ /* 0x0001e2000c101504 */
[----:B------:R-:W-:Y:S02]  /*15860*/  ISETP.GE.AND P2, PT, R26, c[0x0][0x17c], PT ;  /* 0x00005f001a007a0c */ /* 0x000fe40003f46270 */
[----:B----4-:R-:W-:Y:S01]  /*15870*/  PRMT R26, R13, 0x7632, R26 ;  /* 0x000076320d1a7816 */ /* 0x010fe2000000001a */
[----:B------:R1:W-:Y:S04]  /*15880*/  @P4 STG.E.U16 [R18.64], R13 ;  /* 0x0000000d12004986 */ /* 0x0003e8000c101504 */
[----:B0-----:R-:W3:Y:S04]  /*15890*/  LDL.LU R7, [R1+0xf0] ;  /* 0x0000f00001077983 */ /* 0x001ee80000300800 */
[----:B-1----:R-:W4:Y:S01]  /*158a0*/  LDL R13, [R1+0x100] ;  /* 0x00010000010d7983 */ /* 0x002f220000100800 */
[----:B------:R-:W-:-:S02]  /*158b0*/  ISETP.LT.AND P5, PT, R28, c[0x0][0x178], !P1 ;  /* 0x00005e001c007a0c */ /* 0x000fc40004fa1270 */
[----:B------:R-:W-:Y:S02]  /*158c0*/  ISETP.LT.AND P1, PT, R29, c[0x0][0x178], !P1 ;  /* 0x00005e001d007a0c */ /* 0x000fe40004f21270 */
[----:B------:R-:W-:Y:S02]  /*158d0*/  ISETP.LT.AND P6, PT, R15, c[0x0][0x178], !P0 ;  /* 0x00005e000f007a0c */ /* 0x000fe400047c1270 */
[----:B------:R-:W-:Y:S02]  /*158e0*/  IADD3 R24, R6, 0x6, RZ ;  /* 0x0000000606187810 */ /* 0x000fe40007ffe0ff */
[C---:B------:R-:W-:Y:S01]  /*158f0*/  IADD3 R12, R0.reuse, c[0x0][0x198], RZ ;  /* 0x00006600000c7a10 */ /* 0x040fe20007ffe0ff */
[----:B------:R-:W-:Y:S01]  /*15900*/  IMAD.WIDE R16, R0, 0x2, R10 ;  /* 0x0000000200107825 */ /* 0x000fe200078e020a */
[----:B------:R-:W-:Y:S02]  /*15910*/  ISETP.GE.AND P3, PT, R24, c[0x0][0x17c], PT ;  /* 0x00005f0018007a0c */ /* 0x000fe40003f66270 */
[----:B------:R-:W-:Y:S01]  /*15920*/  ISETP.LT.AND P4, PT, R5, c[0x0][0x178], !P0 ;  /* 0x00005e0005007a0c */ /* 0x000fe20004781270 */
[----:B------:R-:W-:Y:S01]  /*15930*/  IMAD.WIDE R22, R0, 0x2, R20 ;  /* 0x0000000200167825 */ /* 0x000fe200078e0214 */
[----:B------:R0:W-:Y:S03]  /*15940*/  @P5 STG.E.U16 [R16.64], R14 ;  /* 0x0000000e10005986 */ /* 0x0001e6000c101504 */
[----:B------:R-:W-:Y:S01]  /*15950*/  IMAD.WIDE R24, R12, 0x2, R2 ;  /* 0x000000020c187825 */ /* 0x000fe200078e0202 */
[----:B------:R-:W-:-:S03]  /*15960*/  ISETP.LT.AND P5, PT, R28, c[0x0][0x178], !P0 ;  /* 0x00005e001c007a0c */ /* 0x000fc600047a1270 */
[----:B0-----:R-:W-:-:S04]  /*15970*/  IMAD.WIDE R16, R12, 0x2, R8 ;  /* 0x000000020c107825 */ /* 0x001fc800078e0208 */
[----:B------:R-:W-:Y:S01]  /*15980*/  IMAD.WIDE R18, R12, 0x2, R10 ;  /* 0x000000020c127825 */ /* 0x000fe200078e020a */
[----:B------:R-:W-:Y:S01]  /*15990*/  IADD3 R0, R6, 0x8, RZ ;  /* 0x0000000806007810 */ /* 0x000fe20007ffe0ff */
[----:B--2---:R-:W-:Y:S04]  /*159a0*/  @P1 STG.E.U16 [R22.64], R4 ;  /* 0x0000000416001986 */ /* 0x004fe8000c101504 */
[----:B------:R0:W-:Y:S01]  /*159b0*/  @P6 STG.E.U16 [R24.64], R27 ;  /* 0x0000001b18006986 */ /* 0x0001e2000c101504 */
[----:B------:R-:W-:Y:S02]  /*159c0*/  ISETP.LT.AND P6, PT, R29, c[0x0][0x178], !P0 ;  /* 0x00005e001d007a0c */ /* 0x000fe400047c1270 */
[----:B------:R-:W-:Y:S01]  /*159d0*/  ISETP.LT.AND P0, PT, R15, c[0x0][0x178], !P3 ;  /* 0x00005e000f007a0c */ /* 0x000fe20005f01270 */
[----:B------:R1:W-:Y:S01]  /*159e0*/  @P4 STG.E.U16 [R16.64], R26 ;  /* 0x0000001a10004986 */ /* 0x0003e2000c101504 */
[----:B------:R-:W-:-:S02]  /*159f0*/  ISETP.LT.AND P4, PT, R5, c[0x0][0x178], !P3 ;  /* 0x00005e0005007a0c */ /* 0x000fc40005f81270 */
[----:B0-----:R-:W-:Y:S01]  /*15a00*/  PRMT R24, R4, 0x7632, R24 ;  /* 0x0000763204187816 */ /* 0x001fe20000000018 */
[C---:B------:R-:W-:Y:S01]  /*15a10*/  IMAD.WIDE R22, R12.reuse, 0x2, R20 ;  /* 0x000000020c167825 */ /* 0x040fe200078e0214 */
[----:B------:R-:W-:Y:S01]  /*15a20*/  IADD3 R4, R12, c[0x0][0x198], RZ ;  /* 0x000066000c047a10 */ /* 0x000fe20007ffe0ff */
[----:B------:R-:W2:Y:S01]  /*15a30*/  LDL.LU R27, [R1+0x34] ;  /* 0x00003400011b7983 */ /* 0x000ea20000300800 */
[----:B------:R-:W-:-:S03]  /*15a40*/  PRMT R25, R14, 0x7632, R25 ;  /* 0x000076320e197816 */ /* 0x000fc60000000019 */
[----:B-1----:R-:W-:Y:S01]  /*15a50*/  IMAD.WIDE R16, R4, 0x2, R2 ;  /* 0x0000000204107825 */ /* 0x002fe200078e0202 */
[----:B------:R-:W-:Y:S01]  /*15a60*/  ISETP.GE.AND P1, PT, R0, c[0x0][0x17c], PT ;  /* 0x00005f0000007a0c */ /* 0x000fe20003f26270 */
[----:B------:R0:W-:Y:S04]  /*15a70*/  @P5 STG.E.U16 [R18.64], R25 ;  /* 0x0000001912005986 */ /* 0x0001e8000c101504 */
[----:B------:R1:W-:Y:S01]  /*15a80*/  @P6 STG.E.U16 [R22.64], R24 ;  /* 0x0000001816006986 */ /* 0x0003e2000c101504 */
[----:B------:R-:W-:-:S03]  /*15a90*/  IADD3 R0, R4, c[0x0][0x198], RZ ;  /* 0x0000660004007a10 */ /* 0x000fc60007ffe0ff */
[----:B------:R-:W2:Y:S04]  /*15aa0*/  LDL.LU R14, [R1+0x24] ;  /* 0x00002400010e7983 */ /* 0x000ea80000300800 */
[----:B---3--:R3:W-:Y:S01]  /*15ab0*/  @P0 STG.E.U16 [R16.64], R7 ;  /* 0x0000000710000986 */ /* 0x0087e2000c101504 */
[----:B------:R-:W-:Y:S01]  /*15ac0*/  PRMT R26, R7, 0x7632, R26 ;  /* 0x00007632071a7816 */ /* 0x000fe2000000001a */
[----:B0-----:R-:W-:-:S04]  /*15ad0*/  IMAD.WIDE R18, R4, 0x2, R10 ;  /* 0x0000000204127825 */ /* 0x001fc800078e020a */
[----:B-1----:R-:W-:-:S04]  /*15ae0*/  IMAD.WIDE R22, R4, 0x2, R20 ;  /* 0x0000000204167825 */ /* 0x002fc800078e0214 */
[----:B---3--:R-:W-:Y:S01]  /*15af0*/  IMAD.WIDE R16, R4, 0x2, R8 ;  /* 0x0000000204107825 */ /* 0x008fe200078e0208 */
[----:B------:R-:W3:Y:S04]  /*15b00*/  LDL.LU R7, [R1+0x4] ;  /* 0x0000040001077983 */ /* 0x000ee80000300800 */
[----:B------:R-:W2:Y:S04]  /*15b10*/  LDL.LU R4, [R1+0xe0] ;  /* 0x0000e00001047983 */ /* 0x000ea80000300800 */
[----:B----4-:R0:W-:Y:S04]  /*15b20*/  @P4 STG.E.U16 [R16.64], R13 ;  /* 0x0000000d10004986 */ /* 0x0101e8000c101504 */
[----:B0-----:R-:W4:Y:S04]  /*15b30*/  LDL.LU R13, [R1+0xb28] ;  /* 0x000b2800010d7983 */ /* 0x001f280000300800 */
[----:B------:R-:W3:Y:S01]  /*15b40*/  LDL.LU R17, [R1+0x100] ;  /* 0x0001000001117983 */ /* 0x000ee20000300800 */
[----:B------:R-:W-:-:S02]  /*15b50*/  ISETP.LT.AND P5, PT, R28, c[0x0][0x178], !P3 ;  /* 0x00005e001c007a0c */ /* 0x000fc40005fa1270 */
[----:B------:R-:W-:Y:S02]  /*15b60*/  ISETP.LT.AND P3, PT, R29, c[0x0][0x178], !P3 ;  /* 0x00005e001d007a0c */ /* 0x000fe40005f61270 */
[----:B------:R-:W-:-:S04]  /*15b70*/  IADD3 R12, R6, 0x9, RZ ;  /* 0x00000009060c7810 */ /* 0x000fc80007ffe0ff */
[----:B------:R-:W-:Y:S02]  /*15b80*/  ISETP.GE.AND P0, PT, R12, c[0x0][0x17c], PT ;  /* 0x00005f000c007a0c */ /* 0x000fe40003f06270 */
[----:B------:R-:W-:-:S03]  /*15b90*/  ISETP.LT.AND P6, PT, R15, c[0x0][0x178], !P2 ;  /* 0x00005e000f007a0c */ /* 0x000fc600057c1270 */
[----:B--2---:R-:W-:Y:S04]  /*15ba0*/  @P5 STG.E.U16 [R18.64], R4 ;  /* 0x0000000412005986 */ /* 0x004fe8000c101504 */
[----:B----4-:R0:W-:Y:S01]  /*15bb0*/  @P3 STG.E.U16 [R22.64], R13 ;  /* 0x0000000d16003986 */ /* 0x0101e2000c101504 */
[----:B------:R-:W-:-:S03]  /*15bc0*/  PRMT R12, R13, 0x7632, R12 ;  /* 0x000076320d0c7816 */ /* 0x000fc6000000000c */
[----:B0-----:R-:W2:Y:S01]  /*15bd0*/  LDL.LU R13, [R1+0xb24] ;  /* 0x000b2400010d7983 */ /* 0x001ea20000300800 */
[----:B------:R-:W-:Y:S01]  /*15be0*/  IMAD.WIDE R24, R0, 0x2, R2 ;  /* 0x0000000200187825 */ /* 0x000fe200078e0202 */
[----:B------:R-:W-:Y:S02]  /*15bf0*/  ISETP.LT.AND P4, PT, R5, c[0x0][0x178], !P2 ;  /* 0x00005e0005007a0c */ /* 0x000fe40005781270 */
[----:B------:R-:W-:Y:S02]  /*15c00*/  ISETP.LT.AND P5, PT, R28, c[0x0][0x178], !P2 ;  /* 0x00005e001c007a0c */ /* 0x000fe400057a1270 */
[----:B------:R3:W-:Y:S01]  /*15c10*/  @P6 STG.E.U16 [R24.64], R26 ;  /* 0x0000001a18006986 */ /* 0x0007e2000c101504 */
[----:B------:R-:W-:Y:S01]  /*15c20*/  ISETP.LT.AND P6, PT, R29, c[0x0][0x178], !P2 ;  /* 0x00005e001d007a0c */ /* 0x000fe200057c1270 */
[----:B------:R-:W-:Y:S01]  /*15c30*/  IMAD.WIDE R18, R0, 0x2, R10 ;  /* 0x0000000200127825 */ /* 0x000fe200078e020a */
[----:B------:R-:W-:-:S03]  /*15c40*/  ISETP.LT.AND P2, PT, R15, c[0x0][0x178], !P1 ;  /* 0x00005e000f007a0c */ /* 0x000fc60004f41270 */
[----:B------:R-:W-:Y:S01]  /*15c50*/  IMAD.WIDE R22, R0, 0x2, R20 ;  /* 0x0000000200167825 */ /* 0x000fe200078e0214 */
[----:B---3--:R-:W-:-:S03]  /*15c60*/  PRMT R25, R17, 0x7632, R25 ;  /* 0x0000763211197816 */ /* 0x008fc60000000019 */
[----:B------:R-:W-:Y:S01]  /*15c70*/  IMAD.WIDE R16, R0, 0x2, R8 ;  /* 0x0000000200107825 */ /* 0x000fe200078e0208 */
[----:B------:R-:W-:Y:S02]  /*15c80*/  PRMT R24, R4, 0x7632, R24 ;  /* 0x0000763204187816 */ /* 0x000fe40000000018 */
[----:B------:R-:W-:Y:S02]  /*15c90*/  IADD3 R0, R0, c[0x0][0x198], RZ ;  /* 0x0000660000007a10 */ /* 0x000fe40007ffe0ff */
[----:B------:R0:W-:Y:S01]  /*15ca0*/  @P4 STG.E.U16 [R16.64], R25 ;  /* 0x0000001910004986 */ /* 0x0001e2000c101504 */
[----:B------:R-:W-:Y:S02]  /*15cb0*/  ISETP.LT.AND P4, PT, R5, c[0x0][0x178], !P1 ;  /* 0x00005e0005007a0c */ /* 0x000fe40004f81270 */
[----:B------:R-:W-:Y:S01]  /*15cc0*/  IADD3 R4, R6, 0xa, RZ ;  /* 0x0000000a06047810 */ /* 0x000fe20007ffe0ff */
[----:B------:R1:W-:Y:S01]  /*15cd0*/  @P5 STG.E.U16 [R18.64], R24 ;  /* 0x0000001812005986 */ /* 0x0003e2000c101504 */
[----:B------:R-:W-:-:S02]  /*15ce0*/  ISETP.LT.AND P5, PT, R28, c[0x0][0x178], !P1 ;  /* 0x00005e001c007a0c */ /* 0x000fc40004fa1270 */
[----:B------:R-:W-:Y:S01]  /*15cf0*/  ISETP.LT.AND P1, PT, R29, c[0x0][0x178], !P1 ;  /* 0x00005e001d007a0c */ /* 0x000fe20004f21270 */
[----:B------:R3:W-:Y:S01]  /*15d00*/  @P6 STG.E.U16 [R22.64], R12 ;  /* 0x0000000c16006986 */ /* 0x0007e2000c101504 */
[----:B------:R-:W-:Y:S01]  /*15d10*/  ISETP.LT.AND P6, PT, R15, c[0x0][0x178], !P0 ;  /* 0x00005e000f007a0c */ /* 0x000fe200047c1270 */
[----:B0-----:R-:W-:Y:S01]  /*15d20*/  IMAD.WIDE R16, R0, 0x2, R2 ;  /* 0x0000000200107825 */ /* 0x001fe200078e0202 */
[----:B------:R-:W-:Y:S02]  /*15d30*/  ISETP.GE.AND P3, PT, R4, c[0x0][0x17c], PT ;  /* 0x00005f0004007a0c */ /* 0x000fe40003f66270 */
[C---:B------:R-:W-:Y:S02]  /*15d40*/  IADD3 R4, R0.reuse, c[0x0][0x198], RZ ;  /* 0x0000660000047a10 */ /* 0x040fe40007ffe0ff */
[----:B------:R0:W-:Y:S01]  /*15d50*/  @P2 STG.E.U16 [R16.64], R27 ;  /* 0x0000001b10002986 */ /* 0x0001e2000c101504 */
[----:B-1----:R-:W-:Y:S01]  /*15d60*/  IMAD.WIDE R18, R0, 0x2, R10 ;  /* 0x0000000200127825 */ /* 0x002fe200078e020a */
[----:B------:R-:W-:-:S03]  /*15d70*/  PRMT R26, R27, 0x7632, R26 ;  /* 0x000076321b1a7816 */ /* 0x000fc6000000001a */
[----:B---3--:R-:W-:-:S04]  /*15d80*/  IMAD.WIDE R22, R0, 0x2, R20 ;  /* 0x0000000200167825 */ /* 0x008fc800078e0214 */
[----:B------:R-:W-:-:S04]  /*15d90*/  IMAD.WIDE R24, R4, 0x2, R2 ;  /* 0x0000000204187825 */ /* 0x000fc800078e0202 */
[----:B0-----:R-:W-:Y:S01]  /*15da0*/  IMAD.WIDE R16, R0, 0x2, R8 ;  /* 0x0000000200107825 */ /* 0x001fe200078e0208 */
[----:B------:R-:W-:Y:S02]  /*15db0*/  IADD3 R12, R6, 0xb, RZ ;  /* 0x0000000b060c7810 */ /* 0x000fe40007ffe0ff */
[----:B------:R-:W3:Y:S04]  /*15dc0*/  LDL.LU R6, [R1+0xa4] ;  /* 0x0000a40001067983 */ /* 0x000ee80000300800 */
[----:B------:R-:W-:Y:S04]  /*15dd0*/  @P4 STG.E.U16 [R16.64], R14 ;  /* 0x0000000e10004986 */ /* 0x000fe8000c101504 */
[----:B------:R-:W-:Y:S04]  /*15de0*/  @P5 STG.E.U16 [R18.64], R7 ;  /* 0x0000000712005986 */ /* 0x000fe8000c101504 */
[----:B--2---:R-:W-:Y:S04]  /*15df0*/  @P1 STG.E.U16 [R22.64], R13 ;  /* 0x0000000d16001986 */ /* 0x004fe8000c101504 */
[----:B------:R0:W-:Y:S04]  /*15e00*/  @P6 STG.E.U16 [R24.64], R26 ;  /* 0x0000001a18006986 */ /* 0x0001e8000c101504 */
[----:B0-----:R-:W2:Y:S04]  /*15e10*/  LDL R26, [R1+0xa50] ;  /* 0x000a5000011a7983 */ /* 0x001ea80000100800 */
[----:B------:R-:W4:Y:S01]  /*15e20*/  LDL.LU R27, [R1+0x14] ;  /* 0x00001400011b7983 */ /* 0x000f220000300800 */
[----:B------:R-:W-:-:S02]  /*15e30*/  ISETP.LT.AND P4, PT, R5, c[0x0][0x178], !P0 ;  /* 0x00005e0005007a0c */ /* 0x000fc40004781270 */
[----:B------:R-:W-:Y:S02]  /*15e40*/  ISETP.LT.AND P5, PT, R28, c[0x0][0x178], !P0 ;  /* 0x00005e001c007a0c */ /* 0x000fe400047a1270 */
[----:B------:R-:W-:Y:S02]  /*15e50*/  ISETP.GE.AND P2, PT, R12, c[0x0][0x17c], PT ;  /* 0x00005f000c007a0c */ /* 0x000fe40003f46270 */
[----:B------:R-:W-:Y:S02]  /*15e60*/  ISETP.LT.AND P6, PT, R29, c[0x0][0x178], !P0 ;  /* 0x00005e001d007a0c */ /* 0x000fe400047c1270 */
[----:B------:R-:W-:Y:S01]  /*15e70*/  PRMT R23, R13, 0x7632, R23 ;  /* 0x000076320d177816 */ /* 0x000fe20000000017 */
[----:B------:R-:W-:Y:S01]  /*15e80*/  IMAD.WIDE R12, R4, 0x2, R8 ;  /* 0x00000002040c7825 */ /* 0x000fe200078e0208 */
[----:B------:R-:W-:Y:S02]  /*15e90*/  PRMT R0, R14, 0x7632, R0 ;  /* 0x000076320e007816 */ /* 0x000fe40000000000 */
[----:B------:R-:W-:Y:S01]  /*15ea0*/  ISETP.LT.AND P0, PT, R15, c[0x0][0x178], !P3 ;  /* 0x00005e000f007a0c */ /* 0x000fe20005f01270 */
[C---:B------:R-:W-:Y:S01]  /*15eb0*/  IMAD.WIDE R16, R4.reuse, 0x2, R10 ;  /* 0x0000000204107825 */ /* 0x040fe200078e020a */
[----:B----4-:R0:W-:Y:S04]  /*15ec0*/  STL [R1+0xb20], R27 ;  /* 0x000b201b01007387 */ /* 0x0101e80000100800 */
[----:B0-----:R-:W4:Y:S01]  /*15ed0*/  LDL R27, [R1+0x94] ;  /* 0x00009400011b7983 */ /* 0x001f220000100800 */
[C---:B------:R-:W-:Y:S01]  /*15ee0*/  IMAD.WIDE R18, R4.reuse, 0x2, R20 ;  /* 0x0000000204127825 */ /* 0x040fe200078e0214 */
[----:B------:R-:W-:-:S02]  /*15ef0*/  IADD3 R4, R4, c[0x0][0x198], RZ ;  /* 0x0000660004047a10 */ /* 0x000fc40007ffe0ff */
[----:B------:R0:W-:Y:S01]  /*15f00*/  @P4 STG.E.U16 [R12.64], R0 ;  /* 0x000000000c004986 */ /* 0x0001e2000c101504 */
[----:B------:R-:W-:Y:S02]  /*15f10*/  PRMT R22, R7, 0x7632, R22 ;  /* 0x0000763207167816 */ /* 0x000fe40000000016 */
[----:B------:R-:W-:Y:S02]  /*15f20*/  ISETP.LT.AND P4, PT, R5, c[0x0][0x178], !P3 ;  /* 0x00005e0005007a0c */ /* 0x000fe40005f81270 */
[C---:B--2---:R-:W-:Y:S01]  /*15f30*/  IADD3 R24, R26.reuse, 0xc, RZ ;  /* 0x0000000c1a187810 */ /* 0x044fe20007ffe0ff */
[----:B------:R-:W-:Y:S01]  /*15f40*/  @P5 STG.E.U16 [R16.64], R22 ;  /* 0x0000001610005986 */ /* 0x000fe2000c101504 */
[----:B------:R-:W-:Y:S01]  /*15f50*/  IADD3 R25, R26, 0xd, RZ ;  /* 0x0000000d1a197810 */ /* 0x000fe20007ffe0ff */
[----:B0-----:R-:W-:Y:S02]  /*15f60*/  IMAD.WIDE R12, R4, 0x2, R2 ;  /* 0x00000002040c7825 */ /* 0x001fe400078e0202 */
[----:B------:R-:W-:Y:S01]  /*15f70*/  @P6 STG.E.U16 [R18.64], R23 ;  /* 0x0000001712006986 */ /* 0x000fe2000c101504 */
[----:B------:R-:W-:-:S03]  /*15f80*/  ISETP.GE.AND P1, PT, R24, c[0x0][0x17c], PT ;  /* 0x00005f0018007a0c */ /* 0x000fc60003f26270 */
[----:B---3--:R0:W-:Y:S01]  /*15f90*/  @P0 STG.E.U16 [R12.64], R6 ;  /* 0x000000060c000986 */ /* 0x0081e2000c101504 */
[----:B------:R-:W-:Y:S02]  /*15fa0*/  PRMT R24, R6, 0x7632, R24 ;  /* 0x0000763206187816 */ /* 0x000fe40000000018 */
[----:B------:R-:W-:Y:S01]  /*15fb0*/  ISETP.GE.AND P0, PT, R25, c[0x0][0x17c], PT ;  /* 0x00005f0019007a0c */ /* 0x000fe20003f06270 */
[----:B0-----:R-:W-:Y:S01]  /*15fc0*/  IMAD.WIDE R12, R4, 0x2, R8 ;  /* 0x00000002040c7825 */ /* 0x001fe200078e0208 */
[----:B------:R-:W2:Y:S04]  /*15fd0*/  LDL.LU R6, [R1+0xd4] ;  /* 0x0000d40001067983 */ /* 0x000ea80000300800 */
[----:B------:R-:W3:Y:S04]  /*15fe0*/  LDL.LU R14, [R1+0xb4] ;  /* 0x0000b400010e7983 */ /* 0x000ee80000300800 */
[----:B------:R-:W2:Y:S04]  /*15ff0*/  LDL.LU R7, [R1+0x54] ;  /* 0x0000540001077983 */ /* 0x000ea80000300800 */
[----:B------:R-:W2:Y:S04]  /*16000*/  LDL.LU R25, [R1+0x44] ;  /* 0x0000440001197983 */ /* 0x000ea80000300800 */
[----:B----4-:R0:W-:Y:S04]  /*16010*/  @P4 STG.E.U16 [R12.64], R27 ;  /* 0x0000001b0c004986 */ /* 0x0101e8000c101504 */
[----:B0-----:R-:W4:Y:S04]  /*16020*/  LDL.LU R27, [R1+0xb20] ;  /* 0x000b2000011b7983 */ /* 0x001f280000300800 */
[----:B------:R-:W3:Y:S01]  /*16030*/  LDL.LU R13, [R1+0x94] ;  /* 0x00009400010d7983 */ /* 0x000ee20000300800 */
[----:B------:R-:W-:-:S02]  /*16040*/  ISETP.LT.AND P5, PT, R28, c[0x0][0x178], !P3 ;  /* 0x00005e001c007a0c */ /* 0x000fc40005fa1270 */
[----:B------:R-:W-:Y:S02]  /*16050*/  ISETP.LT.AND P3, PT, R29, c[0x0][0x178], !P3 ;  /* 0x00005e001d007a0c */ /* 0x000fe40005f61270 */
[----:B------:R-:W-:Y:S02]  /*16060*/  ISETP.LT.AND P6, PT, R15, c[0x0][0x178], !P2 ;  /* 0x00005e000f007a0c */ /* 0x000fe400057c1270 */
[C---:B------:R-:W-:Y:S01]  /*16070*/  IADD3 R0, R4.reuse, c[0x0][0x198], RZ ;  /* 0x0000660004007a10 */ /* 0x040fe20007ffe0ff */
[----:B------:R-:W-:Y:S01]  /*16080*/  IMAD.WIDE R16, R4, 0x2, R10 ;  /* 0x0000000204107825 */ /* 0x000fe200078e020a */
[----:B------:R-:W-:-:S03]  /*16090*/  ISETP.LT.AND P4, PT, R5, c[0x0][0x178], !P2 ;  /* 0x00005e0005007a0c */ /* 0x000fc60005781270 */
[----:B------:R-:W-:-:S04]  /*160a0*/  IMAD.WIDE R18, R4, 0x2, R20 ;  /* 0x0000000204127825 */ /* 0x000fc800078e0214 */
[----:B------:R-:W-:Y:S01]  /*160b0*/  IMAD.WIDE R22, R0, 0x2, R2 ;  /* 0x0000000200167825 */ /* 0x000fe200078e0202 */
[----:B--2---:R0:W-:Y:S01]  /*160c0*/  @P5 STG.E.U16 [R16.64], R25 ;  /* 0x0000001910005986 */ /* 0x0041e2000c101504 */
[----:B------:R-:W-:Y:S02]  /*160d0*/  ISETP.LT.AND P5, PT, R28, c[0x0][0x178], !P2 ;  /* 0x00005e001c007a0c */ /* 0x000fe400057a1270 */
[----:B0-----:R-:W-:Y:S01]  /*160e0*/  IMAD.WIDE R16, R0, 0x2, R10 ;  /* 0x0000000200107825 */ /* 0x001fe200078e020a */
[----:B----4-:R0:W-:Y:S04]  /*160f0*/  @P3 STG.E.U16 [R18.64], R27 ;  /* 0x0000001b12003986 */ /* 0x0101e8000c101504 */
[----:B------:R1:W-:Y:S01]  /*16100*/  @P6 STG.E.U16 [R22.64], R24 ;  /* 0x0000001816006986 */ /* 0x0003e2000c101504 */
[----:B------:R-:W-:-:S02]  /*16110*/  ISETP.LT.AND P6, PT, R29, c[0x0][0x178], !P2 ;  /* 0x00005e001d007a0c */ /* 0x000fc400057c1270 */
[----:B------:R-:W-:Y:S02]  /*16120*/  ISETP.LT.AND P2, PT, R15, c[0x0][0x178], !P1 ;  /* 0x00005e000f007a0c */ /* 0x000fe40004f41270 */
[----:B---3--:R-:W-:Y:S01]  /*16130*/  PRMT R4, R13, 0x7632, R4 ;  /* 0x000076320d047816 */ /* 0x008fe20000000004 */
[----:B------:R-:W-:-:S04]  /*16140*/  IMAD.WIDE R12, R0, 0x2, R8 ;  /* 0x00000002000c7825 */ /* 0x000fc800078e0208 */
[C---:B0-----:R-:W-:Y:S01]  /*16150*/  IMAD.WIDE R18, R0.reuse, 0x2, R20 ;  /* 0x0000000200127825 */ /* 0x041fe200078e0214 */
[----:B------:R-:W-:Y:S01]  /*16160*/  IADD3 R0, R0, c[0x0][0x198], RZ ;  /* 0x0000660000007a10 */ /* 0x000fe20007ffe0ff */
[----:B------:R0:W-:Y:S01]  /*16170*/  @P4 STG.E.U16 [R12.64], R4 ;  /* 0x000000040c004986 */ /* 0x0001e2000c101504 */
[----:B-1----:R-:W-:Y:S02]  /*16180*/  PRMT R22, R25, 0x7632, R22 ;  /* 0x0000763219167816 */ /* 0x002fe40000000016 */
[----:B------:R-:W-:Y:S02]  /*16190*/  PRMT R23, R27, 0x7632, R23 ;  /* 0x000076321b177816 */ /* 0x000fe40000000017 */
[C---:B------:R-:W-:Y:S02]  /*161a0*/  IADD3 R24, R26.reuse, 0xe, RZ ;  /* 0x0000000e1a187810 */ /* 0x040fe40007ffe0ff */
[----:B------:R-:W-:Y:S01]  /*161b0*/  IADD3 R25, R26, 0xf, RZ ;  /* 0x0000000f1a197810 */ /* 0x000fe20007ffe0ff */
[----:B------:R-:W-:Y:S01]  /*161c0*/  @P5 STG.E.U16 [R16.64], R22 ;  /* 0x0000001610005986 */ /* 0x000fe2000c101504 */
[----:B0-----:R-:W-:Y:S01]  /*161d0*/  IMAD.WIDE R12, R0, 0x2, R2 ;  /* 0x00000002000c7825 */ /* 0x001fe200078e0202 */
[----:B------:R-:W-:-:S02]  /*161e0*/  ISETP.GE.AND P3, PT, R24, c[0x0][0x17c], PT ;  /* 0x00005f0018007a0c */ /* 0x000fc40003f66270 */
[----:B------:R-:W-:Y:S01]  /*161f0*/  @P6 STG.E.U16 [R18.64], R23 ;  /* 0x0000001712006986 */ /* 0x000fe2000c101504 */
[----:B------:R-:W-:Y:S02]  /*16200*/  ISETP.LT.AND P4, PT, R5, c[0x0][0x178], !P1 ;  /* 0x00005e0005007a0c */ /* 0x000fe40004f81270 */
[----:B------:R-:W-:Y:S01]  /*16210*/  PRMT R24, R6, 0x7632, R24 ;  /* 0x0000763206187816 */ /* 0x000fe20000000018 */
[----:B------:R-:W2:Y:S04]  /*16220*/  LDL.LU R5, [R1+0xb1c] ;  /* 0x000b1c0001057983 */ /* 0x000ea80000300800 */
[----:B------:R0:W-:Y:S01]  /*16230*/  @P2 STG.E.U16 [R12.64], R6 ;  /* 0x000000060c002986 */ /* 0x0001e2000c101504 */
[----:B------:R-:W-:-:S03]  /*16240*/  ISETP.GE.AND P2, PT, R25, c[0x0][0x17c], PT ;  /* 0x00005f0019007a0c */ /* 0x000fc60003f46270 */
[----:B0-----:R-:W3:Y:S04]  /*16250*/  LDL.LU R6, [R1+0xf4] ;  /* 0x0000f40001067983 */ /* 0x001ee80000300800 */
[----:B------:R-:W4:Y:S01]  /*16260*/  LDL R25, [R1+0xa54] ;  /* 0x000a540001197983 */ /* 0x000f220000100800 */
[C---:B------:R-:W-:Y:S01]  /*16270*/  IMAD.WIDE R12, R0.reuse, 0x2, R8 ;  /* 0x00000002000c7825 */ /* 0x040fe200078e0208 */
[----:B------:R-:W-:-:S03]  /*16280*/  IADD3 R4, R0, c[0x0][0x198], RZ ;  /* 0x0000660000047a10 */ /* 0x000fc60007ffe0ff */
[C---:B------:R-:W-:Y:S01]  /*16290*/  IMAD.WIDE R16, R0.reuse, 0x2, R10 ;  /* 0x0000000200107825 */ /* 0x040fe200078e020a */
[----:B------:R0:W-:Y:S03]  /*162a0*/  @P4 STG.E.U16 [R12.64], R14 ;  /* 0x0000000e0c004986 */ /* 0x0001e6000c101504 */
[----:B------:R-:W-:Y:S01]  /*162b0*/  IMAD.WIDE R18, R0, 0x2, R20 ;  /* 0x0000000200127825 */ /* 0x000fe200078e0214 */
[----:B------:R-:W-:Y:S02]  /*162c0*/  PRMT R0, R14, 0x7632, R0 ;  /* 0x000076320e007816 */ /* 0x000fe40000000000 */
[----:B0-----:R-:W3:Y:S01]  /*162d0*/  LDL R14, [R1+0x104] ;  /* 0x00010400010e7983 */ /* 0x001ee20000100800 */
[----:B------:R-:W-:Y:S02]  /*162e0*/  ISETP.LT.AND P5, PT, R28, c[0x0][0x178], !P1 ;  /* 0x00005e001c007a0c */ /* 0x000fe40004fa1270 */
[----:B------:R-:W-:-:S02]  /*162f0*/  ISETP.LT.AND P1, PT, R29, c[0x0][0x178], !P1 ;  /* 0x00005e001d007a0c */ /* 0x000fc40004f21270 */
[----:B------:R-:W-:Y:S01]  /*16300*/  ISETP.LT.AND P6, PT, R15, c[0x0][0x178], !P0 ;  /* 0x00005e000f007a0c */ /* 0x000fe200047c1270 */
[----:B------:R-:W-:-:S08]  /*16310*/  IMAD.WIDE R22, R4, 0x2, R2 ;  /* 0x0000000204167825 */ /* 0x000fd000078e0202 */
[----:B------:R0:W-:Y:S01]  /*16320*/  @P5 STG.E.U16 [R16.64], R7 ;  /* 0x0000000710005986 */ /* 0x0001e2000c101504 */
[----:B------:R-:W-:Y:S01]  /*16330*/  ISETP.LT.AND P5, PT, R28, c[0x0][0x178], !P0 ;  /* 0x00005e001c007a0c */ /* 0x000fe200047a1270 */
[----:B------:R-:W-:-:S04]  /*16340*/  IMAD.WIDE R12, R4, 0x2, R8 ;  /* 0x00000002040c7825 */ /* 0x000fc800078e0208 */
[----:B0-----:R-:W-:Y:S01]  /*16350*/  IMAD.WIDE R16, R4, 0x2, R10 ;  /* 0x0000000204107825 */ /* 0x001fe200078e020a */
[----:B--2---:R0:W-:Y:S04]  /*16360*/  @P1 STG.E.U16 [R18.64], R5 ;  /* 0x0000000512001986 */ /* 0x0041e8000c101504 */
[----:B------:R1:W-:Y:S01]  /*16370*/  @P6 STG.E.U16 [R22.64], R24 ;  /* 0x0000001816006986 */ /* 0x0003e2000c101504 */
[----:B------:R-:W-:Y:S02]  /*16380*/  ISETP.LT.AND P6, PT, R29, c[0x0][0x178], !P0 ;  /* 0x00005e001d007a0c */ /* 0x000fe400047c1270 */
[----:B----4-:R-:W-:Y:S02]  /*16390*/  ISETP.LT.AND P4, PT, R25, c[0x0][0x178], !P0 ;  /* 0x00005e0019007a0c */ /* 0x010fe40004781270 */
[----:B------:R-:W-:-:S02]  /*163a0*/  ISETP.LT.AND P0, PT, R15, c[0x0][0x178], !P3 ;  /* 0x00005e000f007a0c */ /* 0x000fc40005f01270 */
[----:B0-----:R-:W-:Y:S02]  /*163b0*/  PRMT R5, R7, 0x7632, R5 ;  /* 0x0000763207057816 */ /* 0x001fe40000000005 */
[C---:B-1----:R-:W-:Y:S01]  /*163c0*/  IADD3 R22, R4.reuse, c[0x0][0x198], RZ ;  /* 0x0000660004167a10 */ /* 0x042fe20007ffe0ff */
[----:B------:R-:W-:Y:S01]  /*163d0*/  IMAD.WIDE R18, R4, 0x2, R20 ;  /* 0x0000000204127825 */ /* 0x000fe200078e0214 */
[----:B------:R-:W-:Y:S01]  /*163e0*/  PRMT R23, R5, 0x7632, R23 ;  /* 0x0000763205177816 */ /* 0x000fe20000000017 */
[----:B------:R-:W2:Y:S01]  /*163f0*/  LDL.LU R7, [R1+0x38] ;  /* 0x0000380001077983 */ /* 0x000ea20000300800 */
[----:B------:R-:W-:-:S03]  /*16400*/  IADD3 R24, R26, 0x10, RZ ;  /* 0x000000101a187810 */ /* 0x000fc60007ffe0ff */
[----:B------:R-:W-:Y:S01]  /*16410*/  @P4 STG.E.U16 [R12.64], R0 ;  /* 0x000000000c004986 */ /* 0x000fe2000c101504 */
[----:B------:R-:W-:-:S03]  /*16420*/  ISETP.LT.AND P4, PT, R25, c[0x0][0x178], !P3 ;  /* 0x00005e0019007a0c */ /* 0x000fc60005f81270 */
[----:B------:R0:W-:Y:S01]  /*16430*/  @P5 STG.E.U16 [R16.64], R5 ;  /* 0x0000000510005986 */ /* 0x0001e2000c101504 */
[----:B------:R-:W-:Y:S02]  /*16440*/  ISETP.GE.AND P1, PT, R24, c[0x0][0x17c], PT ;  /* 0x00005f0018007a0c */ /* 0x000fe40003f26270 */
[----:B------:R-:W-:Y:S01]  /*16450*/  IADD3 R24, R26, 0x11, RZ ;  /* 0x000000111a187810 */ /* 0x000fe20007ffe0ff */
[----:B------:R1:W-:Y:S04]  /*16460*/  @P6 STG.E.U16 [R18.64], R23 ;  /* 0x0000001712006986 */ /* 0x0003e8000c101504 */
[----:B------:R-:W4:Y:S01]  /*16470*/  LDL.LU R27, [R1+0x28] ;  /* 0x00002800011b7983 */ /* 0x000f220000300800 */
[----:B0-----:R-:W-:-:S05]  /*16480*/  IMAD.WIDE R4, R22, 0x2, R2 ;  /* 0x0000000216047825 */ /* 0x001fca00078e0202 */
[----:B---3--:R0:W-:Y:S01]  /*16490*/  @P0 STG.E.U16 [R4.64], R6 ;  /* 0x0000000604000986 */ /* 0x0081e2000c101504 */
[----:B-1----:R-:W-:Y:S02]  /*164a0*/  PRMT R23, R6, 0x7632, R23 ;  /* 0x0000763206177816 */ /* 0x002fe40000000017 */
[----:B------:R-:W-:Y:S01]  /*164b0*/  ISETP.GE.AND P0, PT, R24, c[0x0][0x17c], PT ;  /* 0x00005f0018007a0c */ /* 0x000fe20003f06270 */
[----:B0-----:R-:W-:Y:S01]  /*164c0*/  IMAD.WIDE R4, R22, 0x2, R8 ;  /* 0x0000000216047825 */ /* 0x001fe200078e0208 */
[----:B------:R-:W3:Y:S04]  /*164d0*/  LDL.LU R6, [R1+0x8] ;  /* 0x0000080001067983 */ /* 0x000ee80000300800 */
[----:B------:R-:W2:Y:S04]  /*164e0*/  LDL.LU R24, [R1+0xe4] ;  /* 0x0000e40001187983 */ /* 0x000ea80000300800 */
[----:B------:R0:W-:Y:S04]  /*164f0*/  @P4 STG.E.U16 [R4.64], R14 ;  /* 0x0000000e04004986 */ /* 0x0001e8000c101504 */
[----:B0-----:R-:W3:Y:S04]  /*16500*/  LDL.LU R14, [R1+0xb18] ;  /* 0x000b1800010e7983 */ /* 0x001ee80000300800 */
[----:B------:R-:W4:Y:S01]  /*16510*/  LDL.LU R5, [R1+0x104] ;  /* 0x0001040001057983 */ /* 0x000f220000300800 */
[----:B------:R-:W-:-:S02]  /*16520*/  ISETP.LT.AND P5, PT, R28, c[0x0][0x178], !P3 ;  /* 0x00005e001c007a0c */ /* 0x000fc40005fa1270 */
[----:B------:R-:W-:Y:S02]  /*16530*/  ISETP.LT.AND P3, PT, R29, c[0x0][0x178], !P3 ;  /* 0x00005e001d007a0c */ /* 0x000fe40005f61270 */
[----:B------:R-:W-:Y:S02]  /*16540*/  ISETP.LT.AND P6, PT, R15, c[0x0][0x178], !P2 ;  /* 0x00005e000f007a0c */ /* 0x000fe400057c1270 */
[C---:B------:R-:W-:Y:S01]  /*16550*/  IADD3 R0, R22.reuse, c[0x0][0x198], RZ ;  /* 0x0000660016007a10 */ /* 0x040fe20007ffe0ff */
[----:B------:R-:W-:-:S04]  /*16560*/  IMAD.WIDE R12, R22, 0x2, R10 ;  /* 0x00000002160c7825 */ /* 0x000fc800078e020a */
[----:B------:R-:W-:Y:S01]  /*16570*/  IMAD.WIDE R16, R22, 0x2, R20 ;  /* 0x0000000216107825 */ /* 0x000fe200078e0214 */
[----:B------:R-:W-:-:S03]  /*16580*/  ISETP.LT.AND P4, PT, R25, c[0x0][0x178], !P2 ;  /* 0x00005e0019007a0c */ /* 0x000fc60005781270 */
[----:B------:R-:W-:Y:S01]  /*16590*/  IMAD.WIDE R18, R0, 0x2, R2 ;  /* 0x0000000200127825 */ /* 0x000fe200078e0202 */
[----:B--2---:R-:W-:Y:S01]  /*165a0*/  @P5 STG.E.U16 [R12.64], R24 ;  /* 0x000000180c005986 */ /* 0x004fe2000c101504 */
[----:B------:R-:W-:Y:S02]  /*165b0*/  ISETP.LT.AND P5, PT, R28, c[0x0][0x178], !P2 ;  /* 0x00005e001c007a0c */ /* 0x000fe400057a1270 */
[----:B------:R-:W-:Y:S01]  /*165c0*/  PRMT R22, R24, 0x7632, R22 ;  /* 0x0000763218167816 */ /* 0x000fe20000000016 */
[----:B---3--:R-:W-:Y:S04]  /*165d0*/  @P3 STG.E.U16 [R16.64], R14 ;  /* 0x0000000e10003986 */ /* 0x008fe8000c101504 */
[----:B------:R0:W-:Y:S01]  /*165e0*/  @P6 STG.E.U16 [R18.64], R23 ;  /* 0x0000001712006986 */ /* 0x0001e2000c101504 */
[----:B------:R-:W-:-:S02]  /*165f0*/  ISETP.LT.AND P6, PT, R29, c[0x0][0x178], !P2 ;  /* 0x00005e001d007a0c */ /* 0x000fc400057c1270 */
[----:B------:R-:W-:Y:S02]  /*16600*/  ISETP.LT.AND P2, PT, R15, c[0x0][0x178], !P1 ;  /* 0x00005e000f007a0c */ /* 0x000fe40004f41270 */
[----:B0-----:R-:W-:Y:S02]  /*16610*/  PRMT R23, R14, 0x7632, R23 ;  /* 0x000076320e177816 */ /* 0x001fe40000000017 */
[----:B------:R-:W2:Y:S01]  /*16620*/  LDL.LU R14, [R1+0xb14] ;  /* 0x000b1400010e7983 */ /* 0x000ea20000300800 */
[----:B----4-:R-:W-:Y:S01]  /*16630*/  PRMT R19, R5, 0x7632, R19 ;  /* 0x0000763205137816 */ /* 0x010fe20000000013 */
[C---:B------:R-:W-:Y:S01]  /*16640*/  IMAD.WIDE R4, R0.reuse, 0x2, R8 ;  /* 0x0000000200047825 */ /* 0x040fe200078e0208 */
[----:B------:R-:W-:-:S03]  /*16650*/  IADD3 R18, R0, c[0x0][0x198], RZ ;  /* 0x0000660000127a10 */ /* 0x000fc60007ffe0ff */
[C---:B------:R-:W-:Y:S01]  /*16660*/  IMAD.WIDE R12, R0.reuse, 0x2, R10 ;  /* 0x00000002000c7825 */ /* 0x040fe200078e020a */
[----:B------:R0:W-:Y:S03]  /*16670*/  @P4 STG.E.U16 [R4.64], R19 ;  /* 0x0000001304004986 */ /* 0x0001e6000c101504 */
[----:B------:R-:W-:Y:S01]  /*16680*/  IMAD.WIDE R16, R0, 0x2, R20 ;  /* 0x0000000200107825 */ /* 0x000fe200078e0214 */
[----:B------:R1:W-:Y:S04]  /*16690*/  @P5 STG.E.U16 [R12.64], R22 ;  /* 0x000000160c005986 */ /* 0x0003e8000c101504 */
[----:B------:R-:W-:Y:S01]  /*166a0*/  @P6 STG.E.U16 [R16.64], R23 ;  /* 0x0000001710006986 */ /* 0x000fe2000c101504 */
[----:B0-----:R-:W-:Y:S01]  /*166b0*/  IMAD.WIDE R4, R18, 0x2, R2 ;  /* 0x0000000212047825 */ /* 0x001fe200078e0202 */
[----:B-1----:R-:W-:-:S04]  /*166c0*/  PRMT R22, R7, 0x7632, R22 ;  /* 0x0000763207167816 */ /* 0x002fc80000000016 */
[----:B------:R0:W-:Y:S04]  /*166d0*/  @P2 STG.E.U16 [R4.64], R7 ;  /* 0x0000000704002986 */ /* 0x0001e8000c101504 */
[----:B0-----:R-:W3:Y:S01]  /*166e0*/  LDL.LU R7, [R1+0xa8] ;  /* 0x0000a80001077983 */ /* 0x001ee20000300800 */
[----:B------:R-:W-:Y:S02]  /*166f0*/  ISETP.LT.AND P4, PT, R25, c[0x0][0x178], !P1 ;  /* 0x00005e0019007a0c */ /* 0x000fe40004f81270 */
[----:B------:R-:W-:Y:S02]  /*16700*/  ISETP.LT.AND P5, PT, R28, c[0x0][0x178], !P1 ;  /* 0x00005e001c007a0c */ /* 0x000fe40004fa1270 */
[----:B------:R-:W-:Y:S02]  /*16710*/  ISETP.LT.AND P1, PT, R29, c[0x0][0x178], !P1 ;  /* 0x00005e001d007a0c */ /* 0x000fe40004f21270 */
[----:B------:R-:W-:Y:S01]  /*16720*/  ISETP.LT.AND P6, PT, R15, c[0x0][0x178], !P0 ;  /* 0x00005e000f007a0c */ /* 0x000fe200047c1270 */
[C---:B------:R-:W-:Y:S01]  /*16730*/  IMAD.WIDE R4, R18.reuse, 0x2, R8 ;  /* 0x0000000212047825 */ /* 0x040fe200078e0208 */
[----:B------:R-:W-:-:S02]  /*16740*/  IADD3 R0, R18, c[0x0][0x198], RZ ;  /* 0x0000660012007a10 */ /* 0x000fc40007ffe0ff */
[----:B------:R-:W-:Y:S01]  /*16750*/  IADD3 R24, R26, 0x12, RZ ;  /* 0x000000121a187810 */ /* 0x000fe20007ffe0ff */
[C---:B------:R-:W-:Y:S02]  /*16760*/  IMAD.WIDE R12, R18.reuse, 0x2, R10 ;  /* 0x00000002120c7825 */ /* 0x040fe400078e020a */
[----:B------:R0:W-:Y:S02]  /*16770*/  @P4 STG.E.U16 [R4.64], R27 ;  /* 0x0000001b04004986 */ /* 0x0001e4000c101504 */
[----:B------:R-:W-:Y:S01]  /*16780*/  IMAD.WIDE R16, R18, 0x2, R20 ;  /* 0x0000000212107825 */ /* 0x000fe200078e0214 */
[----:B------:R-:W-:-:S03]  /*16790*/  ISETP.LT.AND P4, PT, R25, c[0x0][0x178], !P0 ;  /* 0x00005e0019007a0c */ /* 0x000fc60004781270 */
[----:B------:R-:W-:Y:S01]  /*167a0*/  IMAD.WIDE R18, R0, 0x2, R2 ;  /* 0x0000000200127825 */ /* 0x000fe200078e0202 */
[----:B------:R-:W-:Y:S01]  /*167b0*/  ISETP.GE.AND P3, PT, R24, c[0x0][0x17c], PT ;  /* 0x00005f0018007a0c */ /* 0x000fe20003f66270 */
[----:B------:R1:W-:Y:S01]  /*167c0*/  @P5 STG.E.U16 [R12.64], R6 ;  /* 0x000000060c005986 */ /* 0x0003e2000c101504 */
[----:B------:R-:W-:Y:S02]  /*167d0*/  ISETP.LT.AND P5, PT, R28, c[0x0][0x178], !P0 ;  /* 0x00005e001c007a0c */ /* 0x000fe400047a1270 */
[----:B------:R-:W-:Y:S01]  /*167e0*/  IADD3 R23, R26, 0x13, RZ ;  /* 0x000000131a177810 */ /* 0x000fe20007ffe0ff */
[----:B0-----:R-:W-:-:S03]  /*167f0*/  IMAD.WIDE R4, R0, 0x2, R8 ;  /* 0x0000000200047825 */ /* 0x001fc600078e0208 */
[----:B------:R-:W-:Y:S02]  /*16800*/  ISETP.GE.AND P2, PT, R23, c[0x0][0x17c], PT ;  /* 0x00005f0017007a0c */ /* 0x000fe40003f46270 */
[----:B------:R-:W-:Y:S01]  /*16810*/  IADD3 R23, R26, 0x14, RZ ;  /* 0x000000141a177810 */ /* 0x000fe20007ffe0ff */
[----:B-1----:R-:W-:Y:S01]  /*16820*/  IMAD.WIDE R12, R0, 0x2, R10 ;  /* 0x00000002000c7825 */ /* 0x002fe200078e020a */
[----:B--2---:R-:W-:Y:S04]  /*16830*/  @P1 STG.E.U16 [R16.64], R14 ;  /* 0x0000000e10001986 */ /* 0x004fe8000c101504 */
[----:B------:R0:W-:Y:S01]  /*16840*/  @P6 STG.E.U16 [R18.64], R22 ;  /* 0x0000001612006986 */ /* 0x0001e2000c101504 */
[----:B------:R-:W-:Y:S02]  /*16850*/  ISETP.LT.AND P6, PT, R29, c[0x0][0x178], !P0 ;  /* 0x00005e001d007a0c */ /* 0x000fe400047c1270 */
[----:B------:R-:W-:-:S02]  /*16860*/  ISETP.LT.AND P0, PT, R15, c[0x0][0x178], !P3 ;  /* 0x00005e000f007a0c */ /* 0x000fc40005f01270 */
[----:B0-----:R-:W-:Y:S02]  /*16870*/  PRMT R18, R27, 0x7632, R18 ;  /* 0x000076321b127816 */ /* 0x001fe40000000012 */
[----:B------:R-:W-:Y:S02]  /*16880*/  PRMT R22, R14, 0x7632, R22 ;  /* 0x000076320e167816 */ /* 0x000fe40000000016 */
[C---:B------:R-:W-:Y:S01]  /*16890*/  IADD3 R14, R0.reuse, c[0x0][0x198], RZ ;  /* 0x00006600000e7a10 */ /* 0x040fe20007ffe0ff */
[----:B------:R-:W-:Y:S01]  /*168a0*/  IMAD.WIDE R16, R0, 0x2, R20 ;  /* 0x0000000200107825 */ /* 0x000fe200078e0214 */
[----:B------:R-:W-:Y:S01]  /*168b0*/  PRMT R19, R6, 0x7632, R19 ;  /* 0x0000763206137816 */ /* 0x000fe20000000013 */
[----:B------:R0:W-:Y:S01]  /*168c0*/  @P4 STG.E.U16 [R4.64], R18 ;  /* 0x0000001204004986 */ /* 0x0001e2000c101504 */
[----:B------:R-:W-:Y:S02]  /*168d0*/  ISETP.GE.AND P1, PT, R23, c[0x0][0x17c], PT ;  /* 0x00005f0017007a0c */ /* 0x000fe40003f26270 */
[----:B------:R-:W-:Y:S01]  /*168e0*/  IADD3 R23, R26, 0x15, RZ ;  /* 0x000000151a177810 */ /* 0x000fe20007ffe0ff */
[----:B------:R-:W-:Y:S04]  /*168f0*/  @P5 STG.E.U16 [R12.64], R19 ;  /* 0x000000130c005986 */ /* 0x000fe8000c101504 */
[----:B------:R1:W-:Y:S01]  /*16900*/  @P6 STG.E.U16 [R16.64], R22 ;  /* 0x0000001610006986 */ /* 0x0003e2000c101504 */
[----:B0-----:R-:W-:-:S03]  /*16910*/  IMAD.WIDE R4, R14, 0x2, R2 ;  /* 0x000000020e047825 */ /* 0x001fc600078e0202 */
[----:B------:R-:W2:Y:S01]  /*16920*/  LDL.LU R6, [R1+0x98] ;  /* 0x0000980001067983 */ /* 0x000ea20000300800 */
[----:B------:R-:W-:-:S03]  /*16930*/  IADD3 R0, R14, c[0x0][0x198], RZ ;  /* 0x000066000e007a10 */ /* 0x000fc60007ffe0ff */
[----:B---3--:R0:W-:Y:S01]  /*16940*/  @P0 STG.E.U16 [R4.64], R7 ;  /* 0x0000000704000986 */ /* 0x0081e2000c101504 */
[----:B-1----:R-:W-:Y:S01]  /*16950*/  PRMT R22, R7, 0x7632, R22 ;  /* 0x0000763207167816 */ /* 0x002fe20000000016 */
[----:B------:R-:W-:Y:S01]  /*16960*/  IMAD.WIDE R12, R14, 0x2, R10 ;  /* 0x000000020e0c7825 */ /* 0x000fe200078e020a */
[----:B------:R-:W-:-:S03]  /*16970*/  ISETP.GE.AND P0, PT, R23, c[0x0][0x17c], PT ;  /* 0x00005f0017007a0c */ /* 0x000fc60003f06270 */
[C---:B------:R-:W-:Y:S01]  /*16980*/  IMAD.WIDE R16, R14.reuse, 0x2, R20 ;  /* 0x000000020e107825 */ /* 0x040fe200078e0214 */
[----:B0-----:R-:W3:Y:S03]  /*16990*/  LDL.LU R7, [R1+0xd8] ;  /* 0x0000d80001077983 */ /* 0x001ee60000300800 */
[----:B------:R-:W-:Y:S01]  /*169a0*/  IMAD.WIDE R4, R14, 0x2, R8 ;  /* 0x000000020e047825 */ /* 0x000fe200078e0208 */
[----:B------:R-:W4:Y:S04]  /*169b0*/  LDL.LU R24, [R1+0xb8] ;  /* 0x0000b80001187983 */ /* 0x000f280000300800 */
[----:B------:R-:W3:Y:S04]  /*169c0*/  LDL.LU R27, [R1+0x58] ;  /* 0x00005800011b7983 */ /* 0x000ee80000300800 */
[----:B------:R-:W3:Y:S04]  /*169d0*/  LDL.LU R14, [R1+0x18] ;  /* 0x00001800010e7983 */ /* 0x000ee80000300800 */
[----:B------:R-:W3:Y:S01]  /*169e0*/  LDL.LU R23, [R1+0x48] ;  /* 0x0000480001177983 */ /* 0x000ee20000300800 */
[----:B------:R-:W-:-:S02]  /*169f0*/  ISETP.LT.AND P4, PT, R25, c[0x0][0x178], !P3 ;  /* 0x00005e0019007a0c */ /* 0x000fc40005f81270 */
[----:B------:R-:W-:Y:S02]  /*16a00*/  ISETP.LT.AND P5, PT, R28, c[0x0][0x178], !P3 ;  /* 0x00005e001c007a0c */ /* 0x000fe40005fa1270 */
[----:B------:R-:W-:Y:S02]  /*16a10*/  ISETP.LT.AND P3, PT, R29, c[0x0][0x178], !P3 ;  /* 0x00005e001d007a0c */ /* 0x000fe40005f61270 */
[----:B------:R-:W-:Y:S01]  /*16a20*/  ISETP.LT.AND P6, PT, R15, c[0x0][0x178], !P2 ;  /* 0x00005e000f007a0c */ /* 0x000fe200057c1270 */
[----:B------:R-:W-:-:S06]  /*16a30*/  IMAD.WIDE R18, R0, 0x2, R2 ;  /* 0x0000000200127825 */ /* 0x000fcc00078e0202 */
[----:B--2---:R0:W-:Y:S01]  /*16a40*/  @P4 STG.E.U16 [R4.64], R6 ;  /* 0x0000000604004986 */ /* 0x0041e2000c101504 */
[----:B------:R-:W-:Y:S01]  /*16a50*/  ISETP.LT.AND P4, PT, R28, c[0x0][0x178], !P2 ;  /* 0x00005e001c007a0c */ /* 0x000fe20005781270 */
[----:B0-----:R-:W-:Y:S02]  /*16a60*/  IMAD.WIDE R4, R0, 0x2, R8 ;  /* 0x0000000200047825 */ /* 0x001fe400078e0208 */
[----:B---3--:R-:W-:Y:S04]  /*16a70*/  @P5 STG.E.U16 [R12.64], R23 ;  /* 0x000000170c005986 */ /* 0x008fe8000c101504 */
[----:B------:R-:W-:Y:S01]  /*16a80*/  @P3 STG.E.U16 [R16.64], R14 ;  /* 0x0000000e10003986 */ /* 0x000fe2000c101504 */
[----:B------:R-:W-:-:S03]  /*16a90*/  ISETP.LT.AND P3, PT, R25, c[0x0][0x178], !P2 ;  /* 0x00005e0019007a0c */ /* 0x000fc60005761270 */
[----:B------:R0:W-:Y:S01]  /*16aa0*/  @P6 STG.E.U16 [R18.64], R22 ;  /* 0x0000001612006986 */ /* 0x0001e2000c101504 */
[----:B------:R-:W-:Y:S02]  /*16ab0*/  ISETP.LT.AND P6, PT, R29, c[0x0][0x178], !P2 ;  /* 0x00005e001d007a0c */ /* 0x000fe400057c1270 */
[----:B------:R-:W-:Y:S02]  /*16ac0*/  ISETP.LT.AND P5, PT, R15, c[0x0][0x178], !P1 ;  /* 0x00005e000f007a0c */ /* 0x000fe40004fa1270 */
[----:B0-----:R-:W-:Y:S02]  /*16ad0*/  PRMT R18, R6, 0x7632, R18 ;  /* 0x0000763206127816 */ /* 0x001fe40000000012 */
[----:B------:R-:W2:Y:S01]  /*16ae0*/  LDL.LU R6, [R1+0xb10] ;  /* 0x000b100001067983 */ /* 0x000ea20000300800 */
[----:B------:R-:W-:Y:S02]  /*16af0*/  PRMT R22, R14, 0x7632, R22 ;  /* 0x000076320e167816 */ /* 0x000fe40000000016 */
[C---:B------:R-:W-:Y:S01]  /*16b00*/  IADD3 R14, R0.reuse, c[0x0][0x198], RZ ;  /* 0x00006600000e7a10 */ /* 0x040fe20007ffe0ff */
[C---:B------:R-:W-:Y:S01]  /*16b10*/  IMAD.WIDE R12, R0.reuse, 0x2, R10 ;  /* 0x00000002000c7825 */ /* 0x040fe200078e020a */
[----:B------:R-:W-:Y:S01]  /*16b20*/  PRMT R19, R23, 0x7632, R19 ;  /* 0x0000763217137816 */ /* 0x000fe20000000013 */
[----:B------:R0:W-:Y:S02]  /*16b30*/  @P3 STG.E.U16 [R4.64], R18 ;  /* 0x0000001204003986 */ /* 0x0001e4000c101504 */
[----:B------:R-:W-:-:S02]  /*16b40*/  IMAD.WIDE R16, R0, 0x2, R20 ;  /* 0x0000000200107825 */ /* 0x000fc400078e0214 */
[----:B------:R-:W-:Y:S04]  /*16b50*/  @P4 STG.E.U16 [R12.64], R19 ;  /* 0x000000130c004986 */ /* 0x000fe8000c101504 */
[----:B------:R1:W-:Y:S01]  /*16b60*/  @P6 STG.E.U16 [R16.64], R22 ;  /* 0x0000001610006986 */ /* 0x0003e2000c101504 */
[----:B0-----:R-:W-:-:S05]  /*16b70*/  IMAD.WIDE R4, R14, 0x2, R2 ;  /* 0x000000020e047825 */ /* 0x001fca00078e0202 */
[----:B------:R0:W-:Y:S01]  /*16b80*/  @P5 STG.E.U16 [R4.64], R7 ;  /* 0x0000000704005986 */ /* 0x0001e2000c101504 */
[----:B-1----:R-:W-:-:S03]  /*16b90*/  PRMT R22, R7, 0x7632, R22 ;  /* 0x0000763207167816 */ /* 0x002fc60000000016 */
[----:B0-----:R-:W3:Y:S01]  /*16ba0*/  LDL.LU R7, [R1+0xf8] ;  /* 0x0000f80001077983 */ /* 0x001ee20000300800 */
[----:B------:R-:W-:Y:S02]  /*16bb0*/  ISETP.LT.AND P3, PT, R25, c[0x0][0x178], !P1 ;  /* 0x00005e0019007a0c */ /* 0x000fe40004f61270 */
[----:B------:R-:W-:Y:S02]  /*16bc0*/  ISETP.LT.AND P4, PT, R28, c[0x0][0x178], !P1 ;  /* 0x00005e001c007a0c */ /* 0x000fe40004f81270 */
[----:B------:R-:W-:Y:S01]  /*16bd0*/  ISETP.LT.AND P1, PT, R29, c[0x0][0x178], !P1 ;  /* 0x00005e001d007a0c */ /* 0x000fe20004f21270 */
[----:B------:R-:W-:Y:S01]  /*16be0*/  IMAD.WIDE R4, R14, 0x2, R8 ;  /* 0x000000020e047825 */ /* 0x000fe200078e0208 */
[----:B------:R-:W-:-:S03]  /*16bf0*/  ISETP.LT.AND P6, PT, R15, c[0x0][0x178], !P0 ;  /* 0x00005e000f007a0c */ /* 0x000fc600047c1270 */
[C---:B------:R-:W-:Y:S01]  /*16c00*/  IMAD.WIDE R12, R14.reuse, 0x2, R10 ;  /* 0x000000020e0c7825 */ /* 0x040fe200078e020a */
[----:B------:R-:W-:-:S03]  /*16c10*/  IADD3 R0, R14, c[0x0][0x198], RZ ;  /* 0x000066000e007a10 */ /* 0x000fc60007ffe0ff */
[----:B------:R-:W-:Y:S01]  /*16c20*/  IMAD.WIDE R16, R14, 0x2, R20 ;  /* 0x000000020e107825 */ /* 0x000fe200078e0214 */
[----:B----4-:R0:W-:Y:S01]  /*16c30*/  @P3 STG.E.U16 [R4.64], R24 ;  /* 0x0000001804003986 */ /* 0x0101e2000c101504 */
[----:B------:R-:W-:Y:S02]  /*16c40*/  IADD3 R23, R26, 0x16, RZ ;  /* 0x000000161a177810 */ /* 0x000fe40007ffe0ff */
[----:B------:R-:W-:Y:S01]  /*16c50*/  ISETP.LT.AND P3, PT, R25, c[0x0][0x178], !P0 ;  /* 0x00005e0019007a0c */ /* 0x000fe20004761270 */
[----:B------:R1:W-:Y:S01]  /*16c60*/  @P4 STG.E.U16 [R12.64], R27 ;  /* 0x0000001b0c004986 */ /* 0x0003e2000c101504 */
[----:B------:R-:W-:Y:S01]  /*16c70*/  IMAD.WIDE R18, R0, 0x2, R2 ;  /* 0x0000000200127825 */ /* 0x000fe200078e0202 */
[----:B------:R-:W-:Y:S02]  /*16c80*/  ISETP.GE.AND P2, PT, R23, c[0x0][0x17c], PT ;  /* 0x00005f0017007a0c */ /* 0x000fe40003f46270 */
[----:B------:R-:W-:Y:S02]  /*16c90*/  IADD3 R23, R26, 0x17, RZ ;  /* 0x000000171a177810 */ /* 0x000fe40007ffe0ff */
[----:B------:R-:W-:-:S02]  /*16ca0*/  PRMT R14, R24, 0x7632, R14 ;  /* 0x00007632180e7816 */ /* 0x000fc4000000000e */
[----:B------:R-:W-:Y:S01]  /*16cb0*/  ISETP.GE.AND P5, PT, R23, c[0x0][0x17c], PT ;  /* 0x00005f0017007a0c */ /* 0x000fe20003fa6270 */
[----:B0-----:R-:W-:-:S04]  /*16cc0*/  IMAD.WIDE R4, R0, 0x2, R8 ;  /* 0x0000000200047825 */ /* 0x001fc800078e0208 */
[----:B-1----:R-:W-:Y:S01]  /*16cd0*/  IMAD.WIDE R12, R0, 0x2, R10 ;  /* 0x00000002000c7825 */ /* 0x002fe200078e020a */
[----:B------:R-:W-:Y:S01]  /*16ce0*/  IADD3 R24, R26, 0x18, RZ ;  /* 0x000000181a187810 */ /* 0x000fe20007ffe0ff */
[----:B--2---:R0:W-:Y:S01]  /*16cf0*/  @P1 STG.E.U16 [R16.64], R6 ;  /* 0x0000000610001986 */ /* 0x0041e2000c101504 */
[----:B------:R-:W-:Y:S02]  /*16d00*/  ISETP.LT.AND P1, PT, R28, c[0x0][0x178], !P0 ;  /* 0x00005e001c007a0c */ /* 0x000fe40004721270 */
[----:B------:R-:W-:Y:S01]  /*16d10*/  ISETP.LT.AND P0, PT, R29, c[0x0][0x178], !P0 ;  /* 0x00005e001d007a0c */ /* 0x000fe20004701270 */
[----:B------:R1:W-:Y:S01]  /*16d20*/  @P6 STG.E.U16 [R18.64], R22 ;  /* 0x0000001612006986 */ /* 0x0003e2000c101504 */
[----:B------:R-:W-:Y:S02]  /*16d30*/  ISETP.LT.AND P6, PT, R15, c[0x0][0x178], !P2 ;  /* 0x00005e000f007a0c */ /* 0x000fe400057c1270 */
[----:B------:R-:W-:Y:S01]  /*16d40*/  PRMT R23, R6, 0x7632, R23 ;  /* 0x0000763206177816 */ /* 0x000fe20000000017 */
[----:B------:R-:W-:Y:S01]  /*16d50*/  @P3 STG.E.U16 [R4.64], R14 ;  /* 0x0000000e04003986 */ /* 0x000fe2000c101504 */
[C---:B0-----:R-:W-:Y:S01]  /*16d60*/  IADD3 R6, R0.reuse, c[0x0][0x198], RZ ;  /* 0x0000660000067a10 */ /* 0x041fe20007ffe0ff */
[----:B------:R-:W-:-:S02]  /*16d70*/  IMAD.WIDE R16, R0, 0x2, R20 ;  /* 0x0000000200107825 */ /* 0x000fc400078e0214 */
[----:B------:R-:W2:Y:S01]  /*16d80*/  LDL.LU R15, [R1+0xb0c] ;  /* 0x000b0c00010f7983 */ /* 0x000ea20000300800 */
[----:B-1----:R-:W-:Y:S01]  /*16d90*/  PRMT R22, R27, 0x7632, R22 ;  /* 0x000076321b167816 */ /* 0x002fe20000000016 */
[----:B------:R-:W-:-:S04]  /*16da0*/  IMAD.WIDE R18, R6, 0x2, R2 ;  /* 0x0000000206127825 */ /* 0x000fc800078e0202 */
[----:B------:R0:W-:Y:S04]  /*16db0*/  @P1 STG.E.U16 [R12.64], R22 ;  /* 0x000000160c001986 */ /* 0x0001e8000c101504 */
[----:B------:R1:W-:Y:S04]  /*16dc0*/  @P0 STG.E.U16 [R16.64], R23 ;  /* 0x0000001710000986 */ /* 0x0003e8000c101504 */
[----:B0-----:R-:W4:Y:S04]  /*16dd0*/  LDL.LU R22, [R1+0xe8] ;  /* 0x0000e80001167983 */ /* 0x001f280000300800 */
[----:B-1----:R-:W2:Y:S04]  /*16de0*/  LDL R23, [R1+0x66c] ;  /* 0x00066c0001177983 */ /* 0x002ea80000100800 */
[----:B---3--:R0:W-:Y:S04]  /*16df0*/  @P6 STG.E.U16 [R18.64], R7 ;  /* 0x0000000712006986 */ /* 0x0081e8000c101504 */
[----:B0-----:R-:W3:Y:S01]  /*16e00*/  LDL.LU R19, [R1+0x108] ;  /* 0x0001080001137983 */ /* 0x001ee20000300800 */
[----:B------:R-:W-:-:S02]  /*16e10*/  ISETP.GE.AND P3, PT, R24, c[0x0][0x17c], PT ;  /* 0x00005f0018007a0c */ /* 0x000fc40003f66270 */
[----:B------:R-:W-:Y:S01]  /*16e20*/  PRMT R14, R7, 0x7632, R14 ;  /* 0x00007632070e7816 */ /* 0x000fe2000000000e */
[----:B------:R-:W4:Y:S04]  /*16e30*/  LDL.LU R24, [R1+0x3c] ;  /* 0x00003c0001187983 */ /* 0x000f280000300800 */
[----:B------:R-:W4:Y:S04]  /*16e40*/  LDL.LU R27, [R1+0x2c] ;  /* 0x00002c00011b7983 */ /* 0x000f280000300800 */
[----:B------:R-:W4:Y:S01]  /*16e50*/  LDL.LU R7, [R1+0xc] ;  /* 0x00000c0001077983 */ /* 0x000f220000300800 */
[----:B------:R-:W-:-:S02]  /*16e60*/  ISETP.LT.AND P4, PT, R25, c[0x0][0x178], !P2 ;  /* 0x00005e0019007a0c */ /* 0x000fc40005781270 */
[----:B------:R-:W-:Y:S01]  /*16e70*/  ISETP.LT.AND P1, PT, R28, c[0x0][0x178], !P2 ;  /* 0x00005e001c007a0c */ /* 0x000fe20005721270 */
[----:B------:R-:W-:Y:S01]  /*16e80*/  IMAD.WIDE R4, R6, 0x2, R8 ;  /* 0x0000000206047825 */ /* 0x000fe200078e0208 */
[----:B------:R-:W-:Y:S02]  /*16e90*/  ISETP.LT.AND P2, PT, R29, c[0x0][0x178], !P2 ;  /* 0x00005e001d007a0c */ /* 0x000fe40005741270 */
[----:B------:R-:W-:Y:S02]  /*16ea0*/  IADD3 R12, R26, 0x19, RZ ;  /* 0x000000191a0c7810 */ /* 0x000fe40007ffe0ff */
[----:B------:R-:W-:Y:S02]  /*16eb0*/  IADD3 R0, R6, c[0x0][0x198], RZ ;  /* 0x0000660006007a10 */ /* 0x000fe40007ffe0ff */
[----:B------:R-:W-:Y:S01]  /*16ec0*/  ISETP.GE.AND P0, PT, R12, c[0x0][0x17c], PT ;  /* 0x00005f000c007a0c */ /* 0x000fe20003f06270 */
[----:B------:R-:W-:-:S04]  /*16ed0*/  IMAD.WIDE R12, R6, 0x2, R20 ;  /* 0x00000002060c7825 */ /* 0x000fc800078e0214 */
[----:B------:R-:W-:Y:S01]  /*16ee0*/  IMAD.WIDE R16, R0, 0x2, R2 ;  /* 0x0000000200107825 */ /* 0x000fe200078e0202 */
[----:B--2---:R-:W-:Y:S01]  /*16ef0*/  ISETP.LT.AND P6, PT, R23, c[0x0][0x178], !P5 ;  /* 0x00005e0017007a0c */ /* 0x004fe20006fc1270 */
[----:B---3--:R0:W-:Y:S01]  /*16f00*/  @P4 STG.E.U16 [R4.64], R19 ;  /* 0x0000001304004986 */ /* 0x0081e2000c101504 */
[----:B------:R-:W-:Y:S01]  /*16f10*/  ISETP.LT.AND P4, PT, R25, c[0x0][0x178], !P5 ;  /* 0x00005e0019007a0c */ /* 0x000fe20006f81270 */
[----:B0-----:R-:W-:Y:S01]  /*16f20*/  IMAD.WIDE R4, R6, 0x2, R10 ;  /* 0x0000000206047825 */ /* 0x001fe200078e020a */
[----:B------:R-:W-:-:S04]  /*16f30*/  PRMT R6, R19, 0x7632, R6 ;  /* 0x0000763213067816 */ /* 0x000fc80000000006 */
[----:B----4-:R0:W-:Y:S01]  /*16f40*/  @P1 STG.E.U16 [R4.64], R22 ;  /* 0x0000001604001986 */ /* 0x0101e2000c101504 */
[----:B------:R-:W-:-:S03]  /*16f50*/  ISETP.LT.AND P1, PT, R28, c[0x0][0x178], !P5 ;  /* 0x00005e001c007a0c */ /* 0x000fc60006f21270 */
[----:B------:R-:W-:Y:S01]  /*16f60*/  @P2 STG.E.U16 [R12.64], R15 ;  /* 0x0000000f0c002986 */ /* 0x000fe2000c101504 */
[----:B------:R-:W-:Y:S01]  /*16f70*/  ISETP.LT.AND P5, PT, R29, c[0x0][0x178], !P5 ;  /* 0x00005e001d007a0c */ /* 0x000fe20006fa1270 */
[C---:B------:R-:W-:Y:S02]  /*16f80*/  IMAD.WIDE R18, R0.reuse, 0x2, R8 ;  /* 0x0000000200127825 */ /* 0x040fe400078e0208 */
[----:B------:R1:W-:Y:S01]  /*16f90*/  @P6 STG.E.U16 [R16.64], R14 ;  /* 0x0000000e10006986 */ /* 0x0003e2000c101504 */
[----:B------:R-:W-:Y:S02]  /*16fa0*/  ISETP.LT.AND P2, PT, R23, c[0x0][0x178], !P3 ;  /* 0x00005e0017007a0c */ /* 0x000fe40005f41270 */
[----:B------:R-:W-:Y:S01]  /*16fb0*/  ISETP.LT.AND P6, PT, R25, c[0x0][0x178], !P3 ;  /* 0x00005e0019007a0c */ /* 0x000fe20005fc1270 */
[----:B------:R2:W-:Y:S01]  /*16fc0*/  @P4 STG.E.U16 [R18.64], R6 ;  /* 0x0000000612004986 */ /* 0x0005e2000c101504 */
[----:B0-----:R-:W-:Y:S01]  /*16fd0*/  IMAD.WIDE R4, R0, 0x2, R10 ;  /* 0x0000000200047825 */ /* 0x001fe200078e020a */
[----:B-1----:R-:W-:-:S02]  /*16fe0*/  PRMT R16, R15, 0x7632, R16 ;  /* 0x000076320f107816 */ /* 0x002fc40000000010 */
[----:B------:R-:W3:Y:S01]  /*16ff0*/  LDL.LU R15, [R1+0xb08] ;  /* 0x000b0800010f7983 */ /* 0x000ee20000300800 */
[----:B------:R-:W-:Y:S01]  /*17000*/  IMAD.WIDE R12, R0, 0x2, R20 ;  /* 0x00000002000c7825 */ /* 0x000fe200078e0214 */
[----:B--2---:R-:W-:Y:S02]  /*17010*/  PRMT R6, R22, 0x7632, R6 ;  /* 0x0000763216067816 */ /* 0x004fe40000000006 */
[----:B------:R-:W-:Y:S02]  /*17020*/  ISETP.LT.AND P4, PT, R28, c[0x0][0x178], !P3 ;  /* 0x00005e001c007a0c */ /* 0x000fe40005f81270 */
[----:B------:R-:W-:Y:S02]  /*17030*/  IADD3 R17, R26, 0x1a, RZ ;  /* 0x0000001a1a117810 */ /* 0x000fe40007ffe0ff */
[----:B------:R-:W-:Y:S01]  /*17040*/  IADD3 R14, R0, c[0x0][0x198], RZ ;  /* 0x00006600000e7a10 */ /* 0x000fe20007ffe0ff */
[----:B------:R0:W-:Y:S01]  /*17050*/  @P1 STG.E.U16 [R4.64], R6 ;  /* 0x0000000604001986 */ /* 0x0001e2000c101504 */
[----:B------:R-:W-:-:S03]  /*17060*/  ISETP.GE.AND P1, PT, R17, c[0x0][0x17c], PT ;  /* 0x00005f0011007a0c */ /* 0x000fc60003f26270 */
[----:B------:R1:W-:Y:S01]  /*17070*/  @P5 STG.E.U16 [R12.64], R16 ;  /* 0x000000100c005986 */ /* 0x0003e2000c101504 */
[----:B0-----:R-:W-:-:S04]  /*17080*/  IMAD.WIDE R4, R14, 0x2, R8 ;  /* 0x000000020e047825 */ /* 0x001fc800078e0208 */
[----:B-1----:R-:W-:-:S04]  /*17090*/  IMAD.WIDE R16, R14, 0x2, R2 ;  /* 0x000000020e107825 */ /* 0x002fc800078e0202 */
[----:B------:R-:W-:Y:S01]  /*170a0*/  IMAD.WIDE R12, R14, 0x2, R10 ;  /* 0x000000020e0c7825 */ /* 0x000fe200078e020a */
[----:B------:R-:W-:Y:S01]  /*170b0*/  @P2 STG.E.U16 [R16.64], R24 ;  /* 0x0000001810002986 */ /* 0x000fe2000c101504 */
[----:B------:R-:W-:-:S03]  /*170c0*/  PRMT R6, R27, 0x7632, R6 ;  /* 0x000076321b067816 */ /* 0x000fc60000000006 */
[----:B------:R0:W-:Y:S04]  /*170d0*/  @P6 STG.E.U16 [R4.64], R27 ;  /* 0x0000001b04006986 */ /* 0x0001e8000c101504 */
[----:B------:R1:W-:Y:S01]  /*170e0*/  @P4 STG.E.U16 [R12.64], R7 ;  /* 0x000000070c004986 */ /* 0x0003e2000c101504 */
[----:B------:R-:W-:-:S03]  /*170f0*/  ISETP.LT.AND P4, PT, R28, c[0x0][0x178], !P0 ;  /* 0x00005e001c007a0c */ /* 0x000fc60004781270 */
[----:B0-----:R-:W2:Y:S04]  /*17100*/  LDL.LU R27, [R1+0xac] ;  /* 0x0000ac00011b7983 */ /* 0x001ea80000300800 */
[----:B------:R-:W4:Y:S01]  /*17110*/  LDL.LU R28, [R1+0x9c] ;  /* 0x00009c00011c7983 */ /* 0x000f220000300800 */
[----:B------:R-:W-:Y:S02]  /*17120*/  ISETP.LT.AND P3, PT, R29, c[0x0][0x178], !P3 ;  /* 0x00005e001d007a0c */ /* 0x000fe40005f61270 */
[----:B------:R-:W-:Y:S01]  /*17130*/  ISETP.LT.AND P2, PT, R23, c[0x0][0x178], !P0 ;  /* 0x00005e0017007a0c */ /* 0x000fe20004741270 */
[C---:B------:R-:W-:Y:S01]  /*17140*/  IMAD.WIDE R4, R14.reuse, 0x2, R20 ;  /* 0x000000020e047825 */ /* 0x040fe200078e0214 */
[----:B------:R-:W-:Y:S02]  /*17150*/  ISETP.LT.AND P6, PT, R25, c[0x0][0x178], !P0 ;  /* 0x00005e0019007a0c */ /* 0x000fe400047c1270 */
[----:B------:R-:W-:-:S02]  /*17160*/  IADD3 R14, R14, c[0x0][0x198], RZ ;  /* 0x000066000e0e7a10 */ /* 0x000fc40007ffe0ff */
[----:B------:R-:W-:Y:S02]  /*17170*/  IADD3 R18, R26, 0x1b, RZ ;  /* 0x0000001b1a127810 */ /* 0x000fe40007ffe0ff */
[----:B------:R-:W-:Y:S01]  /*17180*/  PRMT R0, R24, 0x7632, R0 ;  /* 0x0000763218007816 */ /* 0x000fe20000000000 */
[----:B-1----:R-:W-:Y:S01]  /*17190*/  IMAD.WIDE R12, R14, 0x2, R8 ;  /* 0x000000020e0c7825 */ /* 0x002fe200078e0208 */
[----:B------:R-:W-:Y:S02]  /*171a0*/  ISETP.LT.AND P0, PT, R29, c[0x0][0x178], !P0 ;  /* 0x00005e001d007a0c */ /* 0x000fe40004701270 */
[----:B------:R-:W-:Y:S02]  /*171b0*/  IADD3 R19, R26, 0x1c, RZ ;  /* 0x0000001c1a137810 */ /* 0x000fe40007ffe0ff */
[----:B------:R-:W-:Y:S02]  /*171c0*/  ISETP.GE.AND P5, PT, R18, c[0x0][0x17c], PT ;  /* 0x00005f0012007a0c */ /* 0x000fe40003fa6270 */
[----:B------:R-:W-:-:S02]  /*171d0*/  PRMT R18, R7, 0x7632, R18 ;  /* 0x0000763207127816 */ /* 0x000fc40000000012 */
[----:B------:R-:W4:Y:S01]  /*171e0*/  LDL.LU R7, [R1+0x4c] ;  /* 0x00004c0001077983 */ /* 0x000f220000300800 */
[----:B------:R-:W-:-:S03]  /*171f0*/  IMAD.WIDE R16, R14, 0x2, R10 ;  /* 0x000000020e107825 */ /* 0x000fc600078e020a */
[----:B------:R-:W4:Y:S04]  /*17200*/  LDL.LU R24, [R1+0xdc] ;  /* 0x0000dc0001187983 */ /* 0x000f280000300800 */
[----:B------:R-:W4:Y:S04]  /*17210*/  LDL.LU R22, [R1+0xbc] ;  /* 0x0000bc0001167983 */ /* 0x000f280000300800 */
[----:B---3--:R0:W-:Y:S01]  /*17220*/  @P3 STG.E.U16 [R4.64], R15 ;  /* 0x0000000f04003986 */ /* 0x0081e2000c101504 */
[----:B------:R-:W-:-:S03]  /*17230*/  ISETP.GE.AND P3, PT, R19, c[0x0][0x17c], PT ;  /* 0x00005f0013007a0c */ /* 0x000fc60003f66270 */
[----:B------:R-:W3:Y:S01]  /*17240*/  LDL R19, [R1+0xa88] ;  /* 0x000a880001137983 */ /* 0x000ee20000100800 */
[----:B0-----:R-:W-:Y:S01]  /*17250*/  IMAD.WIDE R4, R14, 0x2, R2 ;  /* 0x000000020e047825 */ /* 0x001fe200078e0202 */
[----:B------:R-:W-:-:S04]  /*17260*/  PRMT R15, R15, 0x7632, R15 ;  /* 0x000076320f0f7816 */ /* 0x000fc8000000000f */
[----:B------:R0:W-:Y:S01]  /*17270*/  @P2 STG.E.U16 [R4.64], R0 ;  /* 0x0000000004002986 */ /* 0x0001e2000c101504 */
[----:B------:R-:W-:-:S03]  /*17280*/  ISETP.LT.AND P2, PT, R25, c[0x0][0x178], !P1 ;  /* 0x00005e0019007a0c */ /* 0x000fc60004f41270 */
[----:B------:R1:W-:Y:S01]  /*17290*/  @P6 STG.E.U16 [R12.64], R6 ;  /* 0x000000060c006986 */ /* 0x0003e2000c101504 */
[----:B------:R-:W-:-:S03]  /*172a0*/  ISETP.LT.AND P6, PT, R23, c[0x0][0x178], !P1 ;  /* 0x00005e0017007a0c */ /* 0x000fc60004fc1270 */
[----:B------:R-:W-:Y:S01]  /*172b0*/  @P4 STG.E.U16 [R16.64], R18 ;  /* 0x0000001210004986 */ /* 0x000fe2000c101504 */
[C---:B0-----:R-:W-:Y:S01]  /*172c0*/  IMAD.WIDE R4, R14.reuse, 0x2, R20 ;  /* 0x000000020e047825 */ /* 0x041fe200078e0214 */
[----:B------:R-:W-:-:S04]  /*172d0*/  IADD3 R0, R14, c[0x0][0x198], RZ ;  /* 0x000066000e007a10 */ /* 0x000fc80007ffe0ff */
[----:B------:R0:W-:Y:S01]  /*172e0*/  @P0 STG.E.U16 [R4.64], R15 ;  /* 0x0000000f04000986 */ /* 0x0001e2000c101504 */
[----:B-1----:R-:W-:-:S04]  /*172f0*/  IMAD.WIDE R12, R0, 0x2, R8 ;  /* 0x00000002000c7825 */ /* 0x002fc800078e0208 */
[----:B0-----:R-:W-:-:S05]  /*17300*/  IMAD.WIDE R14, R0, 0x2, R2 ;  /* 0x00000002000e7825 */ /* 0x001fca00078e0202 */
[----:B--2---:R-:W-:Y:S04]  /*17310*/  @P6 STG.E.U16 [R14.64], R27 ;  /* 0x0000001b0e006986 */ /* 0x004fe8000c101504 */
[----:B----4-:R0:W-:Y:S04]  /*17320*/  @P2 STG.E.U16 [R12.64], R28 ;  /* 0x0000001c0c002986 */ /* 0x0101e8000c101504 */
[----:B0-----:R-:W2:Y:S01]  /*17330*/  LDL.LU R13, [R1+0x1c] ;  /* 0x00001c00010d7983 */ /* 0x001ea20000300800 */
[----:B------:R-:W-:-:S03]  /*17340*/  PRMT R17, R27, 0x7632, R17 ;  /* 0x000076321b117816 */ /* 0x000fc60000000011 */
[----:B------:R-:W4:Y:S01]  /*17350*/  LDL.LU R27, [R1+0x5c] ;  /* 0x00005c00011b7983 */ /* 0x000f220000300800 */
[----:B------:R-:W-:Y:S01]  /*17360*/  IMAD.WIDE R4, R0, 0x2, R10 ;  /* 0x0000000200047825 */ /* 0x000fe200078e020a */
[----:B------:R-:W-:-:S03]  /*17370*/  ISETP.LT.AND P2, PT, R23, c[0x0][0x178], !P5 ;  /* 0x00005e0017007a0c */ /* 0x000fc60006f41270 */
[----:B------:R-:W-:Y:S01]  /*17380*/  IMAD.WIDE R14, R0, 0x2, R20 ;  /* 0x00000002000e7825 */ /* 0x000fe200078e0214 */
[----:B------:R-:W-:Y:S02]  /*17390*/  IADD3 R6, R26, 0x1d, RZ ;  /* 0x0000001d1a067810 */ /* 0x000fe40007ffe0ff */
[----:B------:R-:W-:Y:S02]  /*173a0*/  IADD3 R0, R0, c[0x0][0x198], RZ ;  /* 0x0000660000007a10 */ /* 0x000fe40007ffe0ff */
[----:B------:R-:W-:Y:S02]  /*173b0*/  ISETP.GE.AND P0, PT, R6, c[0x0][0x17c], PT ;  /* 0x00005f0006007a0c */ /* 0x000fe40003f06270 */
[----:B------:R-:W-:Y:S02]  /*173c0*/  IADD3 R6, R26, 0x1e, RZ ;  /* 0x0000001e1a067810 */ /* 0x000fe40007ffe0ff */
[----:B------:R-:W-:Y:S02]  /*173d0*/  PRMT R18, R28, 0x7632, R18 ;  /* 0x000076321c127816 */ /* 0x000fe40000000012 */
[----:B------:R-:W-:Y:S01]  /*173e0*/  ISETP.GE.AND P6, PT, R6, c[0x0][0x17c], PT ;  /* 0x00005f0006007a0c */ /* 0x000fe20003fc6270 */
[----:B------:R-:W4:Y:S01]  /*173f0*/  LDL.LU R28, [R1+0xb04] ;  /* 0x000b0400011c7983 */ /* 0x000f220000300800 */
[----:B------:R-:W-:-:S02]  /*17400*/  PRMT R16, R7, 0x7632, R16 ;  /* 0x0000763207107816 */ /* 0x000fc40000000010 */
[----:B---3--:R-:W-:Y:S02]  /*17410*/  ISETP.LT.AND P4, PT, R19, c[0x0][0x178], !P1 ;  /* 0x00005e0013007a0c */ /* 0x008fe40004f81270 */
[----:B------:R-:W-:-:S11]  /*17420*/  ISETP.LT.AND P1, PT, R29, c[0x0][0x178], !P1 ;  /* 0x00005e001d007a0c */ /* 0x000fd60004f21270 */
[----:B------:R0:W-:Y:S01]  /*17430*/  @P4 STG.E.U16 [R4.64], R7 ;  /* 0x0000000704004986 */ /* 0x0001e2000c101504 */
[----:B------:R-:W-:Y:S01]  /*17440*/  ISETP.LT.AND P4, PT, R25, c[0x0][0x178], !P5 ;  /* 0x00005e0019007a0c */ /* 0x000fe20006f81270 */
[----:B0-----:R-:W-:Y:S02]  /*17450*/  IMAD.WIDE R4, R0, 0x2, R2 ;  /* 0x0000000200047825 */ /* 0x001fe400078e0202 */
[----:B------:R-:W3:Y:S04]  /*17460*/  LDL.LU R7, [R1+0xb00] ;  /* 0x000b000001077983 */ /* 0x000ee80000300800 */
[----:B--2---:R0:W-:Y:S01]  /*17470*/  @P1 STG.E.U16 [R14.64], R13 ;  /* 0x0000000d0e001986 */ /* 0x0041e2000c101504 */
[----:B------:R-:W-:Y:S02]  /*17480*/  ISETP.LT.AND P1, PT, R19, c[0x0][0x178], !P5 ;  /* 0x00005e0013007a0c */ /* 0x000fe40006f21270 */
[----:B------:R-:W-:Y:S01]  /*17490*/  ISETP.LT.AND P5, PT, R29, c[0x0][0x178], !P5 ;  /* 0x00005e001d007a0c */ /* 0x000fe20006fa1270 */
[----:B------:R1:W-:Y:S01]  /*174a0*/  @P2 STG.E.U16 [R4.64], R17 ;  /* 0x0000001104002986 */ /* 0x0003e2000c101504 */
[----:B------:R-:W-:Y:S01]  /*174b0*/  ISETP.LT.AND P2, PT, R23, c[0x0][0x178], !P3 ;  /* 0x00005e0017007a0c */ /* 0x000fe20005f41270 */
[----:B0-----:R-:W-:-:S02]  /*174c0*/  IMAD.MOV.U32 R15, RZ, RZ, R13 ;  /* 0x000000ffff0f7224 */ /* 0x001fc400078e000d */
[----:B------:R-:W-:-:S03]  /*174d0*/  IMAD.WIDE R12, R0, 0x2, R8 ;  /* 0x00000002000c7825 */ /* 0x000fc600078e0208 */
[----:B------:R-:W-:Y:S01]  /*174e0*/  PRMT R6, R15, 0x7632, R6 ;  /* 0x000076320f067816 */ /* 0x000fe20000000006 */
[C---:B------:R-:W-:Y:S01]  /*174f0*/  IMAD.WIDE R14, R0.reuse, 0x2, R10 ;  /* 0x00000002000e7825 */ /* 0x040fe200078e020a */
[----:B------:R0:W-:Y:S03]  /*17500*/  @P4 STG.E.U16 [R12.64], R18 ;  /* 0x000000120c004986 */ /* 0x0001e6000c101504 */
[C---:B-1----:R-:W-:Y:S01]  /*17510*/  IMAD.WIDE R4, R0.reuse, 0x2, R20 ;  /* 0x0000000200047825 */ /* 0x042fe200078e0214 */
[----:B------:R-:W-:Y:S01]  /*17520*/  IADD3 R0, R0, c[0x0][0x198], RZ ;  /* 0x0000660000007a10 */ /* 0x000fe20007ffe0ff */
[----:B------:R-:W-:Y:S01]  /*17530*/  @P1 STG.E.U16 [R14.64], R16 ;  /* 0x000000100e001986 */ /* 0x000fe2000c101504 */
[----:B------:R-:W-:-:S03]  /*17540*/  ISETP.LT.AND P4, PT, R25, c[0x0][0x178], !P3 ;  /* 0x00005e0019007a0c */ /* 0x000fc60005f81270 */
[----:B------:R1:W-:Y:S01]  /*17550*/  @P5 STG.E.U16 [R4.64], R6 ;  /* 0x0000000604005986 */ /* 0x0003e2000c101504 */
[----:B------:R-:W-:Y:S01]  /*17560*/  ISETP.LT.AND P5, PT, R19, c[0x0][0x178], !P3 ;  /* 0x00005e0013007a0c */ /* 0x000fe20005fa1270 */
[----:B0-----:R-:W-:-:S05]  /*17570*/  IMAD.WIDE R12, R0, 0x2, R2 ;  /* 0x00000002000c7825 */ /* 0x001fca00078e0202 */
[----:B------:R0:W-:Y:S01]  /*17580*/  @P2 STG.E.U16 [R12.64], R24 ;  /* 0x000000180c002986 */ /* 0x0001e2000c101504 */
[----:B-1----:R-:W-:Y:S01]  /*17590*/  IADD3 R6, R26, 0x20, RZ ;  /* 0x000000201a067810 */ /* 0x002fe20007ffe0ff */
[----:B------:R-:W-:Y:S01]  /*175a0*/  IMAD.WIDE R4, R0, 0x2, R8 ;  /* 0x0000000200047825 */ /* 0x000fe200078e0208 */
[----:B----4-:R-:W-:Y:S02]  /*175b0*/  PRMT R16, R27, 0x7632, R16 ;  /* 0x000076321b107816 */ /* 0x010fe40000000010 */
[----:B------:R-:W-:Y:S01]  /*175c0*/  ISETP.GE.AND P2, PT, R6, c[0x0][0x17c], PT ;  /* 0x00005f0006007a0c */ /* 0x000fe20003f46270 */
[----:B0-----:R-:W-:Y:S01]  /*175d0*/  IMAD.WIDE R12, R0, 0x2, R10 ;  /* 0x00000002000c7825 */ /* 0x001fe200078e020a */
[----:B------:R-:W-:Y:S01]  /*175e0*/  PRMT R6, R24, 0x7632, R6 ;  /* 0x0000763218067816 */ /* 0x000fe20000000006 */
[----:B------:R-:W-:Y:S04]  /*175f0*/  @P4 STG.E.U16 [R4.64], R22 ;  /* 0x0000001604004986 */ /* 0x000fe8000c101504 */
[----:B------:R-:W2:Y:S04]  /*17600*/  LDL.LU R24, [R1+0xfc] ;  /* 0x0000fc0001187983 */ /* 0x000ea80000300800 */
[----:B------:R0:W-:Y:S04]  /*17610*/  @P5 STG.E.U16 [R12.64], R27 ;  /* 0x0000001b0c005986 */ /* 0x0001e8000c101504 */
[----:B0-----:R-:W4:Y:S01]  /*17620*/  LDL.LU R27, [R1+0x6c] ;  /* 0x00006c00011b7983 */ /* 0x001f220000300800 */
[----:B------:R-:W-:-:S02]  /*17630*/  ISETP.LT.AND P3, PT, R29, c[0x0][0x178], !P3 ;  /* 0x00005e001d007a0c */ /* 0x000fc40005f61270 */
[----:B------:R-:W-:Y:S01]  /*17640*/  ISETP.LT.AND P4, PT, R23, c[0x0][0x178], !P0 ;  /* 0x00005e0017007a0c */ /* 0x000fe20004781270 */
[C---:B------:R-:W-:Y:S01]  /*17650*/  IMAD.WIDE R4, R0.reuse, 0x2, R20 ;  /* 0x0000000200047825 */ /* 0x040fe200078e0214 */
[----:B------:R-:W-:Y:S02]  /*17660*/  IADD3 R0, R0, c[0x0][0x198], RZ ;  /* 0x0000660000007a10 */ /* 0x000fe40007ffe0ff */
[----:B------:R-:W-:Y:S02]  /*17670*/  ISETP.LT.AND P5, PT, R25, c[0x0][0x178], !P0 ;  /* 0x00005e0019007a0c */ /* 0x000fe400047a1270 */
[----:B------:R-:W-:Y:S01]  /*17680*/  IADD3 R14, R26, 0x1f, RZ ;  /* 0x0000001f1a0e7810 */ /* 0x000fe20007ffe0ff */
[----:B------:R-:W-:-:S03]  /*17690*/  IMAD.WIDE R12, R0, 0x2, R8 ;  /* 0x00000002000c7825 */ /* 0x000fc600078e0208 */
[----:B------:R-:W-:Y:S02]  /*176a0*/  ISETP.GE.AND P1, PT, R14, c[0x0][0x17c], PT ;  /* 0x00005f000e007a0c */ /* 0x000fe40003f26270 */
[----:B------:R-:W-:Y:S02]  /*176b0*/  PRMT R14, R22, 0x7632, R14 ;  /* 0x00007632160e7816 */ /* 0x000fe4000000000e */
[----:B------:R-:W-:Y:S01]  /*176c0*/  IADD3 R17, R26, 0x21, RZ ;  /* 0x000000211a117810 */ /* 0x000fe20007ffe0ff */
[----:B---3--:R0:W-:Y:S01]  /*176d0*/  @P3 STG.E.U16 [R4.64], R7 ;  /* 0x0000000704003986 */ /* 0x0081e2000c101504 */
[----:B------:R-:W-:Y:S02]  /*176e0*/  ISETP.LT.AND P3, PT, R19, c[0x0][0x178], !P0 ;  /* 0x00005e0013007a0c */ /* 0x000fe40004761270 */
[----:B------:R-:W-:Y:S01]  /*176f0*/  ISETP.LT.AND P0, PT, R29, c[0x0][0x178], !P0 ;  /* 0x00005e001d007a0c */ /* 0x000fe20004701270 */
[----:B0-----:R-:W-:-:S05]  /*17700*/  IMAD.WIDE R4, R0, 0x2, R2 ;  /* 0x0000000200047825 */ /* 0x001fca00078e0202 */
[----:B------:R0:W-:Y:S01]  /*17710*/  @P4 STG.E.U16 [R4.64], R6 ;  /* 0x0000000604004986 */ /* 0x0001e2000c101504 */
[----:B------:R-:W-:-:S03]  /*17720*/  ISETP.LT.AND P4, PT, R23, c[0x0][0x178], !P6 ;  /* 0x00005e0017007a0c */ /* 0x000fc60007781270 */
[----:B------:R1:W-:Y:S01]  /*17730*/  @P5 STG.E.U16 [R12.64], R14 ;  /* 0x0000000e0c005986 */ /* 0x0003e2000c101504 */
[----:B------:R-:W-:Y:S01]  /*17740*/  PRMT R15, R7, 0x7632, R15 ;  /* 0x00007632070f7816 */ /* 0x000fe2000000000f */
[C---:B0-----:R-:W-:Y:S01]  /*17750*/  IMAD.WIDE R4, R0.reuse, 0x2, R10 ;  /* 0x0000000200047825 */ /* 0x041fe200078e020a */
[----:B-1----:R-:W-:-:S03]  /*17760*/  IADD3 R14, R0, c[0x0][0x198], RZ ;  /* 0x00006600000e7a10 */ /* 0x002fc60007ffe0ff */
[----:B------:R-:W-:Y:S01]  /*17770*/  IMAD.WIDE R6, R0, 0x2, R20 ;  /* 0x0000000200067825 */ /* 0x000fe200078e0214 */
[----:B------:R0:W-:Y:S01]  /*17780*/  @P3 STG.E.U16 [R4.64], R16 ;  /* 0x0000001004003986 */ /* 0x0001e2000c101504 */
[----:B------:R-:W-:-:S03]  /*17790*/  ISETP.GE.AND P5, PT, R17, c[0x0][0x17c], PT ;  /* 0x00005f0011007a0c */ /* 0x000fc60003fa6270 */
[----:B------:R-:W3:Y:S01]  /*177a0*/  LDL.LU R17, [R1+0xec] ;  /* 0x0000ec0001117983 */ /* 0x000ee20000300800 */
[----:B------:R-:W-:-:S03]  /*177b0*/  ISETP.LT.AND P3, PT, R25, c[0x0][0x178], !P6 ;  /* 0x00005e0019007a0c */ /* 0x000fc60007761270 */
[----:B------:R2:W-:Y:S01]  /*177c0*/  @P0 STG.E.U16 [R6.64], R15 ;  /* 0x0000000f06000986 */ /* 0x0005e2000c101504 */
[----:B0-----:R-:W-:-:S03]  /*177d0*/  IMAD.WIDE R4, R14, 0x2, R2 ;  /* 0x000000020e047825 */ /* 0x001fc600078e0202 */
[----:B------:R-:W3:Y:S01]  /*177e0*/  LDL.LU R16, [R1+0x10c] ;  /* 0x00010c0001107983 */ /* 0x000ee20000300800 */
[----:B--2---:R-:W-:-:S03]  /*177f0*/  PRMT R15, R24, 0x7632, R15 ;  /* 0x00007632180f7816 */ /* 0x004fc6000000000f */
[----:B------:R-:W-:Y:S04]  /*17800*/  @P4 STG.E.U16 [R4.64], R24 ;  /* 0x0000001804004986 */ /* 0x000fe8000c101504 */
[----:B----4-:R-:W-:Y:S04]  /*17810*/  STL.64 [R1+0xaf8], R26 ;  /* 0x000af81a01007387 */ /* 0x010fe80000100a00 */
[----:B------:R-:W-:Y:S04]  /*17820*/  STL [R1+0xaf4], R25 ;  /* 0x000af41901007387 */ /* 0x000fe80000100800 */
[----:B------:R-:W0:Y:S04]  /*17830*/  LDS.128 R24, [R28] ;  /* 0x000000001c187984 */ /* 0x000e280000000c00 */
[----:B------:R-:W2:Y:S04]  /*17840*/  LDL.LU R22, [R1+0xc0] ;  /* 0x0000c00001167983 */ /* 0x000ea80000300800 */
[----:B0-----:R-:W-:Y:S04]  /*17850*/  STL [R1+0x4], R25 ;  /* 0x0000041901007387 */ /* 0x001fe80000100800 */
[----:B------:R0:W-:Y:S04]  /*17860*/  STL.64 [R1+0x8], R26 ;  /* 0x0000081a01007387 */ /* 0x0001e80000100a00 */
[----:B0-----:R-:W4:Y:S04]  /*17870*/  LDL.LU.64 R26, [R1+0xaf8] ;  /* 0x000af800011a7983 */ /* 0x001f280000300a00 */
[----:B------:R-:W2:Y:S01]  /*17880*/  LDL.LU R25, [R1+0xaf4] ;  /* 0x000af40001197983 */ /* 0x000ea20000300800 */
[----:B------:R-:W-:Y:S01]  /*17890*/  ISETP.LT.AND P0, PT, R19, c[0x0][0x178], !P6 ;  /* 0x00005e0013007a0c */ /* 0x000fe20007701270 */
[----:B------:R-:W-:Y:S01]  /*178a0*/  IMAD.WIDE R4, R14, 0x2, R8 ;  /* 0x000000020e047825 */ /* 0x000fe200078e0208 */
[----:B------:R-:W-:-:S02]  /*178b0*/  ISETP.LT.AND P6, PT, R29, c[0x0][0x178], !P6 ;  /* 0x00005e001d007a0c */ /* 0x000fc400077c1270 */
[----:B------:R-:W-:Y:S01]  /*178c0*/  ISETP.LT.AND P4, PT, R23, c[0x0][0x178], !P1 ;  /* 0x00005e0017007a0c */ /* 0x000fe20004f81270 */
[----:B------:R-:W-:-:S04]  /*178d0*/  IMAD.WIDE R6, R14, 0x2, R10 ;  /* 0x000000020e067825 */ /* 0x000fc800078e020a */
[C---:B------:R-:W-:Y:S01]  /*178e0*/  IMAD.WIDE R12, R14.reuse, 0x2, R20 ;  /* 0x000000020e0c7825 */ /* 0x040fe200078e0214 */
[----:B------:R-:W-:Y:S01]  /*178f0*/  IADD3 R14, R14, c[0x0][0x198], RZ ;  /* 0x000066000e0e7a10 */ /* 0x000fe20007ffe0ff */
[----:B---3--:R-:W-:Y:S04]  /*17900*/  @P3 STG.E.U16 [R4.64], R16 ;  /* 0x0000001004003986 */ /* 0x008fe8000c101504 */
[----:B------:R0:W-:Y:S01]  /*17910*/  @P0 STG.E.U16 [R6.64], R17 ;  /* 0x0000001106000986 */ /* 0x0001e2000c101504 */
[----:B------:R-:W-:Y:S02]  /*17920*/  PRMT R0, R16, 0x7632, R0 ;  /* 0x0000763210007816 */ /* 0x000fe40000000000 */
[----:B------:R-:W-:Y:S01]  /*17930*/  ISETP.LT.AND P3, PT, R19, c[0x0][0x178], !P1 ;  /* 0x00005e0013007a0c */ /* 0x000fe20004f61270 */
[----:B0-----:R-:W-:Y:S01]  /*17940*/  IMAD.WIDE R6, R14, 0x2, R2 ;  /* 0x000000020e067825 */ /* 0x001fe200078e0202 */
[----:B--2---:R-:W-:Y:S01]  /*17950*/  ISETP.LT.AND P0, PT, R25, c[0x0][0x178], !P1 ;  /* 0x00005e0019007a0c */ /* 0x004fe20004f01270 */
[----:B----4-:R-:W-:Y:S01]  /*17960*/  @P6 STG.E.U16 [R12.64], R27 ;  /* 0x0000001b0c006986 */ /* 0x010fe2000c101504 */
[----:B------:R-:W-:-:S03]  /*17970*/  IADD3 R19, R26, 0x22, RZ ;  /* 0x000000221a137810 */ /* 0x000fc60007ffe0ff */
[----:B------:R0:W-:Y:S01]  /*17980*/  @P4 STG.E.U16 [R6.64], R15 ;  /* 0x0000000f06004986 */ /* 0x0001e2000c101504 */
[----:B------:R-:W-:Y:S02]  /*17990*/  ISETP.LT.AND P1, PT, R29, c[0x0][0x178], !P1 ;  /* 0x00005e001d007a0c */ /* 0x000fe40004f21270 */
[----:B------:R-:W-:Y:S01]  /*179a0*/  PRMT R18, R27, 0x7632, R18 ;  /* 0x000076321b127816 */ /* 0x000fe20000000012 */
[----:B------:R-:W2:Y:S01]  /*179b0*/  LDL.LU R29, [R1+0xaf0] ;  /* 0x000af000011d7983 */ /* 0x000ea20000300800 */
[----:B------:R-:W-:-:S03]  /*179c0*/  ISETP.GE.AND P4, PT, R19, c[0x0][0x17c], PT ;  /* 0x00005f0013007a0c */ /* 0x000fc60003f86270 */
[----:B------:R-:W3:Y:S01]  /*179d0*/  LDL.LU R28, [R1+0x80] ;  /* 0x00008000011c7983 */ /* 0x000ee20000300800 */
[----:B0-----:R-:W-:-:S03]  /*179e0*/  IMAD.WIDE R6, R14, 0x2, R8 ;  /* 0x000000020e067825 */ /* 0x001fc600078e0208 */
[----:B------:R-:W4:Y:S04]  /*179f0*/  LDL.LU R27, [R1+0x70] ;  /* 0x00007000011b7983 */ /* 0x000f280000300800 */
[----:B------:R0:W-:Y:S04]  /*17a00*/  @P0 STG.E.U16 [R6.64], R0 ;  /* 0x0000000006000986 */ /* 0x0001e8000c101504 */
[----:B------:R-:W2:Y:S04]  /*17a10*/  LDL R19, [R1+0xa68] ;  /* 0x000a680001137983 */ /* 0x000ea80000100800 */
[----:B0-----:R-:W2:Y:S01]  /*17a20*/  LDL R7, [R1+0xa88] ;  /* 0x000a880001077983 */ /* 0x001ea20000100800 */
[----:B------:R-:W-:-:S02]  /*17a30*/  ISETP.LT.AND P6, PT, R23, c[0x0][0x178], !P2 ;  /* 0x00005e0017007a0c */ /* 0x000fc400057c1270 */
[C---:B------:R-:W-:Y:S01]  /*17a40*/  IADD3 R4, R14.reuse, c[0x0][0x198], RZ ;  /* 0x000066000e047a10 */ /* 0x040fe20007ffe0ff */
[----:B------:R-:W-:Y:S01]  /*17a50*/  IMAD.WIDE R12, R14, 0x2, R10 ;  /* 0x000000020e0c7825 */ /* 0x000fe200078e020a */
[----:B------:R-:W-:-:S03]  /*17a60*/  PRMT R5, R17, 0x7632, R5 ;  /* 0x0000763211057816 */ /* 0x000fc60000000005 */
[----:B------:R-:W-:Y:S02]  /*17a70*/  IMAD.WIDE R14, R14, 0x2, R20 ;  /* 0x000000020e0e7825 */ /* 0x000fe400078e0214 */
[----:B------:R0:W-:Y:S02]  /*17a80*/  @P3 STG.E.U16 [R12.64], R5 ;  /* 0x000000050c003986 */ /* 0x0001e4000c101504 */
[----:B------:R-:W-:Y:S02]  /*17a90*/  IMAD.WIDE R16, R4, 0x2, R2 ;  /* 0x0000000204107825 */ /* 0x000fe400078e0202 */
[----:B------:R1:W-:Y:S01]  /*17aa0*/  @P1 STG.E.U16 [R14.64], R18 ;  /* 0x000000120e001986 */ /* 0x0003e2000c101504 */
[----:B------:R-:W-:-:S03]  /*17ab0*/  ISETP.LT.AND P1, PT, R25, c[0x0][0x178], !P2 ;  /* 0x00005e0019007a0c */ /* 0x000fc60005721270 */
[----:B------:R1:W-:Y:S01]  /*17ac0*/  @P6 STG.E.U16 [R16.64], R22 ;  /* 0x0000001610006986 */ /* 0x0003e2000c101504 */
[----:B0-----:R-:W-:-:S04]  /*17ad0*/  IMAD.WIDE R12, R4, 0x2, R8 ;  /* 0x00000002040c7825 */ /* 0x001fc800078e0208 */
[C---:B-1----:R-:W-:Y:S01]  /*17ae0*/  IMAD.WIDE R14, R4.reuse, 0x2, R10 ;  /* 0x00000002040e7825 */ /* 0x042fe200078e020a */
[----:B------:R-:W-:Y:S02]  /*17af0*/  IADD3 R16, R4, c[0x0][0x198], RZ ;  /* 0x0000660004107a10 */ /* 0x000fe40007ffe0ff */
[----:B------:R-:W-:Y:S02]  /*17b00*/  ISETP.LT.AND P6, PT, R23, c[0x0][0x178], !P5 ;  /* 0x00005e0017007a0c */ /* 0x000fe40006fc1270 */
[----:B------:R-:W-:Y:S01]  /*17b10*/  PRMT R0, R22, 0x7632, R0 ;  /* 0x0000763216007816 */ /* 0x000fe20000000000 */
[----:B------:R-:W-:Y:S01]  /*17b20*/  IMAD.WIDE R22, R16, 0x2, R2 ;  /* 0x0000000210167825 */ /* 0x000fe200078e0202 */
[----:B--2---:R-:W-:Y:S02]  /*17b30*/  ISETP.LT.AND P3, PT, R7, c[0x0][0x178], !P2 ;  /* 0x00005e0007007a0c */ /* 0x004fe40005761270 */
[----:B------:R-:W-:Y:S01]  /*17b40*/  ISETP.LT.AND P2, PT, R19, c[0x0][0x178], !P2 ;  /* 0x00005e0013007a0c */ /* 0x000fe20005741270 */
[----:B------:R-:W-:-:S02]  /*17b50*/  IMAD.WIDE R18, R4, 0x2, R20 ;  /* 0x0000000204127825 */ /* 0x000fc400078e0214 */
[----:B------:R0:W1:Y:S04]  /*17b60*/  LDS.128 R4, [R29] ;  /* 0x000000001d047984 */ /* 0x0000680000000c00 */
[----:B---3--:R-:W-:Y:S04]  /*17b70*/  @P1 STG.E.U16 [R12.64], R28 ;  /* 0x0000001c0c001986 */ /* 0x008fe8000c101504 */
[----:B0-----:R-:W2:Y:S04]  /*17b80*/  LDL R29, [R1+0x66c] ;  /* 0x00066c00011d7983 */ /* 0x001ea80000100800 */
[----:B----4-:R-:W-:Y:S04]  /*17b90*/  @P3 STG.E.U16 [R14.64], R27 ;  /* 0x0000001b0e003986 */ /* 0x010fe8000c101504 */
[----:B------:R-:W-:Y:S01]  /*17ba0*/  @P2 STG.E.U16 [R18.64], R24 ;  /* 0x0000001812002986 */ /* 0x000fe2000c101504 */
[----:B------:R-:W-:-:S02]  /*17bb0*/  ISETP.LT.AND P2, PT, R25, c[0x0][0x178], !P5 ;  /* 0x00005e0019007a0c */ /* 0x000fc40006f41270 */
[----:B------:R-:W-:Y:S01]  /*17bc0*/  IADD3 R25, R26, 0x24, RZ ;  /* 0x000000241a197810 */ /* 0x000fe20007ffe0ff */
[----:B------:R0:W-:Y:S03]  /*17bd0*/  @P6 STG.E.U16 [R22.64], R0 ;  /* 0x0000000016006986 */ /* 0x0001e6000c101504 */
[----:B------:R-:W-:Y:S02]  /*17be0*/  ISETP.GE.AND P1, PT, R25, c[0x0][0x17c], PT ;  /* 0x00005f0019007a0c */ /* 0x000fe40003f26270 */
[----:B0-----:R-:W-:Y:S01]  /*17bf0*/  PRMT R0, R28, 0x7632, R0 ;  /* 0x000076321c007816 */ /* 0x001fe20000000000 */
[----:B-1----:R-:W-:Y:S04]  /*17c00*/  STL [R1+0xae8], R5 ;  /* 0x000ae80501007387 */ /* 0x002fe80000100800 */
[----:B------:R0:W-:Y:S04]  /*17c10*/  STL [R1+0xaec], R5 ;  /* 0x000aec0501007387 */ /* 0x0001e80000100800 */
[----:B0-----:R-:W3:Y:S04]  /*17c20*/  LDL R5, [R1+0xa68] ;  /* 0x000a680001057983 */ /* 0x001ee80000100800 */
[----:B------:R0:W-:Y:S04]  /*17c30*/  STL [R1+0xad8], R6 ;  /* 0x000ad80601007387 */ /* 0x0001e80000100800 */
[----:B0-----:R-:W4:Y:S04]  /*17c40*/  LDL R6, [R1+0xa88] ;  /* 0x000a880001067983 */ /* 0x001f280000100800 */
[----:B------:R0:W-:Y:S04]  /*17c50*/  STL [R1+0xad0], R7 ;  /* 0x000ad00701007387 */ /* 0x0001e80000100800 */
[----:B0-----:R-:W3:Y:S04]  /*17c60*/  LDL.LU R7, [R1+0x130] ;  /* 0x0001300001077983 */ /* 0x001ee80000300800 */
[----:B------:R-:W3:Y:S04]  /*17c70*/  LDL.LU R28, [R1+0x110] ;  /* 0x00011000011c7983 */ /* 0x000ee80000300800 */
[----:B------:R-:W3:Y:S01]  /*17c80*/  LDL R25, [R1+0xa54] ;  /* 0x000a540001197983 */ /* 0x000ee20000100800 */
[----:B------:R-:W-:-:S03]  /*17c90*/  PRMT R22, R27, 0x7632, R22 ;  /* 0x000076321b167816 */ /* 0x000fc60000000016 */
[----:B------:R-:W0:Y:S01]  /*17ca0*/  S2R R27, SR_TID.X ;  /* 0x00000000001b7919 */ /* 0x000e220000002100 */
[----:B------:R-:W-:-:S05]  /*17cb0*/  IMAD.WIDE R12, R16, 0x2, R8 ;  /* 0x00000002100c7825 */ /* 0x000fca00078e0208 */
[----:B------:R1:W-:Y:S01]  /*17cc0*/  @P2 STG.E.U16 [R12.64], R0 ;  /* 0x000000000c002986 */ /* 0x0003e2000c101504 */
[----:B------:R-:W-:Y:S01]  /*17cd0*/  IMAD.WIDE R14, R16, 0x2, R10 ;  /* 0x00000002100e7825 */ /* 0x000fe200078e020a */
[----:B------:R-:W-:Y:S02]  /*17ce0*/  IADD3 R17, R26, 0x23, RZ ;  /* 0x000000231a117810 */ /* 0x000fe40007ffe0ff */
[----:B------:R-:W-:Y:S02]  /*17cf0*/  PRMT R23, R24, 0x7632, R23 ;  /* 0x0000763218177816 */ /* 0x000fe40000000017 */
[C---:B------:R-:W-:Y:S02]  /*17d00*/  IADD3 R24, R16.reuse, c[0x0][0x198], RZ ;  /* 0x0000660010187a10 */ /* 0x040fe40007ffe0ff */
[----:B------:R-:W-:Y:S01]  /*17d10*/  ISETP.GE.AND P0, PT, R17, c[0x0][0x17c], PT ;  /* 0x00005f0011007a0c */ /* 0x000fe20003f06270 */
[----:B------:R-:W-:-:S04]  /*17d20*/  IMAD.WIDE R16, R16, 0x2, R20 ;  /* 0x0000000210107825 */ /* 0x000fc800078e0214 */
[----:B------:R-:W-:Y:S01]  /*17d30*/  IMAD.WIDE R18, R24, 0x2, R2 ;  /* 0x0000000218127825 */ /* 0x000fe200078e0202 */
[----:B--2---:R-:W-:Y:S02]  /*17d40*/  ISETP.LT.AND P6, PT, R29, c[0x0][0x178], !P4 ;  /* 0x00005e001d007a0c */ /* 0x004fe400067c1270 */
[----:B----4-:R-:W-:Y:S02]  /*17d50*/  ISETP.LT.AND P3, PT, R6, c[0x0][0x178], !P5 ;  /* 0x00005e0006007a0c */ /* 0x010fe40006f61270 */
[----:B---3--:R-:W-:Y:S02]  /*17d60*/  ISETP.LT.AND P2, PT, R25, c[0x0][0x178], !P4 ;  /* 0x00005e0019007a0c */ /* 0x008fe40006741270 */
[C---:B0-----:R-:W-:Y:S01]  /*17d70*/  LOP3.LUT R25, R27.reuse, 0x7f, RZ, 0xc0, !PT ;  /* 0x0000007f1b197812 */ /* 0x041fe200078ec0ff */
[----:B------:R-:W-:-:S05]  /*17d80*/  IMAD.SHL.U32 R27, R27, 0x400, RZ ;  /* 0x000004001b1b7824 */ /* 0x000fca00078e00ff */
[----:B------:R-:W-:-:S05]  /*17d90*/  LOP3.LUT R27, R27, 0x1800, RZ, 0xc0, !PT ;  /* 0x000018001b1b7812 */ /* 0x000fca00078ec0ff */
[----:B------:R-:W-:Y:S01]  /*17da0*/  IMAD R27, R25, 0x10, R27 ;  /* 0x00000010191b7824 */ /* 0x000fe200078e021b */
[----:B------:R-:W-:Y:S04]  /*17db0*/  @P3 STG.E.U16 [R14.64], R22 ;  /* 0x000000160e003986 */ /* 0x000fe8000c101504 */
[----:B------:R-:W-:-:S05]  /*17dc0*/  LOP3.LUT R27, R27, 0x40, RZ, 0x3c, !PT ;  /* 0x000000401b1b7812 */ /* 0x000fca00078e3cff */
[----:B------:R-:W0:Y:S01]  /*17dd0*/  LDS.128 R12, [R27] ;  /* 0x000000001b0c7984 */ /* 0x000e220000000c00 */
[----:B------:R-:W-:Y:S02]  /*17de0*/  ISETP.LT.AND P5, PT, R5, c[0x0][0x178], !P5 ;  /* 0x00005e0005007a0c */ /* 0x000fe40006fa1270 */
[----:B-1----:R-:W-:-:S11]  /*17df0*/  PRMT R0, R7, 0x7632, R0 ;  /* 0x0000763207007816 */ /* 0x002fd60000000000 */
[----:B------:R1:W-:Y:S04]  /*17e00*/  @P5 STG.E.U16 [R16.64], R23 ;  /* 0x0000001710005986 */ /* 0x0003e8000c101504 */
[----:B------:R2:W-:Y:S01]  /*17e10*/  @P6 STG.E.U16 [R18.64], R7 ;  /* 0x0000000712006986 */ /* 0x0005e2000c101504 */
[----:B-1----:R-:W-:-:S03]  /*17e20*/  IADD3 R23, R26, 0x25, RZ ;  /* 0x000000251a177810 */ /* 0x002fc60007ffe0ff */
[----:B--2---:R-:W2:Y:S01]  /*17e30*/  LDL.LU R7, [R1+0x180] ;  /* 0x0001800001077983 */ /* 0x004ea20000300800 */
[----:B------:R-:W-:-:S03]  /*17e40*/  ISETP.GE.AND P3, PT, R23, c[0x0][0x17c], PT ;  /* 0x00005f0017007a0c */ /* 0x000fc60003f66270 */
[----:B0-----:R-:W-:Y:S04]  /*17e50*/  STL [R1+0xae4], R13 ;  /* 0x000ae40d01007387 */ /* 0x001fe80000100800 */
[----:B------:R0:W-:Y:S04]  /*17e60*/  STL [R1+0xad4], R14 ;  /* 0x000ad40e01007387 */ /* 0x0001e80000100800 */
[----:B0-----:R-:W3:Y:S04]  /*17e70*/  LDL R14, [R1+0xa54] ;  /* 0x000a5400010e7983 */ /* 0x001ee80000100800 */
[----:B------:R0:W-:Y:S04]  /*17e80*/  STL [R1+0xacc], R15 ;  /* 0x000acc0f01007387 */ /* 0x0001e80000100800 */
[----:B0-----:R-:W4:Y:S04]  /*17e90*/  LDL.LU R15, [R1+0xa50] ;  /* 0x000a5000010f7983 */ /* 0x001f280000300800 */
[----:B------:R-:W2:Y:S01]  /*17ea0*/  LDL.LU R23, [R1+0x120] ;  /* 0x0001200001177983 */ /* 0x000ea20000300800 */
[----:B------:R-:W-:-:S02]  /*17eb0*/  ISETP.LT.AND P5, PT, R6, c[0x0][0x178], !P4 ;  /* 0x00005e0006007a0c */ /* 0x000fc400067a1270 */
[----:B------:R-:W-:Y:S01]  /*17ec0*/  ISETP.LT.AND P4, PT, R5, c[0x0][0x178], !P4 ;  /* 0x00005e0005007a0c */ /* 0x000fe20006781270 */
[C---:B------:R-:W-:Y:S01]  /*17ed0*/  IMAD.WIDE R16, R24.reuse, 0x2, R8 ;  /* 0x0000000218107825 */ /* 0x040fe200078e0208 */
[----:B------:R-:W-:-:S03]  /*17ee0*/  IADD3 R22, R24, c[0x0][0x198], RZ ;  /* 0x0000660018167a10 */ /* 0x000fc60007ffe0ff */
[----:B------:R-:W-:-:S04]  /*17ef0*/  IMAD.WIDE R18, R24, 0x2, R10 ;  /* 0x0000000218127825 */ /* 0x000fc800078e020a */
[----:B------:R-:W-:Y:S01]  /*17f00*/  IMAD.WIDE R24, R24, 0x2, R20 ;  /* 0x0000000218187825 */ /* 0x000fe200078e0214 */
[----:B------:R-:W-:-:S03]  /*17f10*/  ISETP.LT.AND P6, PT, R29, c[0x0][0x178], !P0 ;  /* 0x00005e001d007a0c */ /* 0x000fc600047c1270 */
[----:B------:R-:W-:Y:S01]  /*17f20*/  IMAD.WIDE R26, R22, 0x2, R2 ;  /* 0x00000002161a7825 */ /* 0x000fe200078e0202 */
[----:B--2---:R-:W-:Y:S04]  /*17f30*/  @P2 STG.E.U16 [R16.64], R23 ;  /* 0x0000001710002986 */ /* 0x004fe8000c101504 */
[----:B------:R-:W-:Y:S04]  /*17f40*/  @P5 STG.E.U16 [R18.64], R28 ;  /* 0x0000001c12005986 */ /* 0x000fe8000c101504 */
[----:B------:R0:W-:Y:S01]  /*17f50*/  @P4 STG.E.U16 [R24.64], R4 ;  /* 0x0000000418004986 */ /* 0x0001e2000c101504 */
[----:B---3--:R-:W-:-:S02]  /*17f60*/  ISETP.LT.AND P4, PT, R14, c[0x0][0x178], !P0 ;  /* 0x00005e000e007a0c */ /* 0x008fc40004781270 */
[----:B------:R-:W-:Y:S02]  /*17f70*/  ISETP.LT.AND P5, PT, R6, c[0x0][0x178], !P0 ;  /* 0x00005e0006007a0c */ /* 0x000fe400047a1270 */
[----:B------:R-:W-:Y:S02]  /*17f80*/  ISETP.LT.AND P0, PT, R5, c[0x0][0x178], !P0 ;  /* 0x00005e0005007a0c */ /* 0x000fe40004701270 */
[----:B------:R-:W2:Y:S01]  /*17f90*/  LDL.LU R5, [R1+0x170] ;  /* 0x0001700001057983 */ /* 0x000ea20000300800 */
[----:B0-----:R-:W-:Y:S02]  /*17fa0*/  PRMT R4, R28, 0x7632, R4 ;  /* 0x000076321c047816 */ /* 0x001fe40000000004 */
[----:B----4-:R-:W-:-:S04]  /*17fb0*/  IADD3 R28, R15, 0x26, RZ ;  /* 0x000000260f1c7810 */ /* 0x010fc80007ffe0ff */
[----:B------:R-:W-:Y:S02]  /*17fc0*/  ISETP.GE.AND P2, PT, R28, c[0x0][0x17c], PT ;  /* 0x00005f001c007a0c */ /* 0x000fe40003f46270 */
[----:B------:R-:W3:Y:S01]  /*17fd0*/  LDL R28, [R1+0xa68] ;  /* 0x000a6800011c7983 */ /* 0x000ee20000100800 */
[----:B------:R-:W-:-:S03]  /*17fe0*/  IMAD.WIDE R16, R22, 0x2, R8 ;  /* 0x0000000216107825 */ /* 0x000fc600078e0208 */
[----:B------:R0:W-:Y:S02]  /*17ff0*/  @P6 STG.E.U16 [R26.64], R0 ;  /* 0x000000001a006986 */ /* 0x0001e4000c101504 */
[----:B0-----:R-:W-:-:S05]  /*18000*/  PRMT R0, R23, 0x7632, R0 ;  /* 0x0000763217007816 */ /* 0x001fca0000000000 */
[----:B------:R0:W-:Y:S04]  /*18010*/  @P4 STG.E.U16 [R16.64], R0 ;  /* 0x0000000010004986 */ /* 0x0001e8000c101504 */
[----:B0-----:R-:W4:Y:S01]  /*18020*/  LDL R17, [R1+0x66c] ;  /* 0x00066c0001117983 */ /* 0x001f220000100800 */
[----:B------:R-:W-:-:S03]  /*18030*/  ISETP.LT.AND P6, PT, R29, c[0x0][0x178], !P1 ;  /* 0x00005e001d007a0c */ /* 0x000fc60004fc1270 */
[----:B------:R-:W0:Y:S01]  /*18040*/  S2R R29, SR_TID.X ;  /* 0x00000000001d7919 */ /* 0x000e220000002100 */
[----:B------:R-:W-:Y:S01]  /*18050*/  IMAD.WIDE R18, R22, 0x2, R10 ;  /* 0x0000000216127825 */ /* 0x000fe200078e020a */
[----:B------:R-:W-:-:S04]  /*18060*/  ISETP.LT.AND P4, PT, R14, c[0x0][0x178], !P1 ;  /* 0x00005e000e007a0c */ /* 0x000fc80004f81270 */
[----:B------:R-:W-:Y:S01]  /*18070*/  @P5 STG.E.U16 [R18.64], R4 ;  /* 0x0000000412005986 */ /* 0x000fe2000c101504 */
[----:B------:R-:W-:Y:S02]  /*18080*/  ISETP.LT.AND P5, PT, R6, c[0x0][0x178], !P1 ;  /* 0x00005e0006007a0c */ /* 0x000fe40004fa1270 */
[C---:B------:R-:W-:Y:S01]  /*18090*/  IADD3 R26, R22.reuse, c[0x0][0x198], RZ ;  /* 0x00006600161a7a10 */ /* 0x040fe20007ffe0ff */
[----:B------:R-:W-:Y:S01]  /*180a0*/  IMAD.WIDE R22, R22, 0x2, R20 ;  /* 0x0000000216167825 */ /* 0x000fe200078e0214 */
[----:B------:R-:W-:-:S03]  /*180b0*/  PRMT R27, R4, 0x7632, R27 ;  /* 0x00007632041b7816 */ /* 0x000fc6000000001b */
[C---:B------:R-:W-:Y:S02]  /*180c0*/  IMAD.WIDE R24, R26.reuse, 0x2, R2 ;  /* 0x000000021a187825 */ /* 0x040fe400078e0202 */
[----:B------:R1:W-:Y:S04]  /*180d0*/  @P0 STG.E.U16 [R22.64], R27 ;  /* 0x0000001b16000986 */ /* 0x0003e8000c101504 */
[----:B------:R0:W-:Y:S01]  /*180e0*/  @P6 STG.E.U16 [R24.64], R7 ;  /* 0x0000000718006986 */ /* 0x0001e2000c101504 */
[----:B------:R-:W-:Y:S01]  /*180f0*/  PRMT R13, R7, 0x7632, R13 ;  /* 0x00007632070d7816 */ /* 0x000fe2000000000d */
[----:B-1----:R-:W-:Y:S02]  /*18100*/  IMAD.WIDE R22, R26, 0x2, R8 ;  /* 0x000000021a167825 */ /* 0x002fe400078e0208 */
[----:B0-----:R-:W2:Y:S01]  /*18110*/  LDL.LU R7, [R1+0x190] ;  /* 0x0001900001077983 */ /* 0x001ea20000300800 */
[----:B---3--:R-:W-:-:S02]  /*18120*/  ISETP.LT.AND P1, PT, R28, c[0x0][0x178], !P1 ;  /* 0x00005e001c007a0c */ /* 0x008fc40004f21270 */
[C---:B------:R-:W-:Y:S01]  /*18130*/  LOP3.LUT R28, R29.reuse, 0x7f, RZ, 0xc0, !PT ;  /* 0x0000007f1d1c7812 */ /* 0x040fe200078ec0ff */
[----:B------:R-:W-:-:S05]  /*18140*/  IMAD.SHL.U32 R29, R29, 0x400, RZ ;  /* 0x000004001d1d7824 */ /* 0x000fca00078e00ff */
[----:B------:R-:W-:-:S05]  /*18150*/  LOP3.LUT R29, R29, 0x1800, RZ, 0xc0, !PT ;  /* 0x000018001d1d7812 */ /* 0x000fca00078ec0ff */
[----:B------:R-:W-:-:S05]  /*18160*/  IMAD R29, R28, 0x10, R29 ;  /* 0x000000101c1d7824 */ /* 0x000fca00078e021d */
[----:B------:R-:W-:Y:S02]  /*18170*/  LOP3.LUT R29, R29, 0x60, RZ, 0x3c, !PT ;  /* 0x000000601d1d7812 */ /* 0x000fe400078e3cff */
[----:B----4-:R-:W-:-:S03]  /*18180*/  ISETP.LT.AND P6, PT, R17, c[0x0][0x178], !P3 ;  /* 0x00005e0011007a0c */ /* 0x010fc60005fc1270 */
[----:B------:R-:W0:Y:S04]  /*18190*/  LDS.128 R16, [R29] ;  /* 0x000000001d107984 */ /* 0x000e280000000c00 */
[----:B--2---:R-:W-:Y:S04]  /*181a0*/  @P4 STG.E.U16 [R22.64], R5 ;  /* 0x0000000516004986 */ /* 0x004fe8000c101504 */
[----:B0-----:R0:W-:Y:S04]  /*181b0*/  STL [R1+0xae0], R17 ;  /* 0x000ae01101007387 */ /* 0x0011e80000100800 */
[----:B0-----:R-:W2:Y:S04]  /*181c0*/  LDL R17, [R1+0x66c] ;  /* 0x00066c0001117983 */ /* 0x001ea80000100800 */
[----:B------:R-:W-:Y:S04]  /*181d0*/  STL [R1+0xadc], R18 ;  /* 0x000adc1201007387 */ /* 0x000fe80000100800 */
[----:B------:R0:W-:Y:S04]  /*181e0*/  STL [R1+0xac8], R19 ;  /* 0x000ac81301007387 */ /* 0x0001e80000100800 */
[----:B0-----:R-:W3:Y:S04]  /*181f0*/  LDL.LU R19, [R1+0xa68] ;  /* 0x000a680001137983 */ /* 0x001ee80000300800 */
[----:B------:R-:W4:Y:S01]  /*18200*/  LDL.LU R23, [R1+0x150] ;  /* 0x0001500001177983 */ /* 0x000f220000300800 */
[C---:B------:R-:W-:Y:S01]  /*18210*/  IADD3 R0, R26.reuse, c[0x0][0x198], RZ ;  /* 0x000066001a007a10 */ /* 0x040fe20007ffe0ff */
[----:B------:R-:W-:-:S02]  /*18220*/  IMAD.WIDE R24, R26, 0x2, R10 ;  /* 0x000000021a187825 */ /* 0x000fc400078e020a */
[----:B------:R-:W2:Y:S02]  /*18230*/  LDL.LU R18, [R1+0x160] ;  /* 0x0001600001127983 */ /* 0x000ea40000300800 */
[----:B------:R-:W-:-:S04]  /*18240*/  IMAD.WIDE R26, R26, 0x2, R20 ;  /* 0x000000021a1a7825 */ /* 0x000fc800078e0214 */
[----:B------:R-:W-:Y:S01]  /*18250*/  IMAD.WIDE R28, R0, 0x2, R2 ;  /* 0x00000002001c7825 */ /* 0x000fe200078e0202 */
[----:B------:R-:W-:Y:S02]  /*18260*/  ISETP.LT.AND P4, PT, R14, c[0x0][0x178], !P3 ;  /* 0x00005e000e007a0c */ /* 0x000fe40005f81270 */
[----:B------:R-:W-:Y:S01]  /*18270*/  IADD3 R4, R15, 0x27, RZ ;  /* 0x000000270f047810 */ /* 0x000fe20007ffe0ff */
[----:B----4-:R-:W-:Y:S04]  /*18280*/  @P5 STG.E.U16 [R24.64], R23 ;  /* 0x0000001718005986 */ /* 0x010fe8000c101504 */
[----:B------:R-:W-:Y:S04]  /*18290*/  @P1 STG.E.U16 [R26.64], R12 ;  /* 0x0000000c1a001986 */ /* 0x000fe8000c101504 */
[----:B------:R0:W-:Y:S04]  /*182a0*/  @P6 STG.E.U16 [R28.64], R13 ;  /* 0x0000000d1c006986 */ /* 0x0001e8000c101504 */
[----:B0-----:R-:W4:Y:S01]  /*182b0*/  LDL.LU R13, [R1+0x140] ;  /* 0x00014000010d7983 */ /* 0x001f220000300800 */
[----:B------:R-:W-:-:S03]  /*182c0*/  PRMT R29, R5, 0x7632, R29 ;  /* 0x00007632051d7816 */ /* 0x000fc6000000001d */
[----:B------:R-:W4:Y:S01]  /*182d0*/  LDL.LU R5, [R1+0xaec] ;  /* 0x000aec0001057983 */ /* 0x000f220000300800 */
[----:B------:R-:W-:Y:S02]  /*182e0*/  ISETP.LT.AND P5, PT, R6, c[0x0][0x178], !P3 ;  /* 0x00005e0006007a0c */ /* 0x000fe40005fa1270 */
[----:B---3--:R-:W-:Y:S01]  /*182f0*/  ISETP.LT.AND P6, PT, R19, c[0x0][0x178], !P3 ;  /* 0x00005e0013007a0c */ /* 0x008fe20005fc1270 */
[C---:B------:R-:W-:Y:S01]  /*18300*/  IMAD.WIDE R26, R0.reuse, 0x2, R8 ;  /* 0x00000002001a7825 */ /* 0x040fe200078e0208 */
[----:B------:R-:W-:Y:S02]  /*18310*/  PRMT R28, R23, 0x7632, R28 ;  /* 0x00007632171c7816 */ /* 0x000fe4000000001c */
[----:B--2---:R-:W-:Y:S01]  /*18320*/  ISETP.LT.AND P1, PT, R17, c[0x0][0x178], !P2 ;  /* 0x00005e0011007a0c */ /* 0x004fe20005721270 */
[----:B------:R-:W-:Y:S01]  /*18330*/  IMAD.WIDE R24, R0, 0x2, R10 ;  /* 0x0000000200187825 */ /* 0x000fe200078e020a */
[----:B------:R-:W-:Y:S02]  /*18340*/  ISETP.GE.AND P0, PT, R4, c[0x0][0x17c], PT ;  /* 0x00005f0004007a0c */ /* 0x000fe40003f06270 */
[----:B------:R-:W-:Y:S01]  /*18350*/  PRMT R4, R12, 0x7632, R4 ;  /* 0x000076320c047816 */ /* 0x000fe20000000004 */
[C---:B------:R-:W-:Y:S01]  /*18360*/  IMAD.WIDE R22, R0.reuse, 0x2, R20 ;  /* 0x0000000200167825 */ /* 0x040fe200078e0214 */
[----:B------:R-:W-:Y:S01]  /*18370*/  IADD3 R0, R0, c[0x0][0x198], RZ ;  /* 0x0000660000007a10 */ /* 0x000fe20007ffe0ff */
[----:B------:R0:W-:Y:S01]  /*18380*/  @P4 STG.E.U16 [R26.64], R29 ;  /* 0x0000001d1a004986 */ /* 0x0001e2000c101504 */
[----:B------:R-:W-:-:S03]  /*18390*/  ISETP.LT.AND P4, PT, R14, c[0x0][0x178], !P2 ;  /* 0x00005e000e007a0c */ /* 0x000fc60005781270 */
[----:B------:R-:W-:Y:S01]  /*183a0*/  @P5 STG.E.U16 [R24.64], R28 ;  /* 0x0000001c18005986 */ /* 0x000fe2000c101504 */
[----:B------:R-:W-:Y:S02]  /*183b0*/  ISETP.LT.AND P5, PT, R6, c[0x0][0x178], !P2 ;  /* 0x00005e0006007a0c */ /* 0x000fe400057a1270 */
[----:B------:R-:W-:Y:S01]  /*183c0*/  ISETP.LT.AND P2, PT, R19, c[0x0][0x178], !P2 ;  /* 0x00005e0013007a0c */ /* 0x000fe20005741270 */
[----:B------:R1:W-:Y:S01]  /*183d0*/  @P6 STG.E.U16 [R22.64], R4 ;  /* 0x0000000416006986 */ /* 0x0003e2000c101504 */
[----:B------:R-:W-:Y:S01]  /*183e0*/  ISETP.LT.AND P6, PT, R17, c[0x0][0x178], !P0 ;  /* 0x00005e0011007a0c */ /* 0x000fe200047c1270 */
[----:B0-----:R-:W-:-:S04]  /*183f0*/  IMAD.WIDE R26, R0, 0x2, R20 ;  /* 0x00000002001a7825 */ /* 0x001fc800078e0214 */
[C---:B-1----:R-:W-:Y:S01]  /*18400*/  IMAD.WIDE R22, R0.reuse, 0x2, R2 ;  /* 0x0000000200167825 */ /* 0x042fe200078e0202 */
[----:B------:R-:W-:-:S03]  /*18410*/  IADD3 R4, R0, c[0x0][0x198], RZ ;  /* 0x0000660000047a10 */ /* 0x000fc60007ffe0ff */
[----:B------:R-:W-:Y:S01]  /*18420*/  IMAD.WIDE R24, R0, 0x2, R8 ;  /* 0x0000000200187825 */ /* 0x000fe200078e0208 */
[----:B------:R0:W-:Y:S03]  /*18430*/  @P1 STG.E.U16 [R22.64], R7 ;  /* 0x0000000716001986 */ /* 0x0001e6000c101504 */
[----:B------:R-:W-:Y:S01]  /*18440*/  IMAD.WIDE R28, R4, 0x2, R2 ;  /* 0x00000002041c7825 */ /* 0x000fe200078e0202 */
[----:B------:R-:W-:Y:S03]  /*18450*/  @P4 STG.E.U16 [R24.64], R18 ;  /* 0x0000001218004986 */ /* 0x000fe6000c101504 */
[----:B0-----:R-:W-:-:S05]  /*18460*/  IMAD.WIDE R22, R0, 0x2, R10 ;  /* 0x0000000200167825 */ /* 0x001fca00078e020a */
[----:B----4-:R-:W-:Y:S01]  /*18470*/  @P5 STG.E.U16 [R22.64], R13 ;  /* 0x0000000d16005986 */ /* 0x010fe2000c101504 */
[----:B------:R-:W-:-:S03]  /*18480*/  PRMT R5, R7, 0x7632, R5 ;  /* 0x0000763207057816 */ /* 0x000fc60000000005 */
[----:B------:R-:W-:Y:S04]  /*18490*/  @P2 STG.E.U16 [R26.64], R16 ;  /* 0x000000101a002986 */ /* 0x000fe8000c101504 */
[----:B------:R-:W2:Y:S04]  /*184a0*/  LDL.LU R7, [R1+0xc4] ;  /* 0x0000c40001077983 */ /* 0x000ea80000300800 */
[----:B------:R0:W-:Y:S04]  /*184b0*/  @P6 STG.E.U16 [R28.64], R5 ;  /* 0x000000051c006986 */ /* 0x0001e8000c101504 */
[----:B0-----:R-:W3:Y:S01]  /*184c0*/  LDL.LU R5, [R1+0x84] ;  /* 0x0000840001057983 */ /* 0x001ee20000300800 */
[----:B------:R-:W-:-:S02]  /*184d0*/  ISETP.LT.AND P4, PT, R14, c[0x0][0x178], !P0 ;  /* 0x00005e000e007a0c */ /* 0x000fc40004781270 */
[----:B------:R-:W-:Y:S02]  /*184e0*/  IADD3 R12, R15, 0x28, RZ ;  /* 0x000000280f0c7810 */ /* 0x000fe40007ffe0ff */
[----:B------:R-:W-:Y:S02]  /*184f0*/  ISETP.LT.AND P5, PT, R6, c[0x0][0x178], !P0 ;  /* 0x00005e0006007a0c */ /* 0x000fe400047a1270 */
[----:B------:R-:W-:Y:S01]  /*18500*/  ISETP.LT.AND P6, PT, R19, c[0x0][0x178], !P0 ;  /* 0x00005e0013007a0c */ /* 0x000fe200047c1270 */
[----:B------:R-:W-:Y:S01]  /*18510*/  IMAD.WIDE R26, R4, 0x2, R8 ;  /* 0x00000002041a7825 */ /* 0x000fe200078e0208 */
[----:B------:R-:W-:Y:S02]  /*18520*/  ISETP.GE.AND P3, PT, R12, c[0x0][0x17c], PT ;  /* 0x00005f000c007a0c */ /* 0x000fe40003f66270 */
[----:B------:R-:W-:Y:S01]  /*18530*/  PRMT R28, R18, 0x7632, R28 ;  /* 0x00007632121c7816 */ /* 0x000fe2000000001c */
[----:B------:R-:W-:Y:S01]  /*18540*/  IMAD.WIDE R24, R4, 0x2, R10 ;  /* 0x0000000204187825 */ /* 0x000fe200078e020a */
[----:B------:R-:W-:-:S02]  /*18550*/  ISETP.LT.AND P0, PT, R17, c[0x0][0x178], !P3 ;  /* 0x00005e0011007a0c */ /* 0x000fc40005f01270 */
[----:B------:R-:W-:Y:S01]  /*18560*/  PRMT R0, R13, 0x7632, R0 ;  /* 0x000076320d007816 */ /* 0x000fe20000000000 */
[----:B------:R-:W-:Y:S01]  /*18570*/  IMAD.WIDE R22, R4, 0x2, R20 ;  /* 0x0000000204167825 */ /* 0x000fe200078e0214 */
[----:B------:R-:W-:Y:S01]  /*18580*/  PRMT R16, R16, 0x7632, R16 ;  /* 0x0000763210107816 */ /* 0x000fe20000000010 */
[----:B------:R-:W-:Y:S01]  /*18590*/  @P4 STG.E.U16 [R26.64], R28 ;  /* 0x0000001c1a004986 */ /* 0x000fe2000c101504 */
[----:B------:R-:W-:Y:S02]  /*185a0*/  IADD3 R4, R4, c[0x0][0x198], RZ ;  /* 0x0000660004047a10 */ /* 0x000fe40007ffe0ff */
[----:B------:R-:W-:Y:S01]  /*185b0*/  ISETP.LT.AND P4, PT, R14, c[0x0][0x178], !P3 ;  /* 0x00005e000e007a0c */ /* 0x000fe20005f81270 */
[----:B------:R0:W-:Y:S04]  /*185c0*/  @P5 STG.E.U16 [R24.64], R0 ;  /* 0x0000000018005986 */ /* 0x0001e8000c101504 */
[----:B------:R1:W-:Y:S01]  /*185d0*/  @P6 STG.E.U16 [R22.64], R16 ;  /* 0x0000001016006986 */ /* 0x0003e2000c101504 */
[----:B0-----:R-:W-:-:S04]  /*185e0*/  IMAD.WIDE R24, R4, 0x2, R8 ;  /* 0x0000000204187825 */ /* 0x001fc800078e0208 */
[----:B-1----:R-:W-:-:S05]  /*185f0*/  IMAD.WIDE R22, R4, 0x2, R2 ;  /* 0x0000000204167825 */ /* 0x002fca00078e0202 */
[----:B--2---:R0:W-:Y:S01]  /*18600*/  @P0 STG.E.U16 [R22.64], R7 ;  /* 0x0000000716000986 */ /* 0x0041e2000c101504 */
[----:B------:R-:W-:-:S03]  /*18610*/  PRMT R16, R7, 0x7632, R16 ;  /* 0x0000763207107816 */ /* 0x000fc60000000010 */
[----:B0-----:R-:W2:Y:S04]  /*18620*/  LDL.LU R7, [R1+0x134] ;  /* 0x0001340001077983 */ /* 0x001ea80000300800 */
[----:B------:R-:W4:Y:S04]  /*18630*/  LDL.LU R13, [R1+0x124] ;  /* 0x00012400010d7983 */ /* 0x000f280000300800 */
[----:B------:R-:W2:Y:S04]  /*18640*/  LDL.LU R18, [R1+0x114] ;  /* 0x0001140001127983 */ /* 0x000ea80000300800 */
[----:B---3--:R0:W-:Y:S04]  /*18650*/  @P4 STG.E.U16 [R24.64], R5 ;  /* 0x0000000518004986 */ /* 0x0081e8000c101504 */
[----:B0-----:R-:W3:Y:S04]  /*18660*/  LDL.LU R24, [R1+0x74] ;  /* 0x0000740001187983 */ /* 0x001ee80000300800 */
[----:B------:R-:W2:Y:S01]  /*18670*/  LDL.LU R25, [R1+0x4] ;  /* 0x0000040001197983 */ /* 0x000ea20000300800 */
[----:B------:R-:W-:-:S02]  /*18680*/  IADD3 R12, R15, 0x29, RZ ;  /* 0x000000290f0c7810 */ /* 0x000fc40007ffe0ff */
[----:B------:R-:W-:Y:S02]  /*18690*/  ISETP.LT.AND P5, PT, R6, c[0x0][0x178], !P3 ;  /* 0x00005e0006007a0c */ /* 0x000fe40005fa1270 */
[----:B------:R-:W-:Y:S02]  /*186a0*/  ISETP.GE.AND P1, PT, R12, c[0x0][0x17c], PT ;  /* 0x00005f000c007a0c */ /* 0x000fe40003f26270 */
[----:B------:R-:W-:Y:S02]  /*186b0*/  ISETP.LT.AND P3, PT, R19, c[0x0][0x178], !P3 ;  /* 0x00005e0013007a0c */ /* 0x000fe40005f61270 */
[----:B------:R-:W-:Y:S02]  /*186c0*/  ISETP.LT.AND P6, PT, R17, c[0x0][0x178], !P1 ;  /* 0x00005e0011007a0c */ /* 0x000fe40004fc1270 */
[C---:B------:R-:W-:Y:S01]  /*186d0*/  IADD3 R0, R4.reuse, c[0x0][0x198], RZ ;  /* 0x0000660004007a10 */ /* 0x040fe20007ffe0ff */
[----:B------:R-:W-:-:S04]  /*186e0*/  IMAD.WIDE R22, R4, 0x2, R10 ;  /* 0x0000000204167825 */ /* 0x000fc800078e020a */
[----:B------:R-:W-:-:S04]  /*186f0*/  IMAD.WIDE R26, R4, 0x2, R20 ;  /* 0x00000002041a7825 */ /* 0x000fc800078e0214 */
[----:B------:R-:W-:Y:S01]  /*18700*/  IMAD.WIDE R28, R0, 0x2, R2 ;  /* 0x00000002001c7825 */ /* 0x000fe200078e0202 */
[----:B------:R-:W-:Y:S01]  /*18710*/  IADD3 R12, R15, 0x2a, RZ ;  /* 0x0000002a0f0c7810 */ /* 0x000fe20007ffe0ff */
[----:B---3--:R-:W-:Y:S04]  /*18720*/  @P5 STG.E.U16 [R22.64], R24 ;  /* 0x0000001816005986 */ /* 0x008fe8000c101504 */
[----:B--2---:R-:W-:Y:S04]  /*18730*/  @P3 STG.E.U16 [R26.64], R25 ;  /* 0x000000191a003986 */ /* 0x004fe8000c101504 */
[----:B------:R0:W-:Y:S02]  /*18740*/  @P6 STG.E.U16 [R28.64], R16 ;  /* 0x000000101c006986 */ /* 0x0001e4000c101504 */
[----:B0-----:R-:W-:-:S02]  /*18750*/  PRMT R28, R5, 0x7632, R28 ;  /* 0x00007632051c7816 */ /* 0x001fc4000000001c */
[----:B------:R-:W2:Y:S01]  /*18760*/  LDL.LU R5, [R1+0xae8] ;  /* 0x000ae80001057983 */ /* 0x000ea20000300800 */
[----:B------:R-:W-:Y:S02]  /*18770*/  ISETP.LT.AND P4, PT, R14, c[0x0][0x178], !P1 ;  /* 0x00005e000e007a0c */ /* 0x000fe40004f81270 */
[----:B------:R-:W-:Y:S02]  /*18780*/  ISETP.LT.AND P5, PT, R6, c[0x0][0x178], !P1 ;  /* 0x00005e0006007a0c */ /* 0x000fe40004fa1270 */
[----:B------:R-:W-:Y:S02]  /*18790*/  ISETP.GE.AND P2, PT, R12, c[0x0][0x17c], PT ;  /* 0x00005f000c007a0c */ /* 0x000fe40003f46270 */
[----:B------:R-:W-:Y:S02]  /*187a0*/  IADD3 R12, R15, 0x2b, RZ ;  /* 0x0000002b0f0c7810 */ /* 0x000fe40007ffe0ff */
[----:B------:R-:W-:Y:S01]  /*187b0*/  ISETP.LT.AND P6, PT, R19, c[0x0][0x178], !P1 ;  /* 0x00005e0013007a0c */ /* 0x000fe20004fc1270 */
[----:B------:R-:W-:Y:S01]  /*187c0*/  IMAD.WIDE R22, R0, 0x2, R8 ;  /* 0x0000000200167825 */ /* 0x000fe200078e0208 */
[----:B------:R-:W-:-:S02]  /*187d0*/  ISETP.GE.AND P0, PT, R12, c[0x0][0x17c], PT ;  /* 0x00005f000c007a0c */ /* 0x000fc40003f06270 */
[----:B------:R-:W-:Y:S02]  /*187e0*/  PRMT R4, R24, 0x7632, R4 ;  /* 0x0000763218047816 */ /* 0x000fe40000000004 */
[----:B------:R-:W-:Y:S01]  /*187f0*/  PRMT R12, R25, 0x7632, R12 ;  /* 0x00007632190c7816 */ /* 0x000fe2000000000c */
[----:B------:R-:W-:Y:S01]  /*18800*/  IMAD.WIDE R24, R0, 0x2, R10 ;  /* 0x0000000200187825 */ /* 0x000fe200078e020a */
[----:B------:R-:W-:-:S03]  /*18810*/  ISETP.LT.AND P1, PT, R17, c[0x0][0x178], !P2 ;  /* 0x00005e0011007a0c */ /* 0x000fc60005721270 */
[C---:B------:R-:W-:Y:S01]  /*18820*/  IMAD.WIDE R26, R0.reuse, 0x2, R20 ;  /* 0x00000002001a7825 */ /* 0x040fe200078e0214 */
[----:B------:R-:W-:Y:S01]  /*18830*/  IADD3 R0, R0, c[0x0][0x198], RZ ;  /* 0x0000660000007a10 */ /* 0x000fe20007ffe0ff */
[----:B------:R0:W-:Y:S01]  /*18840*/  @P4 STG.E.U16 [R22.64], R28 ;  /* 0x0000001c16004986 */ /* 0x0001e2000c101504 */
[----:B------:R-:W-:-:S03]  /*18850*/  ISETP.LT.AND P4, PT, R14, c[0x0][0x178], !P2 ;  /* 0x00005e000e007a0c */ /* 0x000fc60005781270 */
[----:B------:R1:W-:Y:S01]  /*18860*/  @P5 STG.E.U16 [R24.64], R4 ;  /* 0x0000000418005986 */ /* 0x0003e2000c101504 */
[----:B------:R-:W-:Y:S02]  /*18870*/  ISETP.LT.AND P5, PT, R6, c[0x0][0x178], !P2 ;  /* 0x00005e0006007a0c */ /* 0x000fe400057a1270 */
[----:B------:R-:W-:Y:S01]  /*18880*/  ISETP.LT.AND P2, PT, R19, c[0x0][0x178], !P2 ;  /* 0x00005e0013007a0c */ /* 0x000fe20005741270 */
[----:B------:R3:W-:Y:S01]  /*18890*/  @P6 STG.E.U16 [R26.64], R12 ;  /* 0x0000000c1a006986 */ /* 0x0007e2000c101504 */
[----:B------:R-:W-:Y:S01]  /*188a0*/  ISETP.LT.AND P6, PT, R17, c[0x0][0x178], !P0 ;  /* 0x00005e0011007a0c */ /* 0x000fe200047c1270 */
[C---:B0-----:R-:W-:Y:S01]  /*188b0*/  IMAD.WIDE R22, R0.reuse, 0x2, R2 ;  /* 0x0000000200167825 */ /* 0x041fe200078e0202 */
[----:B------:R-:W-:Y:S02]  /*188c0*/  IADD3 R16, R15, 0x2c, RZ ;  /* 0x0000002c0f107810 */ /* 0x000fe40007ffe0ff */
[C---:B-1----:R-:W-:Y:S02]  /*188d0*/  IADD3 R4, R0.reuse, c[0x0][0x198], RZ ;  /* 0x0000660000047a10 */ /* 0x042fe40007ffe0ff */
[----:B------:R0:W-:Y:S01]  /*188e0*/  @P1 STG.E.U16 [R22.64], R7 ;  /* 0x0000000716001986 */ /* 0x0001e2000c101504 */
[----:B------:R-:W-:Y:S01]  /*188f0*/  IMAD.WIDE R24, R0, 0x2, R10 ;  /* 0x0000000200187825 */ /* 0x000fe200078e020a */
[----:B------:R-:W-:-:S02]  /*18900*/  ISETP.GE.AND P3, PT, R16, c[0x0][0x17c], PT ;  /* 0x00005f0010007a0c */ /* 0x000fc40003f66270 */
[----:B------:R-:W-:Y:S01]  /*18910*/  PRMT R16, R7, 0x7632, R16 ;  /* 0x0000763207107816 */ /* 0x000fe20000000010 */
[----:B---3--:R-:W-:-:S04]  /*18920*/  IMAD.WIDE R26, R0, 0x2, R20 ;  /* 0x00000002001a7825 */ /* 0x008fc800078e0214 */
[----:B------:R-:W-:Y:S01]  /*18930*/  IMAD.WIDE R28, R4, 0x2, R2 ;  /* 0x00000002041c7825 */ /* 0x000fe200078e0202 */
[----:B0-----:R-:W3:Y:S03]  /*18940*/  LDL.LU R7, [R1+0x184] ;  /* 0x0001840001077983 */ /* 0x001ee60000300800 */
[--C-:B------:R-:W-:Y:S01]  /*18950*/  IMAD.WIDE R22, R0, 0x2, R8.reuse ;  /* 0x0000000200167825 */ /* 0x100fe200078e0208 */
[----:B------:R-:W3:Y:S04]  /*18960*/  LDL.LU R17, [R1+0x174] ;  /* 0x0001740001117983 */ /* 0x000ee80000300800 */
[----:B----4-:R-:W-:Y:S04]  /*18970*/  @P4 STG.E.U16 [R22.64], R13 ;  /* 0x0000000d16004986 */ /* 0x010fe8000c101504 */
[----:B------:R-:W-:Y:S04]  /*18980*/  @P5 STG.E.U16 [R24.64], R18 ;  /* 0x0000001218005986 */ /* 0x000fe8000c101504 */
[----:B--2---:R-:W-:Y:S04]  /*18990*/  @P2 STG.E.U16 [R26.64], R5 ;  /* 0x000000051a002986 */ /* 0x004fe8000c101504 */
[----:B------:R0:W-:Y:S04]  /*189a0*/  @P6 STG.E.U16 [R28.64], R16 ;  /* 0x000000101c006986 */ /* 0x0001e8000c101504 */
[----:B0-----:R-:W2:Y:S01]  /*189b0*/  LDL.LU R29, [R1+0x66c] ;  /* 0x00066c00011d7983 */ /* 0x001ea20000300800 */
[----:B------:R-:W-:Y:S01]  /*189c0*/  ISETP.LT.AND P4, PT, R14, c[0x0][0x178], !P0 ;  /* 0x00005e000e007a0c */ /* 0x000fe20004781270 */
[----:B------:R-:W-:Y:S01]  /*189d0*/  IMAD.WIDE R22, R4, 0x2, R8 ;  /* 0x0000000204167825 */ /* 0x000fe200078e0208 */
[----:B------:R-:W-:-:S02]  /*189e0*/  ISETP.LT.AND P5, PT, R6, c[0x0][0x178], !P0 ;  /* 0x00005e0006007a0c */ /* 0x000fc400047a1270 */
[----:B------:R-:W-:Y:S02]  /*189f0*/  PRMT R0, R13, 0x7632, R0 ;  /* 0x000076320d007816 */ /* 0x000fe40000000000 */
[----:B------:R-:W-:Y:S01]  /*18a00*/  ISETP.LT.AND P6, PT, R19, c[0x0][0x178], !P0 ;  /* 0x00005e0013007a0c */ /* 0x000fe200047c1270 */
[----:B------:R-:W-:Y:S01]  /*18a10*/  IMAD.WIDE R24, R4, 0x2, R10 ;  /* 0x0000000204187825 */ /* 0x000fe200078e020a */
[----:B------:R-:W-:Y:S01]  /*18a20*/  IADD3 R12, R15, 0x2d, RZ ;  /* 0x0000002d0f0c7810 */ /* 0x000fe20007ffe0ff */
[----:B------:R-:W4:Y:S01]  /*18a30*/  LDL.LU R13, [R1+0xae4] ;  /* 0x000ae400010d7983 */ /* 0x000f220000300800 */
[----:B------:R-:W-:Y:S01]  /*18a40*/  PRMT R5, R18, 0x7632, R5 ;  /* 0x0000763212057816 */ /* 0x000fe20000000005 */
[C---:B------:R-:W-:Y:S01]  /*18a50*/  IMAD.WIDE R26, R4.reuse, 0x2, R20 ;  /* 0x00000002041a7825 */ /* 0x040fe200078e0214 */
[----:B------:R-:W-:Y:S01]  /*18a60*/  IADD3 R4, R4, c[0x0][0x198], RZ ;  /* 0x0000660004047a10 */ /* 0x000fe20007ffe0ff */
[----:B------:R0:W-:Y:S01]  /*18a70*/  @P4 STG.E.U16 [R22.64], R0 ;  /* 0x0000000016004986 */ /* 0x0001e2000c101504 */
[----:B------:R-:W-:-:S02]  /*18a80*/  ISETP.LT.AND P4, PT, R14, c[0x0][0x178], !P3 ;  /* 0x00005e000e007a0c */ /* 0x000fc40005f81270 */
[----:B------:R-:W-:Y:S02]  /*18a90*/  ISETP.GE.AND P1, PT, R12, c[0x0][0x17c], PT ;  /* 0x00005f000c007a0c */ /* 0x000fe40003f26270 */
[----:B------:R-:W-:Y:S01]  /*18aa0*/  PRMT R12, R5, 0x7632, R12 ;  /* 0x00007632050c7816 */ /* 0x000fe2000000000c */
[----:B------:R1:W-:Y:S01]  /*18ab0*/  @P5 STG.E.U16 [R24.64], R5 ;  /* 0x0000000518005986 */ /* 0x0003e2000c101504 */
[----:B0-----:R-:W-:-:S03]  /*18ac0*/  IMAD.WIDE R22, R4, 0x2, R2 ;  /* 0x0000000204167825 */ /* 0x001fc600078e0202 */
[----:B------:R-:W-:Y:S01]  /*18ad0*/  @P6 STG.E.U16 [R26.64], R12 ;  /* 0x0000000c1a006986 */ /* 0x000fe2000c101504 */
[----:B-1----:R-:W-:Y:S01]  /*18ae0*/  IMAD.WIDE R24, R4, 0x2, R8 ;  /* 0x0000000204187825 */ /* 0x002fe200078e0208 */
[----:B---3--:R-:W-:Y:S02]  /*18af0*/  PRMT R0, R7, 0x7632, R0 ;  /* 0x0000763207007816 */ /* 0x008fe40000000000 */
[----:B--2---:R-:W-:-:S13]  /*18b00*/  ISETP.LT.AND P0, PT, R29, c[0x0][0x178], !P3 ;  /* 0x00005e001d007a0c */ /* 0x004fda0005f01270 */
[----:B------:R0:W-:Y:S04]  /*18b10*/  @P0 STG.E.U16 [R22.64], R7 ;  /* 0x0000000716000986 */ /* 0x0001e8000c101504 */
[----:B------:R1:W-:Y:S04]  /*18b20*/  @P4 STG.E.U16 [R24.64], R17 ;  /* 0x0000001118004986 */ /* 0x0003e8000c101504 */
[----:B0-----:R-:W2:Y:S04]  /*18b30*/  LDL.LU R7, [R1+0x194] ;  /* 0x0001940001077983 */ /* 0x001ea80000300800 */
[----:B------:R-:W3:Y:S04]  /*18b40*/  LDL.LU R28, [R1+0x164] ;  /* 0x00016400011c7983 */ /* 0x000ee80000300800 */
[----:B------:R-:W2:Y:S04]  /*18b50*/  LDL.LU R18, [R1+0x144] ;  /* 0x0001440001127983 */ /* 0x000ea80000300800 */
[----:B-1----:R-:W2:Y:S01]  /*18b60*/  LDL.LU R25, [R1+0x154] ;  /* 0x0001540001197983 */ /* 0x002ea20000300800 */
[----:B------:R-:W-:-:S02]  /*18b70*/  ISETP.LT.AND P5, PT, R6, c[0x0][0x178], !P3 ;  /* 0x00005e0006007a0c */ /* 0x000fc40005fa1270 */
[----:B------:R-:W-:Y:S02]  /*18b80*/  ISETP.LT.AND P3, PT, R19, c[0x0][0x178], !P3 ;  /* 0x00005e0013007a0c */ /* 0x000fe40005f61270 */
[----:B------:R-:W-:Y:S02]  /*18b90*/  ISETP.LT.AND P6, PT, R29, c[0x0][0x178], !P1 ;  /* 0x00005e001d007a0c */ /* 0x000fe40004fc1270 */
[C---:B------:R-:W-:Y:S01]  /*18ba0*/  IADD3 R12, R4.reuse, c[0x0][0x198], RZ ;  /* 0x00006600040c7a10 */ /* 0x040fe20007ffe0ff */
[----:B------:R-:W-:Y:S01]  /*18bb0*/  IMAD.WIDE R22, R4, 0x2, R10 ;  /* 0x0000000204167825 */ /* 0x000fe200078e020a */
[----:B------:R-:W-:-:S03]  /*18bc0*/  IADD3 R16, R15, 0x2e, RZ ;  /* 0x0000002e0f107810 */ /* 0x000fc60007ffe0ff */
[----:B------:R-:W-:Y:S01]  /*18bd0*/  IMAD.WIDE R4, R4, 0x2, R20 ;  /* 0x0000000204047825 */ /* 0x000fe200078e0214 */
[----:B------:R-:W-:-:S03]  /*18be0*/  ISETP.LT.AND P4, PT, R14, c[0x0][0x178], !P1 ;  /* 0x00005e000e007a0c */ /* 0x000fc60004f81270 */
[----:B------:R-:W-:Y:S01]  /*18bf0*/  IMAD.WIDE R26, R12, 0x2, R2 ;  /* 0x000000020c1a7825 */ /* 0x000fe200078e0202 */
[----:B------:R-:W-:Y:S02]  /*18c00*/  ISETP.GE.AND P2, PT, R16, c[0x0][0x17c], PT ;  /* 0x00005f0010007a0c */ /* 0x000fe40003f46270 */
[----:B------:R-:W-:-:S04]  /*18c10*/  IADD3 R16, R15, 0x2f, RZ ;  /* 0x0000002f0f107810 */ /* 0x000fc80007ffe0ff */
[----:B------:R-:W-:Y:S01]  /*18c20*/  ISETP.GE.AND P0, PT, R16, c[0x0][0x17c], PT ;  /* 0x00005f0010007a0c */ /* 0x000fe20003f06270 */
[----:B--2---:R0:W-:Y:S01]  /*18c30*/  @P5 STG.E.U16 [R22.64], R25 ;  /* 0x0000001916005986 */ /* 0x0041e2000c101504 */
[----:B------:R-:W-:-:S03]  /*18c40*/  ISETP.LT.AND P5, PT, R6, c[0x0][0x178], !P1 ;  /* 0x00005e0006007a0c */ /* 0x000fc60004fa1270 */
[----:B----4-:R1:W-:Y:S04]  /*18c50*/  @P3 STG.E.U16 [R4.64], R13 ;  /* 0x0000000d04003986 */ /* 0x0103e8000c101504 */
[----:B------:R2:W-:Y:S01]  /*18c60*/  @P6 STG.E.U16 [R26.64], R0 ;  /* 0x000000001a006986 */ /* 0x0005e2000c101504 */
[----:B------:R-:W-:Y:S02]  /*18c70*/  ISETP.LT.AND P6, PT, R19, c[0x0][0x178], !P1 ;  /* 0x00005e0013007a0c */ /* 0x000fe40004fc1270 */
[----:B------:R-:W-:Y:S01]  /*18c80*/  ISETP.LT.AND P1, PT, R29, c[0x0][0x178], !P2 ;  /* 0x00005e001d007a0c */ /* 0x000fe20005721270 */
[----:B0-----:R-:W-:Y:S01]  /*18c90*/  IMAD.WIDE R22, R12, 0x2, R10 ;  /* 0x000000020c167825 */ /* 0x001fe200078e020a */
[----:B-1----:R-:W-:Y:S02]  /*18ca0*/  PRMT R13, R25, 0x7632, R13 ;  /* 0x00007632190d7816 */ /* 0x002fe4000000000d */
[----:B--2---:R-:W-:-:S02]  /*18cb0*/  PRMT R0, R17, 0x7632, R0 ;  /* 0x0000763211007816 */ /* 0x004fc40000000000 */
[----:B------:R-:W2:Y:S01]  /*18cc0*/  LDL.LU R17, [R1+0xae0] ;  /* 0x000ae00001117983 */ /* 0x000ea20000300800 */
[----:B------:R-:W-:-:S04]  /*18cd0*/  IMAD.WIDE R4, R12, 0x2, R8 ;  /* 0x000000020c047825 */ /* 0x000fc800078e0208 */
[C---:B------:R-:W-:Y:S01]  /*18ce0*/  IMAD.WIDE R24, R12.reuse, 0x2, R20 ;  /* 0x000000020c187825 */ /* 0x040fe200078e0214 */
[----:B------:R-:W-:Y:S01]  /*18cf0*/  IADD3 R12, R12, c[0x0][0x198], RZ ;  /* 0x000066000c0c7a10 */ /* 0x000fe20007ffe0ff */
[----:B------:R0:W-:Y:S01]  /*18d00*/  @P4 STG.E.U16 [R4.64], R0 ;  /* 0x0000000004004986 */ /* 0x0001e2000c101504 */
[----:B------:R-:W-:-:S03]  /*18d10*/  PRMT R16, R13, 0x7632, R16 ;  /* 0x000076320d107816 */ /* 0x000fc60000000010 */
[----:B------:R-:W-:Y:S04]  /*18d20*/  @P5 STG.E.U16 [R22.64], R13 ;  /* 0x0000000d16005986 */ /* 0x000fe8000c101504 */
[----:B------:R-:W-:Y:S01]  /*18d30*/  @P6 STG.E.U16 [R24.64], R16 ;  /* 0x0000001018006986 */ /* 0x000fe2000c101504 */
[----:B0-----:R-:W-:Y:S01]  /*18d40*/  IMAD.WIDE R4, R12, 0x2, R2 ;  /* 0x000000020c047825 */ /* 0x001fe200078e0202 */
[----:B------:R-:W-:-:S04]  /*18d50*/  PRMT R0, R7, 0x7632, R0 ;  /* 0x0000763207007816 */ /* 0x000fc80000000000 */
[----:B------:R0:W-:Y:S04]  /*18d60*/  @P1 STG.E.U16 [R4.64], R7 ;  /* 0x0000000704001986 */ /* 0x0001e8000c101504 */
[----:B0-----:R-:W4:Y:S01]  /*18d70*/  LDL.LU R7, [R1+0xc8] ;  /* 0x0000c80001077983 */ /* 0x001f220000300800 */
        /* <DEDUP_REMOVED lines=8> */
[----:B---3--:R0:W-:Y:S02]  /*18e00*/  @P4 STG.E.U16 [R22.64], R28 ;  /* 0x0000001c16004986 */ /* 0x0081e4000c101504 */
[----:B------:R-:W-:Y:S01]  /*18e10*/  IMAD.WIDE R12, R12, 0x2, R20 ;  /* 0x000000020c0c7825 */ /* 0x000fe200078e0214 */
[----:B------:R-:W-:-:S03]  /*18e20*/  ISETP.LT.AND P4, PT, R14, c[0x0][0x178], !P0 ;  /* 0x00005e000e007a0c */ /* 0x000fc60004781270 */
[----:B------:R-:W-:Y:S01]  /*18e30*/  IMAD.WIDE R24, R16, 0x2, R2 ;  /* 0x0000000210187825 */ /* 0x000fe200078e0202 */
[----:B------:R-:W-:Y:S01]  /*18e40*/  ISETP.GE.AND P3, PT, R26, c[0x0][0x17c], PT ;  /* 0x00005f001a007a0c */ /* 0x000fe20003f66270 */
[----:B------:R1:W-:Y:S01]  /*18e50*/  @P5 STG.E.U16 [R4.64], R18 ;  /* 0x0000001204005986 */ /* 0x0003e2000c101504 */
[----:B------:R-:W-:Y:S01]  /*18e60*/  ISETP.LT.AND P5, PT, R6, c[0x0][0x178], !P0 ;  /* 0x00005e0006007a0c */ /* 0x000fe200047a1270 */
[----:B0-----:R-:W-:Y:S01]  /*18e70*/  IMAD.WIDE R22, R16, 0x2, R20 ;  /* 0x0000000210167825 */ /* 0x001fe200078e0214 */
[----:B------:R-:W-:-:S03]  /*18e80*/  IADD3 R26, R15, 0x31, RZ ;  /* 0x000000310f1a7810 */ /* 0x000fc60007ffe0ff */
[----:B-1----:R-:W-:Y:S01]  /*18e90*/  IMAD.WIDE R4, R16, 0x2, R8 ;  /* 0x0000000210047825 */ /* 0x002fe200078e0208 */
[----:B------:R-:W-:Y:S01]  /*18ea0*/  ISETP.GE.AND P1, PT, R26, c[0x0][0x17c], PT ;  /* 0x00005f001a007a0c */ /* 0x000fe20003f26270 */
[----:B--2---:R0:W-:Y:S01]  /*18eb0*/  @P2 STG.E.U16 [R12.64], R17 ;  /* 0x000000110c002986 */ /* 0x0041e2000c101504 */
[----:B------:R-:W-:-:S03]  /*18ec0*/  ISETP.LT.AND P2, PT, R29, c[0x0][0x178], !P3 ;  /* 0x00005e001d007a0c */ /* 0x000fc60005f41270 */
[----:B------:R1:W-:Y:S01]  /*18ed0*/  @P6 STG.E.U16 [R24.64], R0 ;  /* 0x0000000018006986 */ /* 0x0003e2000c101504 */
[----:B------:R-:W-:Y:S01]  /*18ee0*/  ISETP.LT.AND P6, PT, R19, c[0x0][0x178], !P0 ;  /* 0x00005e0013007a0c */ /* 0x000fe200047c1270 */
[----:B0-----:R-:W-:Y:S01]  /*18ef0*/  IMAD.WIDE R12, R16, 0x2, R10 ;  /* 0x00000002100c7825 */ /* 0x001fe200078e020a */
[----:B------:R-:W-:Y:S02]  /*18f00*/  PRMT R17, R18, 0x7632, R17 ;  /* 0x0000763212117816 */ /* 0x000fe40000000011 */
[----:B------:R-:W-:Y:S01]  /*18f10*/  IADD3 R16, R16, c[0x0][0x198], RZ ;  /* 0x0000660010107a10 */ /* 0x000fe20007ffe0ff */
[----:B------:R-:W2:Y:S01]  /*18f20*/  LDL.LU R18, [R1+0x88] ;  /* 0x0000880001127983 */ /* 0x000ea20000300800 */
[----:B-1----:R-:W-:Y:S02]  /*18f30*/  PRMT R0, R28, 0x7632, R0 ;  /* 0x000076321c007816 */ /* 0x002fe40000000000 */
[----:B------:R-:W-:Y:S01]  /*18f40*/  IADD3 R25, R15, 0x32, RZ ;  /* 0x000000320f197810 */ /* 0x000fe20007ffe0ff */
[----:B------:R-:W3:Y:S01]  /*18f50*/  LDL.LU R26, [R1+0x8] ;  /* 0x00000800011a7983 */ /* 0x000ee20000300800 */
[----:B------:R-:W-:-:S02]  /*18f60*/  PRMT R24, R17, 0x7632, R24 ;  /* 0x0000763211187816 */ /* 0x000fc40000000018 */
[----:B------:R-:W-:Y:S01]  /*18f70*/  ISETP.GE.AND P0, PT, R25, c[0x0][0x17c], PT ;  /* 0x00005f0019007a0c */ /* 0x000fe20003f06270 */
[----:B------:R0:W-:Y:S01]  /*18f80*/  @P4 STG.E.U16 [R4.64], R0 ;  /* 0x0000000004004986 */ /* 0x0001e2000c101504 */
[----:B------:R-:W-:-:S03]  /*18f90*/  IADD3 R25, R15, 0x33, RZ ;  /* 0x000000330f197810 */ /* 0x000fc60007ffe0ff */
[----:B------:R-:W-:Y:S04]  /*18fa0*/  @P5 STG.E.U16 [R12.64], R17 ;  /* 0x000000110c005986 */ /* 0x000fe8000c101504 */
[----:B------:R1:W-:Y:S01]  /*18fb0*/  @P6 STG.E.U16 [R22.64], R24 ;  /* 0x0000001816006986 */ /* 0x0003e2000c101504 */
[----:B0-----:R-:W-:-:S03]  /*18fc0*/  IMAD.WIDE R4, R16, 0x2, R2 ;  /* 0x0000000210047825 */ /* 0x001fc600078e0202 */
[----:B------:R-:W3:Y:S04]  /*18fd0*/  LDL.LU R28, [R1+0x138] ;  /* 0x00013800011c7983 */ /* 0x000ee80000300800 */
[----:B----4-:R0:W-:Y:S01]  /*18fe0*/  @P2 STG.E.U16 [R4.64], R7 ;  /* 0x0000000704002986 */ /* 0x0101e2000c101504 */
[----:B------:R-:W-:Y:S02]  /*18ff0*/  ISETP.GE.AND P2, PT, R25, c[0x0][0x17c], PT ;  /* 0x00005f0019007a0c */ /* 0x000fe40003f46270 */
[----:B-1----:R-:W-:Y:S01]  /*19000*/  PRMT R24, R7, 0x7632, R24 ;  /* 0x0000763207187816 */ /* 0x002fe20000000018 */
[----:B------:R-:W4:Y:S04]  /*19010*/  LDL.LU R27, [R1+0x128] ;  /* 0x00012800011b7983 */ /* 0x000f280000300800 */
[----:B0-----:R-:W3:Y:S04]  /*19020*/  LDL.LU R7, [R1+0x118] ;  /* 0x0001180001077983 */ /* 0x001ee80000300800 */
[----:B------:R-:W3:Y:S01]  /*19030*/  LDL.LU R25, [R1+0x78] ;  /* 0x0000780001197983 */ /* 0x000ee20000300800 */
[----:B------:R-:W-:-:S02]  /*19040*/  ISETP.LT.AND P4, PT, R14, c[0x0][0x178], !P3 ;  /* 0x00005e000e007a0c */ /* 0x000fc40005f81270 */
[----:B------:R-:W-:Y:S01]  /*19050*/  ISETP.LT.AND P5, PT, R6, c[0x0][0x178], !P3 ;  /* 0x00005e0006007a0c */ /* 0x000fe20005fa1270 */
[C---:B------:R-:W-:Y:S01]  /*19060*/  IMAD.WIDE R12, R16.reuse, 0x2, R8 ;  /* 0x00000002100c7825 */ /* 0x040fe200078e0208 */
[----:B------:R-:W-:Y:S02]  /*19070*/  ISETP.LT.AND P3, PT, R19, c[0x0][0x178], !P3 ;  /* 0x00005e0013007a0c */ /* 0x000fe40005f61270 */
[----:B------:R-:W-:Y:S01]  /*19080*/  ISETP.LT.AND P6, PT, R29, c[0x0][0x178], !P1 ;  /* 0x00005e001d007a0c */ /* 0x000fe20004fc1270 */
[C---:B------:R-:W-:Y:S01]  /*19090*/  IMAD.WIDE R4, R16.reuse, 0x2, R10 ;  /* 0x0000000210047825 */ /* 0x040fe200078e020a */
[----:B------:R-:W-:-:S03]  /*190a0*/  IADD3 R0, R16, c[0x0][0x198], RZ ;  /* 0x0000660010007a10 */ /* 0x000fc60007ffe0ff */
[----:B------:R-:W-:-:S04]  /*190b0*/  IMAD.WIDE R16, R16, 0x2, R20 ;  /* 0x0000000210107825 */ /* 0x000fc800078e0214 */
[----:B------:R-:W-:Y:S01]  /*190c0*/  IMAD.WIDE R22, R0, 0x2, R2 ;  /* 0x0000000200167825 */ /* 0x000fe200078e0202 */
[----:B--2---:R0:W-:Y:S01]  /*190d0*/  @P4 STG.E.U16 [R12.64], R18 ;  /* 0x000000120c004986 */ /* 0x0041e2000c101504 */
[----:B------:R-:W-:Y:S02]  /*190e0*/  ISETP.LT.AND P4, PT, R14, c[0x0][0x178], !P1 ;  /* 0x00005e000e007a0c */ /* 0x000fe40004f81270 */
[----:B0-----:R-:W-:Y:S01]  /*190f0*/  IMAD.WIDE R12, R0, 0x2, R10 ;  /* 0x00000002000c7825 */ /* 0x001fe200078e020a */
[----:B---3--:R0:W-:Y:S01]  /*19100*/  @P5 STG.E.U16 [R4.64], R25 ;  /* 0x0000001904005986 */ /* 0x0081e2000c101504 */
[----:B------:R-:W-:-:S03]  /*19110*/  ISETP.LT.AND P5, PT, R6, c[0x0][0x178], !P1 ;  /* 0x00005e0006007a0c */ /* 0x000fc60004fa1270 */
[----:B------:R-:W-:Y:S04]  /*19120*/  @P3 STG.E.U16 [R16.64], R26 ;  /* 0x0000001a10003986 */ /* 0x000fe8000c101504 */
[----:B------:R1:W-:Y:S01]  /*19130*/  @P6 STG.E.U16 [R22.64], R24 ;  /* 0x0000001816006986 */ /* 0x0003e2000c101504 */
[----:B0-----:R-:W-:Y:S01]  /*19140*/  IMAD.WIDE R4, R0, 0x2, R8 ;  /* 0x0000000200047825 */ /* 0x001fe200078e0208 */
[----:B-1----:R-:W-:Y:S02]  /*19150*/  PRMT R22, R18, 0x7632, R22 ;  /* 0x0000763212167816 */ /* 0x002fe40000000016 */
[----:B------:R-:W-:Y:S01]  /*19160*/  PRMT R23, R25, 0x7632, R23 ;  /* 0x0000763219177816 */ /* 0x000fe20000000017 */
[----:B------:R-:W2:Y:S04]  /*19170*/  LDL.LU R18, [R1+0xadc] ;  /* 0x000adc0001127983 */ /* 0x000ea80000300800 */
[----:B------:R0:W-:Y:S04]  /*19180*/  @P4 STG.E.U16 [R4.64], R22 ;  /* 0x0000001604004986 */ /* 0x0001e8000c101504 */
[----:B------:R-:W-:Y:S01]  /*19190*/  @P5 STG.E.U16 [R12.64], R23 ;  /* 0x000000170c005986 */ /* 0x000fe2000c101504 */
[----:B------:R-:W-:-:S03]  /*191a0*/  ISETP.LT.AND P5, PT, R6, c[0x0][0x178], !P0 ;  /* 0x00005e0006007a0c */ /* 0x000fc600047a1270 */
[----:B------:R-:W3:Y:S01]  /*191b0*/  LDL.LU R6, [R1+0xad8] ;  /* 0x000ad80001067983 */ /* 0x000ee20000300800 */
[----:B------:R-:W-:Y:S02]  /*191c0*/  ISETP.LT.AND P6, PT, R19, c[0x0][0x178], !P1 ;  /* 0x00005e0013007a0c */ /* 0x000fe40004fc1270 */
[----:B------:R-:W-:Y:S01]  /*191d0*/  ISETP.LT.AND P1, PT, R29, c[0x0][0x178], !P0 ;  /* 0x00005e001d007a0c */ /* 0x000fe20004721270 */
[C---:B------:R-:W-:Y:S01]  /*191e0*/  IMAD.WIDE R16, R0.reuse, 0x2, R20 ;  /* 0x0000000200107825 */ /* 0x040fe200078e0214 */
[----:B------:R-:W-:Y:S02]  /*191f0*/  IADD3 R0, R0, c[0x0][0x198], RZ ;  /* 0x0000660000007a10 */ /* 0x000fe40007ffe0ff */
[----:B------:R-:W-:Y:S02]  /*19200*/  PRMT R24, R26, 0x7632, R24 ;  /* 0x000076321a187816 */ /* 0x000fe40000000018 */
[C---:B------:R-:W-:Y:S01]  /*19210*/  IADD3 R25, R15.reuse, 0x34, RZ ;  /* 0x000000340f197810 */ /* 0x040fe20007ffe0ff */
[----:B0-----:R-:W-:Y:S01]  /*19220*/  IMAD.WIDE R4, R0, 0x2, R2 ;  /* 0x0000000200047825 */ /* 0x001fe200078e0202 */
[----:B------:R-:W-:-:S02]  /*19230*/  IADD3 R26, R15, 0x35, RZ ;  /* 0x000000350f1a7810 */ /* 0x000fc40007ffe0ff */
[----:B------:R-:W-:Y:S01]  /*19240*/  ISETP.GE.AND P3, PT, R25, c[0x0][0x17c], PT ;  /* 0x00005f0019007a0c */ /* 0x000fe20003f66270 */
[----:B------:R-:W-:Y:S01]  /*19250*/  @P6 STG.E.U16 [R16.64], R24 ;  /* 0x0000001810006986 */ /* 0x000fe2000c101504 */
[----:B------:R-:W-:-:S03]  /*19260*/  PRMT R25, R28, 0x7632, R25 ;  /* 0x000076321c197816 */ /* 0x000fc60000000019 */
[----:B------:R0:W-:Y:S01]  /*19270*/  @P1 STG.E.U16 [R4.64], R28 ;  /* 0x0000001c04001986 */ /* 0x0001e2000c101504 */
[----:B------:R-:W-:-:S03]  /*19280*/  ISETP.GE.AND P1, PT, R26, c[0x0][0x17c], PT ;  /* 0x00005f001a007a0c */ /* 0x000fc60003f26270 */
[----:B0-----:R-:W2:Y:S04]  /*19290*/  LDL.LU R28, [R1+0x188] ;  /* 0x00018800011c7983 */ /* 0x001ea80000300800 */
[----:B------:R-:W2:Y:S01]  /*192a0*/  LDL.LU R26, [R1+0xa88] ;  /* 0x000a8800011a7983 */ /* 0x000ea20000300800 */
[----:B------:R-:W-:Y:S02]  /*192b0*/  ISETP.LT.AND P4, PT, R14, c[0x0][0x178], !P0 ;  /* 0x00005e000e007a0c */ /* 0x000fe40004781270 */
[----:B------:R-:W-:Y:S02]  /*192c0*/  ISETP.LT.AND P0, PT, R19, c[0x0][0x178], !P0 ;  /* 0x00005e0013007a0c */ /* 0x000fe40004701270 */
[----:B------:R-:W-:Y:S02]  /*192d0*/  ISETP.LT.AND P6, PT, R29, c[0x0][0x178], !P2 ;  /* 0x00005e001d007a0c */ /* 0x000fe400057c1270 */
[C---:B------:R-:W-:Y:S01]  /*192e0*/  IADD3 R24, R0.reuse, c[0x0][0x198], RZ ;  /* 0x0000660000187a10 */ /* 0x040fe20007ffe0ff */
[----:B------:R-:W-:-:S04]  /*192f0*/  IMAD.WIDE R12, R0, 0x2, R8 ;  /* 0x00000002000c7825 */ /* 0x000fc800078e0208 */
[----:B------:R-:W-:-:S04]  /*19300*/  IMAD.WIDE R4, R0, 0x2, R10 ;  /* 0x0000000200047825 */ /* 0x000fc800078e020a */
[----:B------:R-:W-:Y:S01]  /*19310*/  IMAD.WIDE R16, R0, 0x2, R20 ;  /* 0x0000000200107825 */ /* 0x000fe200078e0214 */
[----:B----4-:R-:W-:Y:S03]  /*19320*/  @P4 STG.E.U16 [R12.64], R27 ;  /* 0x0000001b0c004986 */ /* 0x010fe6000c101504 */
[----:B------:R-:W-:Y:S01]  /*19330*/  IMAD.WIDE R22, R24, 0x2, R2 ;  /* 0x0000000218167825 */ /* 0x000fe200078e0202 */
[----:B------:R-:W-:Y:S01]  /*19340*/  @P5 STG.E.U16 [R4.64], R7 ;  /* 0x0000000704005986 */ /* 0x000fe2000c101504 */
[----:B------:R-:W-:-:S03]  /*19350*/  ISETP.LT.AND P5, PT, R14, c[0x0][0x178], !P3 ;  /* 0x00005e000e007a0c */ /* 0x000fc60005fa1270 */
[----:B---3--:R-:W-:Y:S04]  /*19360*/  @P0 STG.E.U16 [R16.64], R6 ;  /* 0x0000000610000986 */ /* 0x008fe8000c101504 */
[----:B------:R0:W-:Y:S01]  /*19370*/  @P6 STG.E.U16 [R22.64], R25 ;  /* 0x0000001916006986 */ /* 0x0001e2000c101504 */
[----:B------:R-:W-:-:S03]  /*19380*/  ISETP.LT.AND P0, PT, R14, c[0x0][0x178], !P2 ;  /* 0x00005e000e007a0c */ /* 0x000fc60005701270 */
[----:B0-----:R-:W3:Y:S01]  /*19390*/  LDL.LU R23, [R1+0x178] ;  /* 0x0001780001177983 */ /* 0x001ee20000300800 */
[----:B------:R-:W-:-:S03]  /*193a0*/  PRMT R6, R7, 0x7632, R6 ;  /* 0x0000763207067816 */ /* 0x000fc60000000006 */
[----:B------:R-:W4:Y:S04]  /*193b0*/  LDL.LU R7, [R1+0x158] ;  /* 0x0001580001077983 */ /* 0x000f280000300800 */
[----:B------:R-:W4:Y:S01]  /*193c0*/  LDL.LU R14, [R1+0xad4] ;  /* 0x000ad400010e7983 */ /* 0x000f220000300800 */
[----:B------:R-:W-:Y:S01]  /*193d0*/  PRMT R22, R27, 0x7632, R22 ;  /* 0x000076321b167816 */ /* 0x000fe20000000016 */
[----:B------:R-:W-:Y:S01]  /*193e0*/  IMAD.WIDE R12, R24, 0x2, R8 ;  /* 0x00000002180c7825 */ /* 0x000fe200078e0208 */
[----:B--2---:R-:W-:Y:S02]  /*193f0*/  ISETP.LT.AND P4, PT, R26, c[0x0][0x178], !P2 ;  /* 0x00005e001a007a0c */ /* 0x004fe40005781270 */
[----:B------:R-:W-:Y:S01]  /*19400*/  ISETP.LT.AND P2, PT, R19, c[0x0][0x178], !P2 ;  /* 0x00005e0013007a0c */ /* 0x000fe20005741270 */
[C---:B------:R-:W-:Y:S01]  /*19410*/  IMAD.WIDE R4, R24.reuse, 0x2, R10 ;  /* 0x0000000218047825 */ /* 0x040fe200078e020a */
[----:B------:R-:W-:-:S02]  /*19420*/  IADD3 R0, R24, c[0x0][0x198], RZ ;  /* 0x0000660018007a10 */ /* 0x000fc40007ffe0ff */
[----:B------:R-:W-:Y:S01]  /*19430*/  PRMT R16, R6, 0x7632, R16 ;  /* 0x0000763206107816 */ /* 0x000fe20000000010 */
[----:B------:R-:W-:Y:S01]  /*19440*/  IMAD.WIDE R24, R24, 0x2, R20 ;  /* 0x0000000218187825 */ /* 0x000fe200078e0214 */
[----:B------:R0:W-:Y:S01]  /*19450*/  @P0 STG.E.U16 [R12.64], R22 ;  /* 0x000000160c000986 */ /* 0x0001e2000c101504 */
[----:B------:R-:W-:-:S04]  /*19460*/  ISETP.LT.AND P6, PT, R29, c[0x0][0x178], !P3 ;  /* 0x00005e001d007a0c */ /* 0x000fc80005fc1270 */
[----:B------:R-:W-:Y:S04]  /*19470*/  @P4 STG.E.U16 [R4.64], R6 ;  /* 0x0000000604004986 */ /* 0x000fe8000c101504 */
[----:B------:R1:W-:Y:S01]  /*19480*/  @P2 STG.E.U16 [R24.64], R16 ;  /* 0x0000001018002986 */ /* 0x0003e2000c101504 */
[----:B0-----:R-:W-:-:S03]  /*19490*/  IMAD.WIDE R12, R0, 0x2, R2 ;  /* 0x00000002000c7825 */ /* 0x001fc600078e0202 */
[----:B-1----:R-:W2:Y:S01]  /*194a0*/  LDL.LU R25, [R1+0xa54] ;  /* 0x000a540001197983 */ /* 0x002ea20000300800 */
[----:B------:R-:W-:Y:S02]  /*194b0*/  IADD3 R6, R15, 0x37, RZ ;  /* 0x000000370f067810 */ /* 0x000fe40007ffe0ff */
[----:B------:R-:W-:Y:S01]  /*194c0*/  ISETP.LT.AND P4, PT, R26, c[0x0][0x178], !P3 ;  /* 0x00005e001a007a0c */ /* 0x000fe20005f81270 */
[----:B------:R0:W-:Y:S01]  /*194d0*/  @P6 STG.E.U16 [R12.64], R28 ;  /* 0x0000001c0c006986 */ /* 0x0001e2000c101504 */
[----:B------:R-:W-:Y:S01]  /*194e0*/  ISETP.LT.AND P3, PT, R19, c[0x0][0x178], !P3 ;  /* 0x00005e0013007a0c */ /* 0x000fe20005f61270 */
[----:B------:R-:W-:Y:S01]  /*194f0*/  IMAD.WIDE R4, R0, 0x2, R8 ;  /* 0x0000000200047825 */ /* 0x000fe200078e0208 */
[----:B------:R-:W-:Y:S01]  /*19500*/  ISETP.LT.AND P6, PT, R29, c[0x0][0x178], !P1 ;  /* 0x00005e001d007a0c */ /* 0x000fe20004fc1270 */
[----:B------:R-:W2:Y:S01]  /*19510*/  LDL.LU R27, [R1+0x168] ;  /* 0x00016800011b7983 */ /* 0x000ea20000300800 */
[----:B------:R-:W-:Y:S02]  /*19520*/  ISETP.GE.AND P2, PT, R6, c[0x0][0x17c], PT ;  /* 0x00005f0006007a0c */ /* 0x000fe40003f46270 */
[----:B------:R-:W-:-:S02]  /*19530*/  IADD3 R17, R15, 0x36, RZ ;  /* 0x000000360f117810 */ /* 0x000fc40007ffe0ff */
[C---:B------:R-:W-:Y:S02]  /*19540*/  IADD3 R6, R0.reuse, c[0x0][0x198], RZ ;  /* 0x0000660000067a10 */ /* 0x040fe40007ffe0ff */
[----:B------:R-:W-:Y:S01]  /*19550*/  ISETP.GE.AND P0, PT, R17, c[0x0][0x17c], PT ;  /* 0x00005f0011007a0c */ /* 0x000fe20003f06270 */
[----:B0-----:R-:W-:Y:S01]  /*19560*/  IMAD.WIDE R12, R0, 0x2, R20 ;  /* 0x00000002000c7825 */ /* 0x001fe200078e0214 */
[----:B------:R-:W-:Y:S02]  /*19570*/  PRMT R24, R28, 0x7632, R24 ;  /* 0x000076321c187816 */ /* 0x000fe40000000018 */
[----:B------:R-:W2:Y:S01]  /*19580*/  LDL.LU R28, [R1+0x148] ;  /* 0x00014800011c7983 */ /* 0x000ea20000300800 */
[----:B------:R-:W-:-:S03]  /*19590*/  IMAD.WIDE R16, R6, 0x2, R2 ;  /* 0x0000000206107825 */ /* 0x000fc600078e0202 */
[----:B---3--:R0:W-:Y:S02]  /*195a0*/  @P5 STG.E.U16 [R4.64], R23 ;  /* 0x0000001704005986 */ /* 0x0081e4000c101504 */
[----:B0-----:R-:W-:-:S05]  /*195b0*/  IMAD.WIDE R4, R0, 0x2, R10 ;  /* 0x0000000200047825 */ /* 0x001fca00078e020a */
[----:B----4-:R-:W-:Y:S04]  /*195c0*/  @P4 STG.E.U16 [R4.64], R7 ;  /* 0x0000000704004986 */ /* 0x010fe8000c101504 */
[----:B------:R-:W-:Y:S04]  /*195d0*/  @P3 STG.E.U16 [R12.64], R14 ;  /* 0x0000000e0c003986 */ /* 0x000fe8000c101504 */
[----:B------:R0:W-:Y:S04]  /*195e0*/  @P6 STG.E.U16 [R16.64], R24 ;  /* 0x0000001810006986 */ /* 0x0001e8000c101504 */
[----:B0-----:R-:W3:Y:S01]  /*195f0*/  LDL.LU R24, [R1+0x198] ;  /* 0x0001980001187983 */ /* 0x001ee20000300800 */
[----:B------:R-:W-:Y:S01]  /*19600*/  PRMT R0, R23, 0x7632, R0 ;  /* 0x0000763217007816 */ /* 0x000fe20000000000 */
[----:B------:R-:W-:Y:S01]  /*19610*/  IMAD.WIDE R22, R6, 0x2, R8 ;  /* 0x0000000206167825 */ /* 0x000fe200078e0208 */
[----:B------:R-:W-:-:S02]  /*19620*/  ISETP.LT.AND P3, PT, R26, c[0x0][0x178], !P1 ;  /* 0x00005e001a007a0c */ /* 0x000fc40004f61270 */
[----:B--2---:R-:W-:Y:S02]  /*19630*/  ISETP.LT.AND P5, PT, R25, c[0x0][0x178], !P1 ;  /* 0x00005e0019007a0c */ /* 0x004fe40004fa1270 */
[----:B------:R-:W-:Y:S02]  /*19640*/  ISETP.LT.AND P1, PT, R19, c[0x0][0x178], !P1 ;  /* 0x00005e0013007a0c */ /* 0x000fe40004f21270 */
[----:B------:R-:W-:Y:S01]  /*19650*/  ISETP.LT.AND P6, PT, R29, c[0x0][0x178], !P0 ;  /* 0x00005e001d007a0c */ /* 0x000fe200047c1270 */
[----:B------:R-:W-:Y:S01]  /*19660*/  IMAD.WIDE R4, R6, 0x2, R10 ;  /* 0x0000000206047825 */ /* 0x000fe200078e020a */
[----:B------:R-:W-:Y:S02]  /*19670*/  PRMT R16, R7, 0x7632, R16 ;  /* 0x0000763207107816 */ /* 0x000fe40000000010 */
[----:B------:R-:W-:Y:S01]  /*19680*/  ISETP.LT.AND P4, PT, R26, c[0x0][0x178], !P0 ;  /* 0x00005e001a007a0c */ /* 0x000fe20004781270 */
[----:B------:R-:W-:Y:S01]  /*19690*/  IMAD.WIDE R12, R6, 0x2, R20 ;  /* 0x00000002060c7825 */ /* 0x000fe200078e0214 */
[----:B------:R-:W-:Y:S01]  /*196a0*/  PRMT R14, R14, 0x7632, R14 ;  /* 0x000076320e0e7816 */ /* 0x000fe2000000000e */
[----:B------:R-:W2:Y:S04]  /*196b0*/  LDL.LU R7, [R1+0xad0] ;  /* 0x000ad00001077983 */ /* 0x000ea80000300800 */
[----:B------:R0:W-:Y:S01]  /*196c0*/  @P5 STG.E.U16 [R22.64], R0 ;  /* 0x0000000016005986 */ /* 0x0001e2000c101504 */
[----:B------:R-:W-:-:S02]  /*196d0*/  ISETP.LT.AND P5, PT, R25, c[0x0][0x178], !P0 ;  /* 0x00005e0019007a0c */ /* 0x000fc400047a1270 */
[----:B------:R-:W-:Y:S01]  /*196e0*/  IADD3 R17, R15, 0x38, RZ ;  /* 0x000000380f117810 */ /* 0x000fe20007ffe0ff */
[----:B------:R1:W-:Y:S01]  /*196f0*/  @P3 STG.E.U16 [R4.64], R16 ;  /* 0x0000001004003986 */ /* 0x0003e2000c101504 */
[----:B0-----:R-:W-:-:S03]  /*19700*/  IADD3 R0, R6, c[0x0][0x198], RZ ;  /* 0x0000660006007a10 */ /* 0x001fc60007ffe0ff */
[----:B------:R0:W-:Y:S01]  /*19710*/  @P1 STG.E.U16 [R12.64], R14 ;  /* 0x0000000e0c001986 */ /* 0x0001e2000c101504 */
[----:B------:R-:W-:Y:S01]  /*19720*/  ISETP.GE.AND P3, PT, R17, c[0x0][0x17c], PT ;  /* 0x00005f0011007a0c */ /* 0x000fe20003f66270 */
[C---:B-1----:R-:W-:Y:S01]  /*19730*/  IMAD.WIDE R4, R0.reuse, 0x2, R2 ;  /* 0x0000000200047825 */ /* 0x042fe200078e0202 */
[----:B------:R-:W-:Y:S01]  /*19740*/  IADD3 R6, R15, 0x39, RZ ;  /* 0x000000390f067810 */ /* 0x000fe20007ffe0ff */
[----:B------:R-:W4:Y:S02]  /*19750*/  LDL.LU R23, [R1+0xc] ;  /* 0x00000c0001177983 */ /* 0x000f240000300800 */
[----:B------:R-:W-:-:S04]  /*19760*/  IMAD.WIDE R16, R0, 0x2, R10 ;  /* 0x0000000200107825 */ /* 0x000fc800078e020a */
[----:B0-----:R-:W-:Y:S01]  /*19770*/  IMAD.WIDE R12, R0, 0x2, R8 ;  /* 0x00000002000c7825 */ /* 0x001fe200078e0208 */
[----:B------:R-:W-:Y:S02]  /*19780*/  ISETP.LT.AND P0, PT, R19, c[0x0][0x178], !P0 ;  /* 0x00005e0013007a0c */ /* 0x000fe40004701270 */
[----:B------:R-:W-:Y:S02]  /*19790*/  ISETP.GE.AND P1, PT, R6, c[0x0][0x17c], PT ;  /* 0x00005f0006007a0c */ /* 0x000fe40003f26270 */
[----:B------:R-:W-:Y:S02]  /*197a0*/  IADD3 R6, R0, c[0x0][0x198], RZ ;  /* 0x0000660000067a10 */ /* 0x000fe40007ffe0ff */
[----:B------:R-:W-:Y:S01]  /*197b0*/  PRMT R14, R27, 0x7632, R14 ;  /* 0x000076321b0e7816 */ /* 0x000fe2000000000e */
[----:B---3--:R0:W-:Y:S04]  /*197c0*/  @P6 STG.E.U16 [R4.64], R24 ;  /* 0x0000001804006986 */ /* 0x0081e8000c101504 */
[----:B------:R1:W-:Y:S01]  /*197d0*/  @P5 STG.E.U16 [R12.64], R27 ;  /* 0x0000001b0c005986 */ /* 0x0003e2000c101504 */
[----:B------:R-:W-:-:S03]  /*197e0*/  ISETP.LT.AND P5, PT, R29, c[0x0][0x178], !P2 ;  /* 0x00005e001d007a0c */ /* 0x000fc600057a1270 */
[----:B------:R3:W-:Y:S01]  /*197f0*/  @P4 STG.E.U16 [R16.64], R28 ;  /* 0x0000001c10004986 */ /* 0x0007e2000c101504 */
[----:B------:R-:W-:Y:S02]  /*19800*/  ISETP.LT.AND P4, PT, R25, c[0x0][0x178], !P2 ;  /* 0x00005e0019007a0c */ /* 0x000fe40005781270 */
[----:B------:R-:W-:Y:S01]  /*19810*/  ISETP.LT.AND P6, PT, R26, c[0x0][0x178], !P2 ;  /* 0x00005e001a007a0c */ /* 0x000fe200057c1270 */
[----:B0-----:R-:W-:Y:S01]  /*19820*/  IMAD.WIDE R4, R0, 0x2, R20 ;  /* 0x0000000200047825 */ /* 0x001fe200078e0214 */
[----:B------:R-:W-:Y:S02]  /*19830*/  PRMT R22, R24, 0x7632, R22 ;  /* 0x0000763218167816 */ /* 0x000fe40000000016 */
[----:B------:R-:W-:Y:S01]  /*19840*/  ISETP.LT.AND P2, PT, R19, c[0x0][0x178], !P2 ;  /* 0x00005e0013007a0c */ /* 0x000fe20005741270 */
[C---:B-1----:R-:W-:Y:S01]  /*19850*/  IMAD.WIDE R12, R6.reuse, 0x2, R2 ;  /* 0x00000002060c7825 */ /* 0x042fe200078e0202 */
[----:B------:R0:W-:Y:S03]  /*19860*/  @P0 STG.E.U16 [R4.64], R18 ;  /* 0x0000001204000986 */ /* 0x0001e6000c101504 */
[C---:B---3--:R-:W-:Y:S01]  /*19870*/  IMAD.WIDE R16, R6.reuse, 0x2, R8 ;  /* 0x0000000206107825 */ /* 0x048fe200078e0208 */
[----:B------:R1:W-:Y:S04]  /*19880*/  @P5 STG.E.U16 [R12.64], R22 ;  /* 0x000000160c005986 */ /* 0x0003e8000c101504 */
[----:B------:R3:W-:Y:S01]  /*19890*/  @P4 STG.E.U16 [R16.64], R14 ;  /* 0x0000000e10004986 */ /* 0x0007e2000c101504 */
[----:B0-----:R-:W-:Y:S01]  /*198a0*/  IMAD.WIDE R4, R6, 0x2, R10 ;  /* 0x0000000206047825 */ /* 0x001fe200078e020a */
[----:B------:R-:W-:-:S03]  /*198b0*/  PRMT R18, R18, 0x7632, R18 ;  /* 0x0000763212127816 */ /* 0x000fc60000000012 */
[----:B-1----:R-:W-:Y:S01]  /*198c0*/  IMAD.WIDE R12, R6, 0x2, R20 ;  /* 0x00000002060c7825 */ /* 0x002fe200078e0214 */
[----:B------:R-:W2:Y:S01]  /*198d0*/  LDL.LU R22, [R1+0x7c] ;  /* 0x00007c0001167983 */ /* 0x000ea20000300800 */
[----:B---3--:R-:W-:-:S03]  /*198e0*/  PRMT R14, R28, 0x7632, R14 ;  /* 0x000076321c0e7816 */ /* 0x008fc6000000000e */
[----:B------:R-:W3:Y:S04]  /*198f0*/  LDL.LU R17, [R1+0x8c] ;  /* 0x00008c0001117983 */ /* 0x000ee80000300800 */
[----:B------:R-:W4:Y:S04]  /*19900*/  LDL.LU R24, [R1+0x13c] ;  /* 0x00013c0001187983 */ /* 0x000f280000300800 */
[----:B------:R-:W4:Y:S04]  /*19910*/  LDL.LU R28, [R1+0x12c] ;  /* 0x00012c00011c7983 */ /* 0x000f280000300800 */
[----:B------:R-:W-:Y:S04]  /*19920*/  @P6 STG.E.U16 [R4.64], R14 ;  /* 0x0000000e04006986 */ /* 0x000fe8000c101504 */
[----:B------:R-:W4:Y:S04]  /*19930*/  LDL.LU R27, [R1+0x11c] ;  /* 0x00011c00011b7983 */ /* 0x000f280000300800 */
[----:B------:R0:W-:Y:S04]  /*19940*/  @P2 STG.E.U16 [R12.64], R18 ;  /* 0x000000120c002986 */ /* 0x0001e8000c101504 */
[----:B0-----:R-:W4:Y:S01]  /*19950*/  LDL.LU R18, [R1+0xcc] ;  /* 0x0000cc0001127983 */ /* 0x001f220000300800 */
[----:B------:R-:W-:-:S02]  /*19960*/  IADD3 R0, R15, 0x3a, RZ ;  /* 0x0000003a0f007810 */ /* 0x000fc40007ffe0ff */
[----:B------:R-:W-:Y:S02]  /*19970*/  ISETP.LT.AND P4, PT, R29, c[0x0][0x178], !P3 ;  /* 0x00005e001d007a0c */ /* 0x000fe40005f81270 */
[----:B------:R-:W-:Y:S02]  /*19980*/  ISETP.GE.AND P0, PT, R0, c[0x0][0x17c], PT ;  /* 0x00005f0000007a0c */ /* 0x000fe40003f06270 */
[----:B------:R-:W-:Y:S02]  /*19990*/  ISETP.LT.AND P5, PT, R25, c[0x0][0x178], !P3 ;  /* 0x00005e0019007a0c */ /* 0x000fe40005fa1270 */
[----:B------:R-:W-:Y:S02]  /*199a0*/  IADD3 R0, R6, c[0x0][0x198], RZ ;  /* 0x0000660006007a10 */ /* 0x000fe40007ffe0ff */
[----:B------:R-:W-:Y:S02]  /*199b0*/  ISETP.LT.AND P6, PT, R26, c[0x0][0x178], !P3 ;  /* 0x00005e001a007a0c */ /* 0x000fe40005fc1270 */
[----:B------:R-:W-:Y:S01]  /*199c0*/  ISETP.LT.AND P3, PT, R19, c[0x0][0x178], !P3 ;  /* 0x00005e0013007a0c */ /* 0x000fe20005f61270 */
[----:B------:R-:W-:-:S04]  /*199d0*/  IMAD.WIDE R4, R0, 0x2, R2 ;  /* 0x0000000200047825 */ /* 0x000fc800078e0202 */
[----:B------:R-:W-:Y:S01]  /*199e0*/  IMAD.WIDE R12, R0, 0x2, R8 ;  /* 0x00000002000c7825 */ /* 0x000fe200078e0208 */
[----:B------:R-:W-:-:S04]  /*199f0*/  IADD3 R6, R15, 0x3b, RZ ;  /* 0x0000003b0f067810 */ /* 0x000fc80007ffe0ff */
[----:B------:R-:W-:Y:S02]  /*19a00*/  ISETP.GE.AND P2, PT, R6, c[0x0][0x17c], PT ;  /* 0x00005f0006007a0c */ /* 0x000fe40003f46270 */
[----:B------:R-:W-:Y:S02]  /*19a10*/  IADD3 R6, R15, 0x3c, RZ ;  /* 0x0000003c0f067810 */ /* 0x000fe40007ffe0ff */
[----:B--2---:R-:W-:Y:S02]  /*19a20*/  PRMT R16, R22, 0x7632, R16 ;  /* 0x0000763216107816 */ /* 0x004fe40000000010 */
[----:B---3--:R-:W-:Y:S01]  /*19a30*/  PRMT R14, R17, 0x7632, R14 ;  /* 0x00007632110e7816 */ /* 0x008fe2000000000e */
[----:B----4-:R0:W-:Y:S04]  /*19a40*/  @P4 STG.E.U16 [R4.64], R18 ;  /* 0x0000001204004986 */ /* 0x0101e8000c101504 */
[----:B------:R1:W-:Y:S01]  /*19a50*/  @P5 STG.E.U16 [R12.64], R17 ;  /* 0x000000110c005986 */ /* 0x0003e2000c101504 */
[----:B------:R-:W-:Y:S01]  /*19a60*/  ISETP.LT.AND P5, PT, R29, c[0x0][0x178], !P1 ;  /* 0x00005e001d007a0c */ /* 0x000fe20004fa1270 */
[----:B0-----:R-:W-:-:S04]  /*19a70*/  IMAD.WIDE R4, R0, 0x2, R10 ;  /* 0x0000000200047825 */ /* 0x001fc800078e020a */
[C---:B-1----:R-:W-:Y:S01]  /*19a80*/  IMAD.WIDE R12, R0.reuse, 0x2, R20 ;  /* 0x00000002000c7825 */ /* 0x042fe200078e0214 */
[----:B------:R0:W-:Y:S01]  /*19a90*/  @P6 STG.E.U16 [R4.64], R22 ;  /* 0x0000001604006986 */ /* 0x0001e2000c101504 */
[----:B------:R-:W-:Y:S02]  /*19aa0*/  IADD3 R0, R0, c[0x0][0x198], RZ ;  /* 0x0000660000007a10 */ /* 0x000fe40007ffe0ff */
[----:B------:R-:W-:Y:S01]  /*19ab0*/  ISETP.LT.AND P6, PT, R25, c[0x0][0x178], !P1 ;  /* 0x00005e0019007a0c */ /* 0x000fe20004fc1270 */
[----:B------:R1:W-:Y:S01]  /*19ac0*/  @P3 STG.E.U16 [R12.64], R23 ;  /* 0x000000170c003986 */ /* 0x0003e2000c101504 */
[----:B------:R-:W-:Y:S02]  /*19ad0*/  ISETP.LT.AND P3, PT, R26, c[0x0][0x178], !P1 ;  /* 0x00005e001a007a0c */ /* 0x000fe40004f61270 */
[----:B------:R-:W-:Y:S02]  /*19ae0*/  ISETP.GE.AND P4, PT, R6, c[0x0][0x17c], PT ;  /* 0x00005f0006007a0c */ /* 0x000fe40003f86270 */
[----:B------:R-:W-:Y:S01]  /*19af0*/  PRMT R6, R18, 0x7632, R6 ;  /* 0x0000763212067816 */ /* 0x000fe20000000006 */
[----:B0-----:R-:W-:Y:S01]  /*19b00*/  IMAD.WIDE R4, R0, 0x2, R2 ;  /* 0x0000000200047825 */ /* 0x001fe200078e0202 */
[----:B------:R-:W-:-:S03]  /*19b10*/  ISETP.LT.AND P1, PT, R19, c[0x0][0x178], !P1 ;  /* 0x00005e0013007a0c */ /* 0x000fc60004f21270 */
[----:B-1----:R-:W-:Y:S01]  /*19b20*/  IMAD.WIDE R12, R0, 0x2, R8 ;  /* 0x00000002000c7825 */ /* 0x002fe200078e0208 */
[----:B------:R0:W-:Y:S01]  /*19b30*/  @P5 STG.E.U16 [R4.64], R6 ;  /* 0x0000000604005986 */ /* 0x0001e2000c101504 */
[----:B------:R-:W-:-:S03]  /*19b40*/  ISETP.LT.AND P5, PT, R29, c[0x0][0x178], !P0 ;  /* 0x00005e001d007a0c */ /* 0x000fc600047a1270 */
[----:B------:R1:W-:Y:S01]  /*19b50*/  @P6 STG.E.U16 [R12.64], R14 ;  /* 0x0000000e0c006986 */ /* 0x0003e2000c101504 */
[----:B------:R-:W-:Y:S01]  /*19b60*/  ISETP.LT.AND P6, PT, R26, c[0x0][0x178], !P0 ;  /* 0x00005e001a007a0c */ /* 0x000fe200047c1270 */
[C---:B0-----:R-:W-:Y:S01]  /*19b70*/  IMAD.WIDE R4, R0.reuse, 0x2, R10 ;  /* 0x0000000200047825 */ /* 0x041fe200078e020a */
[----:B-1----:R-:W-:-:S04]  /*19b80*/  IADD3 R14, R0, c[0x0][0x198], RZ ;  /* 0x00006600000e7a10 */ /* 0x002fc80007ffe0ff */
[----:B------:R0:W-:Y:S01]  /*19b90*/  @P3 STG.E.U16 [R4.64], R16 ;  /* 0x0000001004003986 */ /* 0x0001e2000c101504 */
[----:B------:R-:W-:Y:S01]  /*19ba0*/  ISETP.LT.AND P3, PT, R25, c[0x0][0x178], !P0 ;  /* 0x00005e0019007a0c */ /* 0x000fe20004761270 */
[----:B------:R-:W-:Y:S01]  /*19bb0*/  IMAD.WIDE R12, R0, 0x2, R20 ;  /* 0x00000002000c7825 */ /* 0x000fe200078e0214 */
[----:B------:R-:W-:Y:S02]  /*19bc0*/  PRMT R6, R23, 0x7632, R6 ;  /* 0x0000763217067816 */ /* 0x000fe40000000006 */
[----:B------:R-:W-:-:S03]  /*19bd0*/  ISETP.LT.AND P0, PT, R19, c[0x0][0x178], !P0 ;  /* 0x00005e0013007a0c */ /* 0x000fc60004701270 */
[----:B------:R1:W-:Y:S01]  /*19be0*/  @P1 STG.E.U16 [R12.64], R6 ;  /* 0x000000060c001986 */ /* 0x0003e2000c101504 */
[----:B0-----:R-:W-:Y:S01]  /*19bf0*/  IMAD.WIDE R4, R14, 0x2, R2 ;  /* 0x000000020e047825 */ /* 0x001fe200078e0202 */
[----:B------:R-:W-:-:S04]  /*19c00*/  IADD3 R0, R15, 0x3d, RZ ;  /* 0x0000003d0f007810 */ /* 0x000fc80007ffe0ff */
[----:B------:R0:W-:Y:S01]  /*19c10*/  @P5 STG.E.U16 [R4.64], R24 ;  /* 0x0000001804005986 */ /* 0x0001e2000c101504 */
[----:B-1----:R-:W-:Y:S01]  /*19c20*/  IMAD.WIDE R12, R14, 0x2, R10 ;  /* 0x000000020e0c7825 */ /* 0x002fe200078e020a */
[----:B------:R-:W-:-:S03]  /*19c30*/  ISETP.GE.AND P1, PT, R0, c[0x0][0x17c], PT ;  /* 0x00005f0000007a0c */ /* 0x000fc60003f26270 */
[----:B0-----:R-:W-:Y:S01]  /*19c40*/  IMAD.WIDE R4, R14, 0x2, R8 ;  /* 0x000000020e047825 */ /* 0x001fe200078e0208 */
[----:B------:R-:W-:-:S04]  /*19c50*/  PRMT R0, R28, 0x7632, R0 ;  /* 0x000076321c007816 */ /* 0x000fc80000000000 */
[----:B------:R0:W-:Y:S01]  /*19c60*/  @P3 STG.E.U16 [R4.64], R28 ;  /* 0x0000001c04003986 */ /* 0x0001e2000c101504 */
[----:B------:R-:W-:-:S03]  /*19c70*/  IADD3 R18, R15, 0x3e, RZ ;  /* 0x0000003e0f127810 */ /* 0x000fc60007ffe0ff */
[----:B------:R1:W-:Y:S01]  /*19c80*/  @P6 STG.E.U16 [R12.64], R27 ;  /* 0x0000001b0c006986 */ /* 0x0003e2000c101504 */
[----:B------:R-:W-:-:S03]  /*19c90*/  PRMT R6, R24, 0x7632, R6 ;  /* 0x0000763218067816 */ /* 0x000fc60000000006 */
[----:B0-----:R-:W2:Y:S01]  /*19ca0*/  LDL.LU R28, [R1+0x18c] ;  /* 0x00018c00011c7983 */ /* 0x001ea20000300800 */
[----:B-1----:R-:W-:-:S03]  /*19cb0*/  IMAD.WIDE R12, R14, 0x2, R20 ;  /* 0x000000020e0c7825 */ /* 0x002fc600078e0214 */
[----:B------:R-:W3:Y:S04]  /*19cc0*/  LDL.LU R23, [R1+0x17c] ;  /* 0x00017c0001177983 */ /* 0x000ee80000300800 */
[----:B------:R0:W-:Y:S01]  /*19cd0*/  @P0 STG.E.U16 [R12.64], R7 ;  /* 0x000000070c000986 */ /* 0x0001e2000c101504 */
[----:B------:R-:W-:Y:S02]  /*19ce0*/  ISETP.GE.AND P0, PT, R18, c[0x0][0x17c], PT ;  /* 0x00005f0012007a0c */ /* 0x000fe40003f06270 */
[----:B------:R-:W-:Y:S01]  /*19cf0*/  IADD3 R18, R15, 0x3f, RZ ;  /* 0x0000003f0f127810 */ /* 0x000fe20007ffe0ff */
[----:B------:R-:W4:Y:S04]  /*19d00*/  LDL.LU R24, [R1+0x15c] ;  /* 0x00015c0001187983 */ /* 0x000f280000300800 */
[----:B------:R-:W4:Y:S01]  /*19d10*/  LDL.LU R15, [R1+0xacc] ;  /* 0x000acc00010f7983 */ /* 0x000f220000300800 */
[----:B------:R-:W-:-:S03]  /*19d20*/  PRMT R5, R27, 0x7632, R5 ;  /* 0x000076321b057816 */ /* 0x000fc60000000005 */
[----:B------:R-:W4:Y:S01]  /*19d30*/  LDL.LU R27, [R1+0x19c] ;  /* 0x00019c00011b7983 */ /* 0x000f220000300800 */
[----:B------:R-:W-:Y:S02]  /*19d40*/  ISETP.LT.AND P5, PT, R29, c[0x0][0x178], !P2 ;  /* 0x00005e001d007a0c */ /* 0x000fe400057a1270 */
[----:B------:R-:W-:Y:S02]  /*19d50*/  IADD3 R4, R14, c[0x0][0x198], RZ ;  /* 0x000066000e047a10 */ /* 0x000fe40007ffe0ff */
[----:B------:R-:W-:Y:S02]  /*19d60*/  ISETP.LT.AND P6, PT, R25, c[0x0][0x178], !P2 ;  /* 0x00005e0019007a0c */ /* 0x000fe400057c1270 */
[----:B------:R-:W-:Y:S01]  /*19d70*/  ISETP.LT.AND P3, PT, R26, c[0x0][0x178], !P2 ;  /* 0x00005e001a007a0c */ /* 0x000fe20005761270 */
[C---:B------:R-:W-:Y:S01]  /*19d80*/  IMAD.WIDE R16, R4.reuse, 0x2, R2 ;  /* 0x0000000204107825 */ /* 0x040fe200078e0202 */
[----:B------:R-:W-:Y:S02]  /*19d90*/  ISETP.LT.AND P2, PT, R19, c[0x0][0x178], !P2 ;  /* 0x00005e0013007a0c */ /* 0x000fe40005741270 */
[----:B------:R-:W-:Y:S01]  /*19da0*/  PRMT R14, R7, 0x7632, R14 ;  /* 0x00007632070e7816 */ /* 0x000fe2000000000e */
[----:B0-----:R-:W-:-:S02]  /*19db0*/  IMAD.WIDE R12, R4, 0x2, R10 ;  /* 0x00000002040c7825 */ /* 0x001fc400078e020a */
[----:B------:R0:W-:Y:S01]  /*19dc0*/  @P5 STG.E.U16 [R16.64], R6 ;  /* 0x0000000610005986 */ /* 0x0001e2000c101504 */
[----:B------:R-:W-:Y:S01]  /*19dd0*/  ISETP.LT.AND P5, PT, R29, c[0x0][0x178], !P4 ;  /* 0x00005e001d007a0c */ /* 0x000fe200067a1270 */
[----:B0-----:R-:W-:-:S04]  /*19de0*/  IMAD.WIDE R6, R4, 0x2, R8 ;  /* 0x0000000204067825 */ /* 0x001fc800078e0208 */
[C---:B------:R-:W-:Y:S01]  /*19df0*/  IMAD.WIDE R16, R4.reuse, 0x2, R20 ;  /* 0x0000000204107825 */ /* 0x040fe200078e0214 */
[----:B------:R0:W-:Y:S01]  /*19e00*/  @P6 STG.E.U16 [R6.64], R0 ;  /* 0x0000000006006986 */ /* 0x0001e2000c101504 */
[----:B------:R-:W-:-:S03]  /*19e10*/  IADD3 R4, R4, c[0x0][0x198], RZ ;  /* 0x0000660004047a10 */ /* 0x000fc60007ffe0ff */
[----:B------:R1:W-:Y:S04]  /*19e20*/  @P3 STG.E.U16 [R12.64], R5 ;  /* 0x000000050c003986 */ /* 0x0003e8000c101504 */
[----:B------:R1:W-:Y:S01]  /*19e30*/  @P2 STG.E.U16 [R16.64], R14 ;  /* 0x0000000e10002986 */ /* 0x0003e2000c101504 */
[----:B------:R-:W-:Y:S02]  /*19e40*/  ISETP.LT.AND P2, PT, R25, c[0x0][0x178], !P4 ;  /* 0x00005e0019007a0c */ /* 0x000fe40006741270 */
[----:B------:R-:W-:Y:S01]  /*19e50*/  ISETP.LT.AND P3, PT, R26, c[0x0][0x178], !P4 ;  /* 0x00005e001a007a0c */ /* 0x000fe20006761270 */
[C---:B0-----:R-:W-:Y:S01]  /*19e60*/  IMAD.WIDE R6, R4.reuse, 0x2, R2 ;  /* 0x0000000204067825 */ /* 0x041fe200078e0202 */
[----:B------:R-:W-:Y:S02]  /*19e70*/  ISETP.LT.AND P4, PT, R19, c[0x0][0x178], !P4 ;  /* 0x00005e0013007a0c */ /* 0x000fe40006781270 */
[----:B------:R-:W-:Y:S01]  /*19e80*/  ISETP.LT.AND P6, PT, R29, c[0x0][0x178], !P1 ;  /* 0x00005e001d007a0c */ /* 0x000fe20004fc1270 */
[C---:B-1----:R-:W-:Y:S01]  /*19e90*/  IMAD.WIDE R12, R4.reuse, 0x2, R8 ;  /* 0x00000002040c7825 */ /* 0x042fe200078e0208 */
[----:B------:R-:W-:-:S05]  /*19ea0*/  IADD3 R0, R4, c[0x0][0x198], RZ ;  /* 0x0000660004007a10 */ /* 0x000fca0007ffe0ff */
[----:B------:R-:W-:Y:S01]  /*19eb0*/  IMAD.WIDE R16, R0, 0x2, R2 ;  /* 0x0000000200107825 */ /* 0x000fe200078e0202 */
[----:B--2---:R0:W-:Y:S01]  /*19ec0*/  @P5 STG.E.U16 [R6.64], R28 ;  /* 0x0000001c06005986 */ /* 0x0041e2000c101504 */
[----:B------:R-:W-:-:S03]  /*19ed0*/  PRMT R14, R28, 0x7632, R14 ;  /* 0x000076321c0e7816 */ /* 0x000fc6000000000e */
[----:B---3--:R1:W-:Y:S01]  /*19ee0*/  @P2 STG.E.U16 [R12.64], R23 ;  /* 0x000000170c002986 */ /* 0x0083e2000c101504 */
[----:B------:R-:W-:Y:S01]  /*19ef0*/  ISETP.LT.AND P2, PT, R25, c[0x0][0x178], !P1 ;  /* 0x00005e0019007a0c */ /* 0x000fe20004f41270 */
[----:B0-----:R-:W-:Y:S01]  /*19f00*/  IMAD.WIDE R6, R4, 0x2, R10 ;  /* 0x0000000204067825 */ /* 0x001fe200078e020a */
[----:B------:R-:W-:Y:S01]  /*19f10*/  ISETP.GE.AND P5, PT, R18, c[0x0][0x17c], PT ;  /* 0x00005f0012007a0c */ /* 0x000fe20003fa6270 */
[----:B------:R-:W2:Y:S02]  /*19f20*/  LDL.LU R28, [R1+0x16c] ;  /* 0x00016c00011c7983 */ /* 0x000ea40000300800 */
[----:B------:R-:W-:Y:S02]  /*19f30*/  IMAD.WIDE R4, R4, 0x2, R20 ;  /* 0x0000000204047825 */ /* 0x000fe400078e0214 */
[----:B----4-:R-:W-:Y:S04]  /*19f40*/  @P3 STG.E.U16 [R6.64], R24 ;  /* 0x0000001806003986 */ /* 0x010fe8000c101504 */
[----:B------:R0:W-:Y:S01]  /*19f50*/  @P4 STG.E.U16 [R4.64], R15 ;  /* 0x0000000f04004986 */ /* 0x0001e2000c101504 */
[----:B------:R-:W-:-:S03]  /*19f60*/  ISETP.LT.AND P3, PT, R29, c[0x0][0x178], !P0 ;  /* 0x00005e001d007a0c */ /* 0x000fc60004761270 */
[----:B------:R3:W-:Y:S01]  /*19f70*/  @P6 STG.E.U16 [R16.64], R14 ;  /* 0x0000000e10006986 */ /* 0x0007e2000c101504 */
[----:B------:R-:W-:Y:S02]  /*19f80*/  ISETP.LT.AND P6, PT, R26, c[0x0][0x178], !P1 ;  /* 0x00005e001a007a0c */ /* 0x000fe40004fc1270 */
[----:B------:R-:W-:Y:S02]  /*19f90*/  ISETP.LT.AND P1, PT, R19, c[0x0][0x178], !P1 ;  /* 0x00005e0013007a0c */ /* 0x000fe40004f21270 */
[----:B-1----:R-:W-:Y:S01]  /*19fa0*/  PRMT R13, R23, 0x7632, R13 ;  /* 0x00007632170d7816 */ /* 0x002fe2000000000d */
[C---:B0-----:R-:W-:Y:S01]  /*19fb0*/  IMAD.WIDE R4, R0.reuse, 0x2, R8 ;  /* 0x0000000200047825 */ /* 0x041fe200078e0208 */
[C---:B------:R-:W-:Y:S02]  /*19fc0*/  IADD3 R23, R0.reuse, c[0x0][0x198], RZ ;  /* 0x0000660000177a10 */ /* 0x040fe40007ffe0ff */
[----:B------:R-:W-:Y:S01]  /*19fd0*/  PRMT R18, R15, 0x7632, R18 ;  /* 0x000076320f127816 */ /* 0x000fe20000000012 */
[----:B------:R-:W-:Y:S01]  /*19fe0*/  IMAD.WIDE R6, R0, 0x2, R10 ;  /* 0x0000000200067825 */ /* 0x000fe200078e020a */
[----:B---3--:R-:W-:Y:S01]  /*19ff0*/  PRMT R17, R24, 0x7632, R17 ;  /* 0x0000763218117816 */ /* 0x008fe20000000011 */
[----:B------:R0:W-:Y:S02]  /*1a000*/  @P2 STG.E.U16 [R4.64], R13 ;  /* 0x0000000d04002986 */ /* 0x0001e4000c101504 */
[----:B------:R-:W-:-:S02]  /*1a010*/  IMAD.WIDE R14, R23, 0x2, R2 ;  /* 0x00000002170e7825 */ /* 0x000fc400078e0202 */
[----:B------:R1:W-:Y:S01]  /*1a020*/  @P6 STG.E.U16 [R6.64], R17 ;  /* 0x0000001106006986 */ /* 0x0003e2000c101504 */
[----:B------:R-:W-:Y:S01]  /*1a030*/  ISETP.LT.AND P4, PT, R29, c[0x0][0x178], !P5 ;  /* 0x00005e001d007a0c */ /* 0x000fe20006f81270 */
[----:B0-----:R-:W-:Y:S02]  /*1a040*/  IMAD.WIDE R12, R0, 0x2, R20 ;  /* 0x00000002000c7825 */ /* 0x001fe400078e0214 */
[----:B------:R-:W3:Y:S01]  /*1a050*/  LDL.LU R29, [R1+0x14c] ;  /* 0x00014c00011d7983 */ /* 0x000ee20000300800 */
[----:B------:R-:W-:-:S03]  /*1a060*/  ISETP.LT.AND P2, PT, R25, c[0x0][0x178], !P0 ;  /* 0x00005e0019007a0c */ /* 0x000fc60004741270 */
[----:B------:R2:W-:Y:S01]  /*1a070*/  @P1 STG.E.U16 [R12.64], R18 ;  /* 0x000000120c001986 */ /* 0x0005e2000c101504 */
[----:B------:R-:W-:Y:S02]  /*1a080*/  ISETP.LT.AND P6, PT, R25, c[0x0][0x178], !P5 ;  /* 0x00005e0019007a0c */ /* 0x000fe40006fc1270 */
[C---:B------:R-:W-:Y:S01]  /*1a090*/  ISETP.LT.AND P1, PT, R26.reuse, c[0x0][0x178], !P5 ;  /* 0x00005e001a007a0c */ /* 0x040fe20006f21270 */
[----:B------:R0:W-:Y:S01]  /*1a0a0*/  @P3 STG.E.U16 [R14.64], R27 ;  /* 0x0000001b0e003986 */ /* 0x0001e2000c101504 */
[----:B------:R-:W-:Y:S02]  /*1a0b0*/  ISETP.LT.AND P3, PT, R26, c[0x0][0x178], !P0 ;  /* 0x00005e001a007a0c */ /* 0x000fe40004761270 */
[C---:B------:R-:W-:Y:S02]  /*1a0c0*/  ISETP.LT.AND P0, PT, R19.reuse, c[0x0][0x178], !P0 ;  /* 0x00005e0013007a0c */ /* 0x040fe40004701270 */
[----:B------:R-:W-:Y:S02]  /*1a0d0*/  ISETP.LT.AND P5, PT, R19, c[0x0][0x178], !P5 ;  /* 0x00005e0013007a0c */ /* 0x000fe40006fa1270 */
[----:B------:R-:W4:Y:S01]  /*1a0e0*/  LDL.LU R19, [R1+0xac8] ;  /* 0x000ac80001137983 */ /* 0x000f220000300800 */
[C---:B------:R-:W-:Y:S01]  /*1a0f0*/  IADD3 R25, R23.reuse, c[0x0][0x198], RZ ;  /* 0x0000660017197a10 */ /* 0x040fe20007ffe0ff */
[----:B-1----:R-:W-:Y:S01]  /*1a100*/  IMAD.WIDE R16, R23, 0x2, R8 ;  /* 0x0000000217107825 */ /* 0x002fe200078e0208 */
[----:B------:R-:W-:-:S03]  /*1a110*/  PRMT R0, R27, 0x7632, R0 ;  /* 0x000076321b007816 */ /* 0x000fc60000000000 */
[----:B------:R-:W-:-:S04]  /*1a120*/  IMAD.WIDE R4, R23, 0x2, R10 ;  /* 0x0000000217047825 */ /* 0x000fc800078e020a */
[----:B------:R-:W-:-:S04]  /*1a130*/  IMAD.WIDE R6, R23, 0x2, R20 ;  /* 0x0000000217067825 */ /* 0x000fc800078e0214 */
[----:B------:R-:W-:-:S04]  /*1a140*/  IMAD.WIDE R2, R25, 0x2, R2 ;  /* 0x0000000219027825 */ /* 0x000fc800078e0202 */
[----:B------:R-:W-:-:S04]  /*1a150*/  IMAD.WIDE R8, R25, 0x2, R8 ;  /* 0x0000000219087825 */ /* 0x000fc800078e0208 */
[----:B------:R-:W-:-:S04]  /*1a160*/  IMAD.WIDE R10, R25, 0x2, R10 ;  /* 0x00000002190a7825 */ /* 0x000fc800078e020a */
[----:B------:R-:W-:Y:S01]  /*1a170*/  IMAD.WIDE R20, R25, 0x2, R20 ;  /* 0x0000000219147825 */ /* 0x000fe200078e0214 */
[----:B--2---:R-:W-:Y:S01]  /*1a180*/  PRMT R12, R28, 0x7632, R12 ;  /* 0x000076321c0c7816 */ /* 0x004fe2000000000c */
[----:B------:R0:W-:Y:S01]  /*1a190*/  @P2 STG.E.U16 [R16.64], R28 ;  /* 0x0000001c10002986 */ /* 0x0001e2000c101504 */
[----:B---3--:R-:W-:-:S03]  /*1a1a0*/  PRMT R13, R29, 0x7632, R13 ;  /* 0x000076321d0d7816 */ /* 0x008fc6000000000d */
[----:B------:R0:W-:Y:S04]  /*1a1b0*/  @P3 STG.E.U16 [R4.64], R29 ;  /* 0x0000001d04003986 */ /* 0x0001e8000c101504 */
[----:B----4-:R0:W-:Y:S04]  /*1a1c0*/  @P0 STG.E.U16 [R6.64], R19 ;  /* 0x0000001306000986 */ /* 0x0101e8000c101504 */
[----:B------:R0:W-:Y:S04]  /*1a1d0*/  @P4 STG.E.U16 [R2.64], R0 ;  /* 0x0000000002004986 */ /* 0x0001e8000c101504 */
[----:B------:R0:W-:Y:S04]  /*1a1e0*/  @P6 STG.E.U16 [R8.64], R12 ;  /* 0x0000000c08006986 */ /* 0x0001e8000c101504 */
[----:B------:R0:W-:Y:S01]  /*1a1f0*/  @P1 STG.E.U16 [R10.64], R13 ;  /* 0x0000000d0a001986 */ /* 0x0001e2000c101504 */
[----:B------:R-:W-:Y:S05]  /*1a200*/  @!P5 EXIT ;  /* 0x000000000000d94d */ /* 0x000fea0003800000 */
[----:B0-----:R-:W-:-:S05]  /*1a210*/  PRMT R10, R19, 0x7632, R10 ;  /* 0x00007632130a7816 */ /* 0x001fca000000000a */
[----:B------:R-:W-:Y:S01]  /*1a220*/  STG.E.U16 [R20.64], R10 ;  /* 0x0000000a14007986 */ /* 0x000fe2000c101504 */
[----:B------:R-:W-:Y:S05]  /*1a230*/  EXIT ;  /* 0x000000000000794d */ /* 0x000fea0003800000 */
.L_x_3:
[----:B------:R-:W-:-:S00]  /*1a240*/  BRA `(.L_x_3) ;  /* 0xfffffff000007947 */ /* 0x000fc0000383ffff */
[----:B------:R-:W-:-:S00]  /*1a250*/  NOP ;  /* 0x0000000000007918 */ /* 0x000fc00000000000 */
        /* <DEDUP_REMOVED lines=10> */
.L_x_4:


//--------------------- .nv.shared.matmul_kernel  --------------------------
	.section	.nv.shared.matmul_kernel,"aw",@nobits
	.sectionflags	@""
	.align	16
